	.target	sm_90a

	.elftype	@"ET_EXEC"


//--------------------- .note.nv.tkinfo           --------------------------
	.section	.note.nv.tkinfo,"",@"SHT_NOTE"
	.sectionflags	@"SHF_NOTE_NV_TKINFO"
	.tkinfo
        /*0018*/ 	.word	0x00000002
        /*0030*/ 	.string	""
        /*0030*/ 	.string	"ptxas"
        /*0030*/ 	.string	"Cuda compilation tools, release 13.0, V13.0.88"
        /*0030*/ 	.string	"Build cuda_13.0.r13.0/compiler.36424714_0"
        /*0030*/ 	.string	"-v  -suppress-debug-info  -lineinfo  -arch sm_90a "



//--------------------- .note.nv.cuinfo           --------------------------
	.section	.note.nv.cuinfo,"",@"SHT_NOTE"
	.sectionflags	@"SHF_NOTE_NV_CUINFO"
        /*0018*/ 	.short	0x0002
        /*001a*/ 	.short	0x005a
        /*001c*/ 	.short	0x0082
	.zero		2


//--------------------- .nv.info                  --------------------------
	.section	.nv.info,"",@"SHT_CUDA_INFO"
	.align	4


	//----- nvinfo : EIATTR_REGCOUNT
	.align		4
        /*0000*/ 	.byte	0x04, 0x2f
        /*0002*/ 	.short	(.L_1 - .L_0)
	.align		4
.L_0:
        /*0004*/ 	.word	index@(matmul_kernel)
        /*0008*/ 	.word	0x00000020


	//----- nvinfo : EIATTR_FRAME_SIZE
	.align		4
.L_1:
        /*000c*/ 	.byte	0x04, 0x11
        /*000e*/ 	.short	(.L_3 - .L_2)
	.align		4
.L_2:
        /*0010*/ 	.word	index@(matmul_kernel)
        /*0014*/ 	.word	0x000012a8


	//----- nvinfo : EIATTR_MIN_STACK_SIZE
	.align		4
.L_3:
        /*0018*/ 	.byte	0x04, 0x12
        /*001a*/ 	.short	(.L_5 - .L_4)
	.align		4
.L_4:
        /*001c*/ 	.word	index@(matmul_kernel)
        /*0020*/ 	.word	0x000012a8
.L_5:


//--------------------- .nv.compat                --------------------------
	.section	.nv.compat,"",@"SHT_CUDA_COMPAT_INFO"
	.align	4
        /*0000*/ 	.byte	0x02, 0x09, 0x01, 0x00, 0x02, 0x02, 0x02, 0x00, 0x02, 0x05, 0x05, 0x00, 0x03, 0x07, 0x01, 0x01
        /*0010*/ 	.byte	0x02, 0x03, 0x00, 0x00, 0x02, 0x06, 0x01, 0x00, 0x04, 0x0b, 0x08, 0x00, 0x00, 0x00, 0x00, 0x00
        /*0020*/ 	.byte	0x00, 0x00, 0x00, 0x00


//--------------------- .nv.info.matmul_kernel    --------------------------
	.section	.nv.info.matmul_kernel,"",@"SHT_CUDA_INFO"
	.sectionflags	@""
	.align	4


	//----- nvinfo : EIATTR_CUDA_API_VERSION
	.align		4
        /*0000*/ 	.byte	0x04, 0x37
        /*0002*/ 	.short	(.L_7 - .L_6)
.L_6:
        /*0004*/ 	.word	0x00000082


	//----- nvinfo : EIATTR_KPARAM_INFO
	.align		4
.L_7:
        /*0008*/ 	.byte	0x04, 0x17
        /*000a*/ 	.short	(.L_9 - .L_8)
.L_8:
        /*000c*/ 	.word	0x00000000
        /*0010*/ 	.short	0x000d
        /*0012*/ 	.short	0x0048
        /*0014*/ 	.byte	0x00, 0xf4, 0x21, 0x00


	//----- nvinfo : EIATTR_KPARAM_INFO
	.align		4
.L_9:
        /*0018*/ 	.byte	0x04, 0x17
        /*001a*/ 	.short	(.L_11 - .L_10)
.L_10:
        /*001c*/ 	.word	0x00000000
        /*0020*/ 	.short	0x000c
        /*0022*/ 	.short	0x0040
        /*0024*/ 	.byte	0x00, 0xf4, 0x21, 0x00


	//----- nvinfo : EIATTR_KPARAM_INFO
	.align		4
.L_11:
        /*0028*/ 	.byte	0x04, 0x17
        /*002a*/ 	.short	(.L_13 - .L_12)
.L_12:
        /*002c*/ 	.word	0x00000000
        /*0030*/ 	.short	0x000b
        /*0032*/ 	.short	0x0038
        /*0034*/ 	.byte	0x00, 0xf0, 0x11, 0x00


	//----- nvinfo : EIATTR_KPARAM_INFO
	.align		4
.L_13:
        /*0038*/ 	.byte	0x04, 0x17
        /*003a*/ 	.short	(.L_15 - .L_14)
.L_14:
        /*003c*/ 	.word	0x00000000
        /*0040*/ 	.short	0x000a
        /*0042*/ 	.short	0x0034
        /*0044*/ 	.byte	0x00, 0xf0, 0x11, 0x00


	//----- nvinfo : EIATTR_KPARAM_INFO
	.align		4
.L_15:
        /*0048*/ 	.byte	0x04, 0x17
        /*004a*/ 	.short	(.L_17 - .L_16)
.L_16:
        /*004c*/ 	.word	0x00000000
        /*0050*/ 	.short	0x0009
        /*0052*/ 	.short	0x0030
        /*0054*/ 	.byte	0x00, 0xf0, 0x11, 0x00


	//----- nvinfo : EIATTR_KPARAM_INFO
	.align		4
.L_17:
        /*0058*/ 	.byte	0x04, 0x17
        /*005a*/ 	.short	(.L_19 - .L_18)
.L_18:
        /*005c*/ 	.word	0x00000000
        /*0060*/ 	.short	0x0008
        /*0062*/ 	.short	0x002c
        /*0064*/ 	.byte	0x00, 0xf0, 0x11, 0x00


	//----- nvinfo : EIATTR_KPARAM_INFO
	.align		4
.L_19:
        /*0068*/ 	.byte	0x04, 0x17
        /*006a*/ 	.short	(.L_21 - .L_20)
.L_20:
        /*006c*/ 	.word	0x00000000
        /*0070*/ 	.short	0x0007
        /*0072*/ 	.short	0x0028
        /*0074*/ 	.byte	0x00, 0xf0, 0x11, 0x00


	//----- nvinfo : EIATTR_KPARAM_INFO
	.align		4
.L_21:
        /*0078*/ 	.byte	0x04, 0x17
        /*007a*/ 	.short	(.L_23 - .L_22)
.L_22:
        /*007c*/ 	.word	0x00000000
        /*0080*/ 	.short	0x0006
        /*0082*/ 	.short	0x0024
        /*0084*/ 	.byte	0x00, 0xf0, 0x11, 0x00


	//----- nvinfo : EIATTR_KPARAM_INFO
	.align		4
.L_23:
        /*0088*/ 	.byte	0x04, 0x17
        /*008a*/ 	.short	(.L_25 - .L_24)
.L_24:
        /*008c*/ 	.word	0x00000000
        /*0090*/ 	.short	0x0005
        /*0092*/ 	.short	0x0020
        /*0094*/ 	.byte	0x00, 0xf0, 0x11, 0x00


	//----- nvinfo : EIATTR_KPARAM_INFO
	.align		4
.L_25:
        /*0098*/ 	.byte	0x04, 0x17
        /*009a*/ 	.short	(.L_27 - .L_26)
.L_26:
        /*009c*/ 	.word	0x00000000
        /*00a0*/ 	.short	0x0004
        /*00a2*/ 	.short	0x001c
        /*00a4*/ 	.byte	0x00, 0xf0, 0x11, 0x00


	//----- nvinfo : EIATTR_KPARAM_INFO
	.align		4
.L_27:
        /*00a8*/ 	.byte	0x04, 0x17
        /*00aa*/ 	.short	(.L_29 - .L_28)
.L_28:
        /*00ac*/ 	.word	0x00000000
        /*00b0*/ 	.short	0x0003
        /*00b2*/ 	.short	0x0018
        /*00b4*/ 	.byte	0x00, 0xf0, 0x11, 0x00


	//----- nvinfo : EIATTR_KPARAM_INFO
	.align		4
.L_29:
        /*00b8*/ 	.byte	0x04, 0x17
        /*00ba*/ 	.short	(.L_31 - .L_30)
.L_30:
        /*00bc*/ 	.word	0x00000000
        /*00c0*/ 	.short	0x0002
        /*00c2*/ 	.short	0x0010
        /*00c4*/ 	.byte	0x00, 0xf4, 0x21, 0x00


	//----- nvinfo : EIATTR_KPARAM_INFO
	.align		4
.L_31:
        /*00c8*/ 	.byte	0x04, 0x17
        /*00ca*/ 	.short	(.L_33 - .L_32)
.L_32:
        /*00cc*/ 	.word	0x00000000
        /*00d0*/ 	.short	0x0001
        /*00d2*/ 	.short	0x0008
        /*00d4*/ 	.byte	0x00, 0xf4, 0x21, 0x00


	//----- nvinfo : EIATTR_KPARAM_INFO
	.align		4
.L_33:
        /*00d8*/ 	.byte	0x04, 0x17
        /*00da*/ 	.short	(.L_35 - .L_34)
.L_34:
        /*00dc*/ 	.word	0x00000000
        /*00e0*/ 	.short	0x0000
        /*00e2*/ 	.short	0x0000
        /*00e4*/ 	.byte	0x00, 0xf4, 0x21, 0x00


	//----- nvinfo : EIATTR_SPARSE_MMA_MASK
	.align		4
.L_35:
        /*00e8*/ 	.byte	0x03, 0x50
        /*00ea*/ 	.short	0x0000


	//----- nvinfo : EIATTR_MAXREG_COUNT
	.align		4
        /*00ec*/ 	.byte	0x03, 0x1b
        /*00ee*/ 	.short	0x00ff


	//----- nvinfo : EIATTR_NUM_BARRIERS
	.align		4
        /*00f0*/ 	.byte	0x02, 0x4c
        /*00f2*/ 	.byte	0x01
	.zero		1


	//----- nvinfo : EIATTR_ANNOTATIONS
	.align		4
        /*00f4*/ 	.byte	0x04, 0x55
        /*00f6*/ 	.short	(.L_37 - .L_36)


	//   ....[0]....
.L_36:
        /*00f8*/ 	.word	0x00000001
        /*00fc*/ 	.byte	0x60, 0x00, 0x00, 0x00, 0x01, 0x00, 0x00, 0x00, 0x80, 0x00, 0x00, 0x00, 0x01, 0x00, 0x00, 0x00
        /* <DEDUP_REMOVED lines=2214> */
        /*8b6c*/ 	.byte	0x70, 0x69, 0x02, 0x00


	//----- nvinfo : EIATTR_MERCURY_ISA_VERSION
	.align		4
.L_37:
        /*8b70*/ 	.byte	0x03, 0x5f
        /*8b72*/ 	.short	0x0101


	//----- nvinfo : EIATTR_EXIT_INSTR_OFFSETS
	.align		4
        /*8b74*/ 	.byte	0x04, 0x1c
        /*8b76*/ 	.short	(.L_39 - .L_38)


	//   ....[0]....
.L_38:
        /*8b78*/ 	.word	0x00028690


	//   ....[1]....
        /*8b7c*/ 	.word	0x000286b0


	//----- nvinfo : EIATTR_REQNTID
	.align		4
.L_39:
        /*8b80*/ 	.byte	0x04, 0x10
        /*8b82*/ 	.short	(.L_41 - .L_40)
.L_40:
        /*8b84*/ 	.word	0x00000040
        /*8b88*/ 	.word	0x00000001
        /*8b8c*/ 	.word	0x00000001


	//----- nvinfo : EIATTR_CBANK_PARAM_SIZE
	.align		4
.L_41:
        /*8b90*/ 	.byte	0x03, 0x19
        /*8b92*/ 	.short	0x0050


	//----- nvinfo : EIATTR_PARAM_CBANK
	.align		4
        /*8b94*/ 	.byte	0x04, 0x0a
        /*8b96*/ 	.short	(.L_43 - .L_42)
	.align		4
.L_42:
        /*8b98*/ 	.word	index@(.nv.constant0.matmul_kernel)
        /*8b9c*/ 	.short	0x0210
        /*8b9e*/ 	.short	0x0050


	//----- nvinfo : EIATTR_SW_WAR
	.align		4
.L_43:
        /*8ba0*/ 	.byte	0x04, 0x36
        /*8ba2*/ 	.short	(.L_45 - .L_44)
.L_44:
        /*8ba4*/ 	.word	0x00000008
.L_45:


//--------------------- .nv.callgraph             --------------------------
	.section	.nv.callgraph,"",@"SHT_CUDA_CALLGRAPH"
	.align	4
	.sectionentsize	8
	.align		4
        /*0000*/ 	.word	0x00000000
	.align		4
        /*0004*/ 	.word	0xffffffff
	.align		4
        /*0008*/ 	.word	0x00000000
	.align		4
        /*000c*/ 	.word	0xfffffffe
	.align		4
        /*0010*/ 	.word	0x00000000
	.align		4
        /*0014*/ 	.word	0xfffffffd
	.align		4
        /*0018*/ 	.word	0x00000000
	.align		4
        /*001c*/ 	.word	0xfffffffc


//--------------------- .text.matmul_kernel       --------------------------
	.section	.text.matmul_kernel,"ax",@progbits
	.align	128
        .global         matmul_kernel
        .type           matmul_kernel,@function
        .size           matmul_kernel,(.L_x_3 - matmul_kernel)
        .other          matmul_kernel,@"STO_CUDA_ENTRY STV_DEFAULT"
matmul_kernel:
.text.matmul_kernel:
[----:B------:R-:W0:Y:S08]  /*0000*/  LDC R1, c[0x0][0x28] ;  /* 0x00000a00ff017b82 */ /* 0x000e300000000800 */
[----:B------:R-:W1:Y:S01]  /*0010*/  LDC.64 R2, c[0x0][0x228] ;  /* 0x00008a00ff027b82 */ /* 0x000e620000000a00 */
[----:B0-----:R-:W-:Y:S01]  /*0020*/  VIADD R1, R1, 0xffffed58 ;  /* 0xffffed5801017836 */ /* 0x001fe20000000000 */
[----:B------:R-:W0:Y:S01]  /*0030*/  S2R R14, SR_TID.X ;  /* 0x00000000000e7919 */ /* 0x000e220000002100 */
[----:B------:R-:W-:Y:S01]  /*0040*/  UMOV UR5, 0x400 ;  /* 0x0000040000057882 */ /* 0x000fe20000000000 */
[----:B------:R-:W-:-:S02]  /*0050*/  ULDC.64 UR8, c[0x0][0x208] ;  /* 0x0000820000087ab9 */ /* 0x000fc40000000a00 */
[----:B------:R2:W-:Y:S02]  /*0060*/  STL [R1+0x80], RZ ;  /* 0x000080ff01007387 */ /* 0x0005e40000100800 */
[----:B------:R-:W3:Y:S02]  /*0070*/  S2UR UR6, SR_CgaCtaId ;  /* 0x00000000000679c3 */ /* 0x000ee40000008800 */
[----:B------:R2:W-:Y:S04]  /*0080*/  STL [R1+0x84], RZ ;  /* 0x000084ff01007387 */ /* 0x0005e80000100800 */
[----:B------:R2:W-:Y:S04]  /*0090*/  STL [R1+0x88], RZ ;  /* 0x000088ff01007387 */ /* 0x0005e80000100800 */
[----:B------:R2:W-:Y:S04]  /*00a0*/  STL [R1+0x8c], RZ ;  /* 0x00008cff01007387 */ /* 0x0005e80000100800 */
[----:B------:R2:W-:Y:S01]  /*00b0*/  STL [R1+0xa0], RZ ;  /* 0x0000a0ff01007387 */ /* 0x0005e20000100800 */
[----:B-1----:R-:W-:-:S03]  /*00c0*/  VIADD R0, R3, 0x7f ;  /* 0x0000007f03007836 */ /* 0x002fc60000000000 */
[----:B------:R2:W-:Y:S02]  /*00d0*/  STL [R1+0xa4], RZ ;  /* 0x0000a4ff01007387 */ /* 0x0005e40000100800 */
[----:B------:R-:W-:Y:S02]  /*00e0*/  SHF.R.S32.HI R5, RZ, 0x1f, R0 ;  /* 0x0000001fff057819 */ /* 0x000fe40000011400 */
[----:B------:R2:W-:Y:S01]  /*00f0*/  STL [R1+0xa8], RZ ;  /* 0x0000a8ff01007387 */ /* 0x0005e20000100800 */
[----:B---3--:R-:W-:Y:S01]  /*0100*/  ULEA UR5, UR6, UR5, 0x18 ;  /* 0x0000000506057291 */ /* 0x008fe2000f8ec03f */
[----:B------:R-:W-:Y:S02]  /*0110*/  LEA.HI R5, R5, R0, RZ, 0x7 ;  /* 0x0000000005057211 */ /* 0x000fe400078f38ff */
[----:B------:R2:W-:Y:S02]  /*0120*/  STL [R1+0xac], RZ ;  /* 0x0000acff01007387 */ /* 0x0005e40000100800 */
[----:B------:R-:W-:-:S02]  /*0130*/  SHF.R.S32.HI R0, RZ, 0x7, R5 ;  /* 0x00000007ff007819 */ /* 0x000fc40000011405 */
[----:B------:R2:W-:Y:S03]  /*0140*/  STL [R1+0xc0], RZ ;  /* 0x0000c0ff01007387 */ /* 0x0005e60000100800 */
[----:B------:R-:W-:Y:S01]  /*0150*/  IMAD.SHL.U32 R0, R0, 0x8, RZ ;  /* 0x0000000800007824 */ /* 0x000fe200078e00ff */
[----:B------:R-:W1:Y:S04]  /*0160*/  S2R R5, SR_CTAID.X ;  /* 0x0000000000057919 */ /* 0x000e680000002500 */
[-C--:B------:R-:W-:Y:S01]  /*0170*/  IABS R9, R0.reuse ;  /* 0x0000000000097213 */ /* 0x080fe20000000000 */
[----:B------:R2:W-:Y:S01]  /*0180*/  STL [R1+0xc4], RZ ;  /* 0x0000c4ff01007387 */ /* 0x0005e20000100800 */
[----:B------:R-:W-:-:S02]  /*0190*/  IABS R12, R0 ;  /* 0x00000000000c7213 */ /* 0x000fc40000000000 */
[----:B------:R-:W3:Y:S01]  /*01a0*/  I2F.RP R4, R9 ;  /* 0x0000000900047306 */ /* 0x000ee20000209400 */
[----:B------:R2:W-:Y:S04]  /*01b0*/  STL [R1+0xc8], RZ ;  /* 0x0000c8ff01007387 */ /* 0x0005e80000100800 */
[----:B------:R2:W-:Y:S04]  /*01c0*/  STL [R1+0xcc], RZ ;  /* 0x0000ccff01007387 */ /* 0x0005e80000100800 */
[----:B------:R2:W-:Y:S04]  /*01d0*/  STL [R1+0xe0], RZ ;  /* 0x0000e0ff01007387 */ /* 0x0005e80000100800 */
[----:B------:R2:W-:Y:S01]  /*01e0*/  STL [R1+0xe4], RZ ;  /* 0x0000e4ff01007387 */ /* 0x0005e20000100800 */
[----:B---3--:R-:W3:Y:S03]  /*01f0*/  MUFU.RCP R4, R4 ;  /* 0x0000000400047308 */ /* 0x008ee60000001000 */
[----:B------:R2:W-:Y:S04]  /*0200*/  STL [R1+0xe8], RZ ;  /* 0x0000e8ff01007387 */ /* 0x0005e80000100800 */
[----:B------:R2:W-:Y:S01]  /*0210*/  STL [R1+0xec], RZ ;  /* 0x0000ecff01007387 */ /* 0x0005e20000100800 */
[----:B-1----:R-:W-:-:S03]  /*0220*/  IABS R10, R5 ;  /* 0x00000005000a7213 */ /* 0x002fc60000000000 */
[----:B------:R2:W-:Y:S04]  /*0230*/  STL [R1+0x110], RZ ;  /* 0x000110ff01007387 */ /* 0x0005e80000100800 */
[----:B------:R2:W-:Y:S01]  /*0240*/  STL [R1+0x114], RZ ;  /* 0x000114ff01007387 */ /* 0x0005e20000100800 */
[----:B---3--:R-:W-:-:S03]  /*0250*/  VIADD R6, R4, 0xffffffe ;  /* 0x0ffffffe04067836 */ /* 0x008fc60000000000 */
[----:B------:R2:W-:Y:S01]  /*0260*/  STL [R1+0x118], RZ ;  /* 0x000118ff01007387 */ /* 0x0005e20000100800 */
[----:B------:R-:W-:Y:S01]  /*0270*/  IMAD.MOV R4, RZ, RZ, -R12 ;  /* 0x000000ffff047224 */ /* 0x000fe200078e0a0c */
[----:B------:R1:W3:Y:S02]  /*0280*/  F2I.FTZ.U32.TRUNC.NTZ R7, R6 ;  /* 0x0000000600077305 */ /* 0x0002e4000021f000 */
[----:B------:R2:W-:Y:S04]  /*0290*/  STL [R1+0x11c], RZ ;  /* 0x00011cff01007387 */ /* 0x0005e80000100800 */
[----:B------:R2:W-:Y:S01]  /*02a0*/  STL [R1+0x440], RZ ;  /* 0x000440ff01007387 */ /* 0x0005e20000100800 */
[----:B-1----:R-:W-:-:S03]  /*02b0*/  IMAD.MOV.U32 R6, RZ, RZ, RZ ;  /* 0x000000ffff067224 */ /* 0x002fc600078e00ff */
[----:B------:R2:W-:Y:S04]  /*02c0*/  STL [R1+0x444], RZ ;  /* 0x000444ff01007387 */ /* 0x0005e80000100800 */
[----:B------:R2:W-:Y:S01]  /*02d0*/  STL [R1+0x448], RZ ;  /* 0x000448ff01007387 */ /* 0x0005e20000100800 */
[----:B---3--:R-:W-:-:S03]  /*02e0*/  IMAD.MOV R8, RZ, RZ, -R7 ;  /* 0x000000ffff087224 */ /* 0x008fc600078e0a07 */
[----:B------:R2:W-:Y:S01]  /*02f0*/  STL [R1+0x44c], RZ ;  /* 0x00044cff01007387 */ /* 0x0005e20000100800 */
[----:B------:R-:W-:Y:S02]  /*0300*/  IMAD R11, R8, R9, RZ ;  /* 0x00000009080b7224 */ /* 0x000fe400078e02ff */
[----:B------:R-:W-:Y:S01]  /*0310*/  IMAD.MOV.U32 R8, RZ, RZ, R10 ;  /* 0x000000ffff087224 */ /* 0x000fe200078e000a */
[----:B------:R2:W-:Y:S01]  /*0320*/  STL [R1+0x430], RZ ;  /* 0x000430ff01007387 */ /* 0x0005e20000100800 */
[----:B------:R-:W-:-:S03]  /*0330*/  IMAD.HI.U32 R7, R7, R11, R6 ;  /* 0x0000000b07077227 */ /* 0x000fc600078e0006 */
[----:B------:R2:W-:Y:S03]  /*0340*/  STL [R1+0x434], RZ ;  /* 0x000434ff01007387 */ /* 0x0005e60000100800 */
[----:B------:R-:W-:Y:S01]  /*0350*/  IMAD.HI.U32 R7, R7, R8, RZ ;  /* 0x0000000807077227 */ /* 0x000fe200078e00ff */
[----:B------:R2:W-:Y:S03]  /*0360*/  STL [R1+0x438], RZ ;  /* 0x000438ff01007387 */ /* 0x0005e60000100800 */
[----:B------:R-:W-:Y:S01]  /*0370*/  IMAD R4, R7, R4, R8 ;  /* 0x0000000407047224 */ /* 0x000fe200078e0208 */
[----:B------:R2:W-:Y:S04]  /*0380*/  STL [R1+0x43c], RZ ;  /* 0x00043cff01007387 */ /* 0x0005e80000100800 */
[----:B------:R2:W-:Y:S01]  /*0390*/  STL [R1+0x360], RZ ;  /* 0x000360ff01007387 */ /* 0x0005e20000100800 */
[----:B------:R-:W-:-:S03]  /*03a0*/  ISETP.GT.U32.AND P1, PT, R9, R4, PT ;  /* 0x000000040900720c */ /* 0x000fc60003f24070 */
[----:B------:R2:W-:Y:S04]  /*03b0*/  STL [R1+0x364], RZ ;  /* 0x000364ff01007387 */ /* 0x0005e80000100800 */
[----:B------:R2:W-:Y:S04]  /*03c0*/  STL [R1+0x368], RZ ;  /* 0x000368ff01007387 */ /* 0x0005e80000100800 */
[----:B------:R2:W-:Y:S02]  /*03d0*/  STL [R1+0x36c], RZ ;  /* 0x00036cff01007387 */ /* 0x0005e40000100800 */
[----:B------:R-:W-:-:S02]  /*03e0*/  @!P1 IMAD.IADD R4, R4, 0x1, -R9 ;  /* 0x0000000104049824 */ /* 0x000fc400078e0a09 */
[----:B------:R2:W-:Y:S01]  /*03f0*/  STL [R1+0x350], RZ ;  /* 0x000350ff01007387 */ /* 0x0005e20000100800 */
[----:B------:R-:W-:Y:S01]  /*0400*/  @!P1 VIADD R7, R7, 0x1 ;  /* 0x0000000107079836 */ /* 0x000fe20000000000 */
[----:B------:R-:W-:Y:S02]  /*0410*/  ISETP.NE.AND P1, PT, R0, RZ, PT ;  /* 0x000000ff0000720c */ /* 0x000fe40003f25270 */
[----:B------:R2:W-:Y:S01]  /*0420*/  STL [R1+0x354], RZ ;  /* 0x000354ff01007387 */ /* 0x0005e20000100800 */
[----:B------:R-:W-:Y:S02]  /*0430*/  ISETP.GE.U32.AND P0, PT, R4, R9, PT ;  /* 0x000000090400720c */ /* 0x000fe40003f06070 */
[----:B------:R-:W-:Y:S01]  /*0440*/  LOP3.LUT R4, R5, R0, RZ, 0x3c, !PT ;  /* 0x0000000005047212 */ /* 0x000fe200078e3cff */
[----:B------:R2:W-:Y:S03]  /*0450*/  STL [R1+0x358], RZ ;  /* 0x000358ff01007387 */ /* 0x0005e60000100800 */
[----:B------:R-:W-:Y:S01]  /*0460*/  ISETP.GE.AND P2, PT, R4, RZ, PT ;  /* 0x000000ff0400720c */ /* 0x000fe20003f46270 */
[----:B------:R2:W-:Y:S01]  /*0470*/  STL [R1+0x35c], RZ ;  /* 0x00035cff01007387 */ /* 0x0005e20000100800 */
[----:B------:R-:W-:-:S03]  /*0480*/  VIADD R4, R2, 0x7f ;  /* 0x0000007f02047836 */ /* 0x000fc60000000000 */
[----:B------:R2:W-:Y:S02]  /*0490*/  STL [R1+0x340], RZ ;  /* 0x000340ff01007387 */ /* 0x0005e40000100800 */
[----:B------:R-:W-:Y:S02]  /*04a0*/  @P0 VIADD R7, R7, 0x1 ;  /* 0x0000000107070836 */ /* 0x000fe40000000000 */
[----:B------:R2:W-:Y:S02]  /*04b0*/  STL [R1+0x344], RZ ;  /* 0x000344ff01007387 */ /* 0x0005e40000100800 */
[----:B------:R-:W-:Y:S01]  /*04c0*/  IMAD.MOV.U32 R6, RZ, RZ, R7 ;  /* 0x000000ffff067224 */ /* 0x000fe200078e0007 */
[----:B------:R-:W-:Y:S01]  /*04d0*/  SHF.R.S32.HI R7, RZ, 0x1f, R4 ;  /* 0x0000001fff077819 */ /* 0x000fe20000011404 */
[----:B------:R2:W-:Y:S02]  /*04e0*/  STL [R1+0x348], RZ ;  /* 0x000348ff01007387 */ /* 0x0005e40000100800 */
[----:B------:R-:W-:Y:S01]  /*04f0*/  @!P2 IMAD.MOV R6, RZ, RZ, -R6 ;  /* 0x000000ffff06a224 */ /* 0x000fe200078e0a06 */
[----:B------:R-:W-:Y:S01]  /*0500*/  @!P1 LOP3.LUT R6, RZ, R0, RZ, 0x33, !PT ;  /* 0x00000000ff069212 */ /* 0x000fe200078e33ff */
[----:B------:R2:W-:Y:S01]  /*0510*/  STL [R1+0x34c], RZ ;  /* 0x00034cff01007387 */ /* 0x0005e20000100800 */
[----:B------:R-:W-:-:S03]  /*0520*/  LEA.HI R7, R7, R4, RZ, 0x7 ;  /* 0x0000000407077211 */ /* 0x000fc600078f38ff */
[----:B------:R2:W-:Y:S01]  /*0530*/  STL [R1+0x330], RZ ;  /* 0x000330ff01007387 */ /* 0x0005e20000100800 */
[----:B------:R-:W-:Y:S02]  /*0540*/  IMAD.SHL.U32 R4, R6, 0x8, RZ ;  /* 0x0000000806047824 */ /* 0x000fe400078e00ff */
[----:B------:R-:W-:Y:S01]  /*0550*/  IMAD.MOV R6, RZ, RZ, -R6 ;  /* 0x000000ffff067224 */ /* 0x000fe200078e0a06 */
[----:B------:R2:W-:Y:S02]  /*0560*/  STL [R1+0x334], RZ ;  /* 0x000334ff01007387 */ /* 0x0005e40000100800 */
[----:B------:R-:W-:Y:S01]  /*0570*/  LEA.HI.SX32 R7, R7, -R4, 0x19 ;  /* 0x8000000407077211 */ /* 0x000fe200078fcaff */
[----:B------:R-:W-:Y:S01]  /*0580*/  IMAD R13, R0, R6, R5 ;  /* 0x00000006000d7224 */ /* 0x000fe200078e0205 */
[----:B------:R2:W-:Y:S01]  /*0590*/  STL [R1+0x338], RZ ;  /* 0x000338ff01007387 */ /* 0x0005e20000100800 */
[----:B------:R-:W-:Y:S01]  /*05a0*/  IMAD.MOV.U32 R6, RZ, RZ, RZ ;  /* 0x000000ffff067224 */ /* 0x000fe200078e00ff */
[----:B------:R-:W-:-:S02]  /*05b0*/  VIMNMX R8, R7, 0x8, PT ;  /* 0x0000000807087848 */ /* 0x000fc40003fe0100 */
[----:B------:R2:W-:Y:S02]  /*05c0*/  STL [R1+0x33c], RZ ;  /* 0x00033cff01007387 */ /* 0x0005e40000100800 */
[-C--:B------:R-:W-:Y:S02]  /*05d0*/  IABS R10, R8.reuse ;  /* 0x00000008000a7213 */ /* 0x080fe40000000000 */
[----:B------:R2:W-:Y:S01]  /*05e0*/  STL [R1+0x320], RZ ;  /* 0x000320ff01007387 */ /* 0x0005e20000100800 */
[----:B------:R-:W-:Y:S01]  /*05f0*/  IABS R0, R8 ;  /* 0x0000000800007213 */ /* 0x000fe20000000000 */
[----:B------:R-:W1:Y:S02]  /*0600*/  I2F.RP R9, R10 ;  /* 0x0000000a00097306 */ /* 0x000e640000209400 */
[----:B------:R2:W-:Y:S04]  /*0610*/  STL [R1+0x324], RZ ;  /* 0x000324ff01007387 */ /* 0x0005e80000100800 */
[----:B------:R2:W-:Y:S04]  /*0620*/  STL [R1+0x328], RZ ;  /* 0x000328ff01007387 */ /* 0x0005e80000100800 */
[----:B------:R2:W-:Y:S04]  /*0630*/  STL [R1+0x32c], RZ ;  /* 0x00032cff01007387 */ /* 0x0005e80000100800 */
[----:B------:R2:W-:Y:S01]  /*0640*/  STL [R1+0x310], RZ ;  /* 0x000310ff01007387 */ /* 0x0005e20000100800 */
[----:B-1----:R-:W1:Y:S03]  /*0650*/  MUFU.RCP R9, R9 ;  /* 0x0000000900097308 */ /* 0x002e660000001000 */
[----:B------:R2:W-:Y:S04]  /*0660*/  STL [R1+0x314], RZ ;  /* 0x000314ff01007387 */ /* 0x0005e80000100800 */
[----:B------:R2:W-:Y:S04]  /*0670*/  STL [R1+0x318], RZ ;  /* 0x000318ff01007387 */ /* 0x0005e80000100800 */
[----:B------:R2:W-:Y:S04]  /*0680*/  STL [R1+0x31c], RZ ;  /* 0x00031cff01007387 */ /* 0x0005e80000100800 */
[----:B------:R2:W-:Y:S01]  /*0690*/  STL [R1+0x420], RZ ;  /* 0x000420ff01007387 */ /* 0x0005e20000100800 */
[----:B-1----:R-:W-:-:S03]  /*06a0*/  VIADD R7, R9, 0xffffffe ;  /* 0x0ffffffe09077836 */ /* 0x002fc60000000000 */
[----:B------:R2:W-:Y:S04]  /*06b0*/  STL [R1+0x424], RZ ;  /* 0x000424ff01007387 */ /* 0x0005e80000100800 */
[----:B------:R2:W-:Y:S01]  /*06c0*/  STL [R1+0x428], RZ ;  /* 0x000428ff01007387 */ /* 0x0005e20000100800 */
[----:B------:R-:W1:Y:S03]  /*06d0*/  F2I.FTZ.U32.TRUNC.NTZ R7, R7 ;  /* 0x0000000700077305 */ /* 0x000e66000021f000 */
[----:B------:R2:W-:Y:S04]  /*06e0*/  STL [R1+0x42c], RZ ;  /* 0x00042cff01007387 */ /* 0x0005e80000100800 */
[----:B------:R2:W-:Y:S04]  /*06f0*/  STL [R1+0x410], RZ ;  /* 0x000410ff01007387 */ /* 0x0005e80000100800 */
[----:B------:R2:W-:Y:S04]  /*0700*/  STL [R1+0x414], RZ ;  /* 0x000414ff01007387 */ /* 0x0005e80000100800 */
[----:B------:R2:W-:Y:S01]  /*0710*/  STL [R1+0x418], RZ ;  /* 0x000418ff01007387 */ /* 0x0005e20000100800 */
[----:B-1----:R-:W-:-:S03]  /*0720*/  IMAD.MOV R11, RZ, RZ, -R7 ;  /* 0x000000ffff0b7224 */ /* 0x002fc600078e0a07 */
[----:B------:R2:W-:Y:S01]  /*0730*/  STL [R1+0x41c], RZ ;  /* 0x00041cff01007387 */ /* 0x0005e20000100800 */
[----:B------:R-:W-:Y:S01]  /*0740*/  IMAD.MOV.U32 R5, RZ, RZ, R11 ;  /* 0x000000ffff057224 */ /* 0x000fe200078e000b */
[----:B------:R-:W-:Y:S02]  /*0750*/  IABS R11, R13 ;  /* 0x0000000d000b7213 */ /* 0x000fe40000000000 */
[----:B------:R2:W-:Y:S01]  /*0760*/  STL [R1+0x300], RZ ;  /* 0x000300ff01007387 */ /* 0x0005e20000100800 */
[----:B------:R-:W-:-:S03]  /*0770*/  IMAD R5, R5, R10, RZ ;  /* 0x0000000a05057224 */ /* 0x000fc600078e02ff */
[----:B------:R2:W-:Y:S01]  /*0780*/  STL [R1+0x304], RZ ;  /* 0x000304ff01007387 */ /* 0x0005e20000100800 */
[----:B------:R-:W-:-:S03]  /*0790*/  IMAD.HI.U32 R6, R7, R5, R6 ;  /* 0x0000000507067227 */ /* 0x000fc600078e0006 */
[----:B------:R2:W-:Y:S01]  /*07a0*/  STL [R1+0x308], RZ ;  /* 0x000308ff01007387 */ /* 0x0005e20000100800 */
[----:B------:R-:W-:Y:S02]  /*07b0*/  IMAD.MOV R5, RZ, RZ, -R0 ;  /* 0x000000ffff057224 */ /* 0x000fe400078e0a00 */
[----:B------:R-:W-:Y:S01]  /*07c0*/  IMAD.HI.U32 R0, R6, R11, RZ ;  /* 0x0000000b06007227 */ /* 0x000fe200078e00ff */
[----:B------:R2:W-:Y:S01]  /*07d0*/  STL [R1+0x30c], RZ ;  /* 0x00030cff01007387 */ /* 0x0005e20000100800 */
[----:B0-----:R-:W-:Y:S02]  /*07e0*/  LOP3.LUT R6, R14, 0x20, RZ, 0xc0, !PT ;  /* 0x000000200e067812 */ /* 0x001fe400078ec0ff */
[----:B------:R-:W-:Y:S01]  /*07f0*/  IMAD R5, R0, R5, R11 ;  /* 0x0000000500057224 */ /* 0x000fe200078e020b */
[----:B------:R2:W-:Y:S01]  /*0800*/  STL [R1+0x2f0], RZ ;  /* 0x0002f0ff01007387 */ /* 0x0005e20000100800 */
[----:B------:R-:W-:Y:S02]  /*0810*/  R2UR UR4, R6 ;  /* 0x00000000060472ca */ /* 0x000fe400000e0000 */
[----:B------:R-:W-:Y:S01]  /*0820*/  LOP3.LUT R6, R14, 0x3f, RZ, 0xc0, !PT ;  /* 0x0000003f0e067812 */ /* 0x000fe200078ec0ff */
        /* <DEDUP_REMOVED lines=14> */
[----:B------:R2:W-:Y:S04]  /*0910*/  STL [R1+0x2d0], RZ ;  /* 0x0002d0ff01007387 */ /* 0x0005e80000100800 */
[----:B------:R2:W-:Y:S02]  /*0920*/  STL [R1+0x2d4], RZ ;  /* 0x0002d4ff01007387 */ /* 0x0005e40000100800 */
[----:B------:R-:W-:-:S02]  /*0930*/  @P0 VIADD R0, R0, 0x1 ;  /* 0x0000000100000836 */ /* 0x000fc40000000000 */
[----:B------:R2:W-:Y:S04]  /*0940*/  STL [R1+0x2d8], RZ ;  /* 0x0002d8ff01007387 */ /* 0x0005e80000100800 */
[----:B------:R2:W-:Y:S01]  /*0950*/  STL [R1+0x2dc], RZ ;  /* 0x0002dcff01007387 */ /* 0x0005e20000100800 */
[----:B------:R-:W-:Y:S01]  /*0960*/  @!P2 IMAD.MOV R0, RZ, RZ, -R0 ;  /* 0x000000ffff00a224 */ /* 0x000fe200078e0a00 */
[----:B------:R-:W-:Y:S02]  /*0970*/  @!P1 LOP3.LUT R0, RZ, R8, RZ, 0x33, !PT ;  /* 0x00000008ff009212 */ /* 0x000fe400078e33ff */
[----:B------:R2:W-:Y:S03]  /*0980*/  STL [R1+0x2c0], RZ ;  /* 0x0002c0ff01007387 */ /* 0x0005e60000100800 */
[----:B------:R-:W-:Y:S01]  /*0990*/  IMAD.MOV R5, RZ, RZ, -R0 ;  /* 0x000000ffff057224 */ /* 0x000fe200078e0a00 */
[----:B------:R2:W-:Y:S01]  /*09a0*/  STL [R1+0x2c4], RZ ;  /* 0x0002c4ff01007387 */ /* 0x0005e20000100800 */
[----:B------:R-:W-:-:S02]  /*09b0*/  IMAD.SHL.U32 R15, R0, 0x80, RZ ;  /* 0x00000080000f7824 */ /* 0x000fc400078e00ff */
[----:B------:R-:W-:Y:S01]  /*09c0*/  IMAD R5, R8, R5, R13 ;  /* 0x0000000508057224 */ /* 0x000fe200078e020d */
[----:B------:R2:W-:Y:S03]  /*09d0*/  STL [R1+0x2c8], RZ ;  /* 0x0002c8ff01007387 */ /* 0x0005e60000100800 */
[----:B------:R-:W-:Y:S01]  /*09e0*/  IMAD.IADD R4, R4, 0x1, R5 ;  /* 0x0000000104047824 */ /* 0x000fe200078e0205 */
[----:B------:R2:W-:Y:S01]  /*09f0*/  STL [R1+0x2cc], RZ ;  /* 0x0002ccff01007387 */ /* 0x0005e20000100800 */
[----:B------:R-:W0:Y:S02]  /*0a00*/  LDC R5, c[0x0][0x230] ;  /* 0x00008c00ff057b82 */ /* 0x000e240000000800 */
[----:B------:R-:W-:Y:S01]  /*0a10*/  IMAD R22, R4, 0x80, R6 ;  /* 0x0000008004167824 */ /* 0x000fe200078e0206 */
[----:B------:R2:W-:Y:S03]  /*0a20*/  STL [R1+0x2b0], RZ ;  /* 0x0002b0ff01007387 */ /* 0x0005e60000100800 */
[----:B------:R-:W-:Y:S01]  /*0a30*/  VIADD R18, R22, 0x40 ;  /* 0x0000004016127836 */ /* 0x000fe20000000000 */
[----:B------:R2:W-:Y:S04]  /*0a40*/  STL [R1+0x2b4], RZ ;  /* 0x0002b4ff01007387 */ /* 0x0005e80000100800 */
[----:B------:R2:W-:Y:S04]  /*0a50*/  STL [R1+0x2b8], RZ ;  /* 0x0002b8ff01007387 */ /* 0x0005e80000100800 */
[----:B------:R2:W-:Y:S04]  /*0a60*/  STL [R1+0x2bc], RZ ;  /* 0x0002bcff01007387 */ /* 0x0005e80000100800 */
[----:B------:R2:W-:Y:S04]  /*0a70*/  STL [R1+0x400], RZ ;  /* 0x000400ff01007387 */ /* 0x0005e80000100800 */
[----:B------:R2:W-:Y:S01]  /*0a80*/  STL [R1+0x404], RZ ;  /* 0x000404ff01007387 */ /* 0x0005e20000100800 */
[----:B0-----:R-:W-:-:S03]  /*0a90*/  VIADD R5, R5, 0x1f ;  /* 0x0000001f05057836 */ /* 0x001fc60000000000 */
[----:B------:R2:W-:Y:S02]  /*0aa0*/  STL [R1+0x408], RZ ;  /* 0x000408ff01007387 */ /* 0x0005e40000100800 */
[----:B------:R-:W-:Y:S02]  /*0ab0*/  ISETP.GE.AND P0, PT, R5, 0x20, PT ;  /* 0x000000200500780c */ /* 0x000fe40003f06270 */
[----:B------:R2:W-:Y:S04]  /*0ac0*/  STL [R1+0x40c], RZ ;  /* 0x00040cff01007387 */ /* 0x0005e80000100800 */
        /* <DEDUP_REMOVED lines=152> */
[----:B------:R2:W-:Y:S04]  /*1450*/  STL [R1+0x464], R15 ;  /* 0x0004640f01007387 */ /* 0x0005e80000100800 */
[----:B------:R2:W-:Y:S04]  /*1460*/  STL [R1+0x90], RZ ;  /* 0x000090ff01007387 */ /* 0x0005e80000100800 */
[----:B------:R2:W-:Y:S04]  /*1470*/  STL [R1+0x498], R22 ;  /* 0x0004981601007387 */ /* 0x0005e80000100800 */
        /* <DEDUP_REMOVED lines=15> */
[----:B------:R2:W-:Y:S01]  /*1570*/  STL [R1+0x4c4], R18 ;  /* 0x0004c41201007387 */ /* 0x0005e20000100800 */
[----:B------:R-:W-:Y:S05]  /*1580*/  @!P0 BRA `(.L_x_0) ;  /* 0x00000170001c8947 */ /* 0x000fea0003800000 */
[----:B------:R-:W-:Y:S01]  /*1590*/  IABS R10, R2 ;  /* 0x00000002000a7213 */ /* 0x000fe20000000000 */
[----:B------:R0:W-:Y:S01]  /*15a0*/  STL [R1+0xbcc], R3 ;  /* 0x000bcc0301007387 */ /* 0x0001e20000100800 */
[----:B------:R-:W-:Y:S01]  /*15b0*/  IABS R4, R3 ;  /* 0x0000000300047213 */ /* 0x000fe20000000000 */
[----:B------:R-:W-:Y:S01]  /*15c0*/  ULDC UR6, c[0x0][0x240] ;  /* 0x0000900000067ab9 */ /* 0x000fe20000000800 */
[----:B------:R-:W1:Y:S01]  /*15d0*/  I2F.RP R11, R10 ;  /* 0x0000000a000b7306 */ /* 0x000e620000209400 */
[----:B------:R-:W-:Y:S01]  /*15e0*/  IABS R14, R22 ;  /* 0x00000016000e7213 */ /* 0x000fe20000000000 */
[----:B------:R-:W-:Y:S01]  /*15f0*/  ULDC.64 UR12, c[0x0][0x218] ;  /* 0x00008600000c7ab9 */ /* 0x000fe20000000a00 */
[----:B------:R-:W-:Y:S01]  /*1600*/  ISETP.GE.AND P6, PT, R18, RZ, PT ;  /* 0x000000ff1200720c */ /* 0x000fe20003fc6270 */
[----:B------:R-:W-:Y:S01]  /*1610*/  ULDC UR11, c[0x0][0x234] ;  /* 0x00008d00000b7ab9 */ /* 0x000fe20000000800 */
[----:B------:R-:W-:Y:S01]  /*1620*/  ULDC UR14, c[0x0][0x230] ;  /* 0x00008c00000e7ab9 */ /* 0x000fe20000000800 */
[----:B------:R-:W-:-:S02]  /*1630*/  ULDC UR10, c[0x0][0x23c] ;  /* 0x00008f00000a7ab9 */ /* 0x000fc40000000800 */
[----:B------:R-:W3:Y:S08]  /*1640*/  I2F.RP R0, R4 ;  /* 0x0000000400007306 */ /* 0x000ef00000209400 */
[----:B-1----:R-:W1:Y:S08]  /*1650*/  MUFU.RCP R11, R11 ;  /* 0x0000000b000b7308 */ /* 0x002e700000001000 */
[----:B---3--:R-:W3:Y:S01]  /*1660*/  MUFU.RCP R0, R0 ;  /* 0x0000000000007308 */ /* 0x008ee20000001000 */
[----:B-1----:R-:W-:Y:S01]  /*1670*/  VIADD R6, R11, 0xffffffe ;  /* 0x0ffffffe0b067836 */ /* 0x002fe20000000000 */
[----:B------:R-:W-:-:S06]  /*1680*/  IABS R11, R18 ;  /* 0x00000012000b7213 */ /* 0x000fcc0000000000 */
[----:B------:R1:W4:Y:S01]  /*1690*/  F2I.FTZ.U32.TRUNC.NTZ R7, R6 ;  /* 0x0000000600077305 */ /* 0x000322000021f000 */
[----:B---3--:R-:W-:Y:S02]  /*16a0*/  VIADD R8, R0, 0xffffffe ;  /* 0x0ffffffe00087836 */ /* 0x008fe40000000000 */
[----:B------:R-:W-:-:S05]  /*16b0*/  IMAD.U32 R0, RZ, RZ, UR4 ;  /* 0x00000004ff007e24 */ /* 0x000fca000f8e00ff */
[----:B------:R3:W2:Y:S01]  /*16c0*/  F2I.FTZ.U32.TRUNC.NTZ R9, R8 ;  /* 0x0000000800097305 */ /* 0x0006a2000021f000 */
[----:B-1----:R-:W-:Y:S02]  /*16d0*/  IMAD.MOV.U32 R6, RZ, RZ, RZ ;  /* 0x000000ffff067224 */ /* 0x002fe400078e00ff */
[----:B----4-:R-:W-:Y:S02]  /*16e0*/  IMAD.MOV R13, RZ, RZ, -R7 ;  /* 0x000000ffff0d7224 */ /* 0x010fe400078e0a07 */
[----:B---3--:R-:W-:Y:S02]  /*16f0*/  IMAD.MOV.U32 R8, RZ, RZ, RZ ;  /* 0x000000ffff087224 */ /* 0x008fe400078e00ff */
[----:B------:R-:W-:-:S04]  /*1700*/  IMAD R13, R13, R10, RZ ;  /* 0x0000000a0d0d7224 */ /* 0x000fc800078e02ff */
[----:B------:R-:W-:Y:S01]  /*1710*/  IMAD.HI.U32 R12, R7, R13, R6 ;  /* 0x0000000d070c7227 */ /* 0x000fe200078e0006 */
[----:B------:R-:W-:-:S03]  /*1720*/  LEA.HI R6, R0, R15, RZ, 0x1b ;  /* 0x0000000f00067211 */ /* 0x000fc600078fd8ff */
[----:B------:R-:W-:Y:S01]  /*1730*/  IMAD.MOV.U32 R7, RZ, RZ, R11 ;  /* 0x000000ffff077224 */ /* 0x000fe200078e000b */
[----:B------:R-:W-:Y:S01]  /*1740*/  IABS R29, R6 ;  /* 0x00000006001d7213 */ /* 0x000fe20000000000 */
[----:B--2---:R-:W-:Y:S02]  /*1750*/  IMAD.MOV R13, RZ, RZ, -R9 ;  /* 0x000000ffff0d7224 */ /* 0x004fe400078e0a09 */
[----:B------:R-:W-:Y:S02]  /*1760*/  IMAD.MOV.U32 R11, RZ, RZ, R14 ;  /* 0x000000ffff0b7224 */ /* 0x000fe400078e000e */
[----:B------:R-:W-:-:S04]  /*1770*/  IMAD.HI.U32 R0, R12, R7, RZ ;  /* 0x000000070c007227 */ /* 0x000fc800078e00ff */
[----:B------:R-:W-:Y:S02]  /*1780*/  IMAD R13, R13, R4, RZ ;  /* 0x000000040d0d7224 */ /* 0x000fe400078e02ff */
[----:B------:R-:W-:-:S04]  /*1790*/  IMAD.HI.U32 R12, R12, R11, RZ ;  /* 0x0000000b0c0c7227 */ /* 0x000fc800078e00ff */
[----:B------:R-:W-:Y:S02]  /*17a0*/  IMAD.MOV R16, RZ, RZ, -R0 ;  /* 0x000000ffff107224 */ /* 0x000fe400078e0a00 */
[----:B------:R-:W-:Y:S01]  /*17b0*/  IMAD.HI.U32 R0, R9, R13, R8 ;  /* 0x0000000d09007227 */ /* 0x000fe200078e0008 */
[----:B------:R-:W-:-:S03]  /*17c0*/  SHF.R.S32.HI R8, RZ, 0x1f, R5 ;  /* 0x0000001fff087819 */ /* 0x000fc60000011405 */
[----:B------:R-:W-:Y:S01]  /*17d0*/  IMAD.MOV R12, RZ, RZ, -R12 ;  /* 0x000000ffff0c7224 */ /* 0x000fe200078e0a0c */
[----:B0-----:R-:W-:Y:S01]  /*17e0*/  LEA.HI R3, R8, R5, RZ, 0x5 ;  /* 0x0000000508037211 */ /* 0x001fe200078f28ff */
[C---:B------:R-:W-:Y:S02]  /*17f0*/  IMAD R9, R10.reuse, R16, R7 ;  /* 0x000000100a097224 */ /* 0x040fe400078e0207 */
[----:B------:R-:W-:Y:S02]  /*1800*/  IMAD R11, R10, R12, R11 ;  /* 0x0000000c0a0b7224 */ /* 0x000fe400078e020b */
[----:B------:R-:W-:Y:S01]  /*1810*/  VIADD R14, R6, 0x7e ;  /* 0x0000007e060e7836 */ /* 0x000fe20000000000 */
[----:B------:R-:W-:Y:S01]  /*1820*/  ISETP.GT.U32.AND P0, PT, R10, R9, PT ;  /* 0x000000090a00720c */ /* 0x000fe20003f04070 */
[----:B------:R-:W-:Y:S01]  /*1830*/  VIADD R15, R6, 0x7c ;  /* 0x0000007c060f7836 */ /* 0x000fe20000000000 */
[----:B------:R-:W-:Y:S01]  /*1840*/  ISETP.GT.U32.AND P2, PT, R10, R11, PT ;  /* 0x0000000b0a00720c */ /* 0x000fe20003f44070 */
[C---:B------:R-:W-:Y:S01]  /*1850*/  VIADD R5, R6.reuse, 0x7a ;  /* 0x0000007a06057836 */ /* 0x040fe20000000000 */
[----:B------:R-:W-:Y:S01]  /*1860*/  IABS R13, R14 ;  /* 0x0000000e000d7213 */ /* 0x000fe20000000000 */
[----:B------:R-:W-:Y:S01]  /*1870*/  VIADD R8, R6, 0x78 ;  /* 0x0000007806087836 */ /* 0x000fe20000000000 */
[----:B------:R-:W-:Y:S01]  /*1880*/  IABS R19, R15 ;  /* 0x0000000f00137213 */ /* 0x000fe20000000000 */
[----:B------:R0:W-:Y:S01]  /*1890*/  STL [R1+0xd8], R3 ;  /* 0x0000d80301007387 */ /* 0x0001e20000100800 */
[----:B------:R-:W-:Y:S01]  /*18a0*/  ISETP.GE.AND P4, PT, R5, RZ, PT ;  /* 0x000000ff0500720c */ /* 0x000fe20003f86270 */
[----:B------:R-:W-:Y:S01]  /*18b0*/  IMAD.HI.U32 R7, R0, R13, RZ ;  /* 0x0000000d00077227 */ /* 0x000fe200078e00ff */
[----:B------:R-:W-:-:S02]  /*18c0*/  IABS R21, R5 ;  /* 0x0000000500157213 */ /* 0x000fc40000000000 */
[----:B------:R-:W-:Y:S01]  /*18d0*/  IABS R17, R8 ;  /* 0x0000000800117213 */ /* 0x000fe20000000000 */
[--C-:B------:R-:W-:Y:S01]  /*18e0*/  @!P0 IMAD.IADD R9, R9, 0x1, -R10.reuse ;  /* 0x0000000109098824 */ /* 0x100fe200078e0a0a */
[----:B------:R-:W-:Y:S01]  /*18f0*/  ISETP.GE.AND P0, PT, R8, RZ, PT ;  /* 0x000000ff0800720c */ /* 0x000fe20003f06270 */
[----:B------:R-:W-:Y:S01]  /*1900*/  @!P2 IMAD.IADD R11, R11, 0x1, -R10 ;  /* 0x000000010b0ba824 */ /* 0x000fe200078e0a0a */
[----:B------:R-:W-:Y:S01]  /*1910*/  ISETP.GE.AND P1, PT, R14, RZ, PT ;  /* 0x000000ff0e00720c */ /* 0x000fe20003f26270 */
[----:B------:R-:W-:Y:S01]  /*1920*/  IMAD.MOV R7, RZ, RZ, -R7 ;  /* 0x000000ffff077224 */ /* 0x000fe200078e0a07 */
[----:B------:R-:W-:Y:S01]  /*1930*/  ISETP.GT.U32.AND P2, PT, R10, R9, PT ;  /* 0x000000090a00720c */ /* 0x000fe20003f44070 */
[----:B------:R-:W-:Y:S01]  /*1940*/  VIADD R5, R6, 0x74 ;  /* 0x0000007406057836 */ /* 0x000fe20000000000 */
[----:B------:R-:W-:Y:S01]  /*1950*/  ISETP.GT.U32.AND P3, PT, R10, R11, PT ;  /* 0x0000000b0a00720c */ /* 0x000fe20003f64070 */
[----:B------:R-:W-:Y:S01]  /*1960*/  IMAD R20, R4, R7, R13 ;  /* 0x0000000704147224 */ /* 0x000fe200078e020d */
[----:B------:R-:W-:Y:S01]  /*1970*/  ISETP.GE.AND P5, PT, R15, RZ, PT ;  /* 0x000000ff0f00720c */ /* 0x000fe20003fa6270 */
[----:B------:R-:W-:Y:S01]  /*1980*/  IMAD.HI.U32 R12, R0, R19, RZ ;  /* 0x00000013000c7227 */ /* 0x000fe200078e00ff */
[----:B------:R-:W-:-:S03]  /*1990*/  IABS R13, R5 ;  /* 0x00000005000d7213 */ /* 0x000fc60000000000 */
[----:B------:R-:W-:Y:S02]  /*19a0*/  IMAD.MOV R12, RZ, RZ, -R12 ;  /* 0x000000ffff0c7224 */ /* 0x000fe400078e0a0c */
[----:B------:R-:W-:-:S04]  /*19b0*/  IMAD.HI.U32 R8, R0, R21, RZ ;  /* 0x0000001500087227 */ /* 0x000fc800078e00ff */
[--C-:B------:R-:W-:Y:S01]  /*19c0*/  @!P2 IMAD.IADD R9, R9, 0x1, -R10.reuse ;  /* 0x000000010909a824 */ /* 0x100fe200078e0a0a */
[----:B------:R-:W-:Y:S01]  /*19d0*/  ISETP.GT.U32.AND P2, PT, R4, R20, PT ;  /* 0x000000140400720c */ /* 0x000fe20003f44070 */
[----:B------:R-:W-:Y:S01]  /*19e0*/  @!P3 IMAD.IADD R11, R11, 0x1, -R10 ;  /* 0x000000010b0bb824 */ /* 0x000fe200078e0a0a */
[----:B------:R-:W-:Y:S01]  /*19f0*/  ISETP.GE.AND P3, PT, R22, RZ, PT ;  /* 0x000000ff1600720c */ /* 0x000fe20003f66270 */
[----:B------:R-:W-:Y:S02]  /*1a00*/  IMAD R19, R4, R12, R19 ;  /* 0x0000000c04137224 */ /* 0x000fe400078e0213 */
[----:B------:R-:W-:Y:S02]  /*1a10*/  IMAD.MOV R18, RZ, RZ, -R8 ;  /* 0x000000ffff127224 */ /* 0x000fe400078e0a08 */
[----:B------:R-:W-:Y:S02]  /*1a20*/  @!P6 IMAD.MOV R9, RZ, RZ, -R9 ;  /* 0x000000ffff09e224 */ /* 0x000fe400078e0a09 */
[----:B------:R-:W-:-:S04]  /*1a30*/  IMAD.HI.U32 R8, R0, R13, RZ ;  /* 0x0000000d00087227 */ /* 0x000fc800078e00ff */
[----:B------:R-:W-:Y:S01]  /*1a40*/  @!P2 IMAD.IADD R20, R20, 0x1, -R4 ;  /* 0x000000011414a824 */ /* 0x000fe200078e0a04 */
[----:B------:R-:W-:Y:S01]  /*1a50*/  ISETP.NE.AND P2, PT, R2, RZ, PT ;  /* 0x000000ff0200720c */ /* 0x000fe20003f45270 */
[----:B------:R-:W-:Y:S01]  /*1a60*/  IMAD.HI.U32 R10, R0, R17, RZ ;  /* 0x00000011000a7227 */ /* 0x000fe200078e00ff */
[----:B------:R-:W-:Y:S02]  /*1a70*/  LOP3.LUT R2, RZ, R2, RZ, 0x33, !PT ;  /* 0x00000002ff027212 */ /* 0x000fe400078e33ff */
[C---:B------:R-:W-:Y:S01]  /*1a80*/  ISETP.GT.U32.AND P6, PT, R4.reuse, R20, PT ;  /* 0x000000140400720c */ /* 0x040fe20003fc4070 */
[----:B------:R-:W-:Y:S01]  /*1a90*/  @!P3 IMAD.MOV R11, RZ, RZ, -R11 ;  /* 0x000000ffff0bb224 */ /* 0x000fe200078e0a0b */
[----:B------:R-:W-:Y:S01]  /*1aa0*/  ISETP.GT.U32.AND P3, PT, R4, R19, PT ;  /* 0x000000130400720c */ /* 0x000fe20003f64070 */
[----:B------:R-:W-:Y:S02]  /*1ab0*/  IMAD.MOV R8, RZ, RZ, -R8 ;  /* 0x000000ffff087224 */ /* 0x000fe400078e0a08 */
[----:B------:R-:W-:Y:S01]  /*1ac0*/  IMAD.MOV R10, RZ, RZ, -R10 ;  /* 0x000000ffff0a7224 */ /* 0x000fe200078e0a0a */
[----:B0-----:R-:W-:Y:S01]  /*1ad0*/  SEL R3, R2, R11, !P2 ;  /* 0x0000000b02037207 */ /* 0x001fe20005000000 */
[----:B------:R-:W-:-:S02]  /*1ae0*/  IMAD R18, R4, R18, R21 ;  /* 0x0000001204127224 */ /* 0x000fc400078e0215 */
[----:B------:R-:W-:Y:S01]  /*1af0*/  IMAD R13, R4, R8, R13 ;  /* 0x00000008040d7224 */ /* 0x000fe200078e020d */
[----:B------:R-:W-:Y:S01]  /*1b00*/  SEL R8, R2, R9, !P2 ;  /* 0x0000000902087207 */ /* 0x000fe20005000000 */
[C---:B------:R-:W-:Y:S01]  /*1b10*/  IMAD R17, R4.reuse, R10, R17 ;  /* 0x0000000a04117224 */ /* 0x040fe200078e0211 */
[----:B------:R-:W-:Y:S01]  /*1b20*/  ISETP.GT.U32.AND P2, PT, R4, R18, PT ;  /* 0x000000120400720c */ /* 0x000fe20003f44070 */
[--C-:B------:R-:W-:Y:S02]  /*1b30*/  @!P6 IMAD.IADD R20, R20, 0x1, -R4.reuse ;  /* 0x000000011414e824 */ /* 0x100fe400078e0a04 */
[--C-:B------:R-:W-:Y:S01]  /*1b40*/  @!P3 IMAD.IADD R19, R19, 0x1, -R4.reuse ;  /* 0x000000011313b824 */ /* 0x100fe200078e0a04 */
[----:B------:R-:W-:Y:S01]  /*1b50*/  ISETP.GT.U32.AND P6, PT, R4, R17, PT ;  /* 0x000000110400720c */ /* 0x000fe20003fc4070 */
[C---:B------:R-:W-:Y:S01]  /*1b60*/  VIADD R7, R6.reuse, 0x76 ;  /* 0x0000007606077836 */ /* 0x040fe20000000000 */
[----:B------:R-:W-:Y:S01]  /*1b70*/  STL [R1+0xd4], R8 ;  /* 0x0000d40801007387 */ /* 0x000fe20000100800 */
[----:B------:R-:W-:Y:S01]  /*1b80*/  VIADD R2, R6, 0x72 ;  /* 0x0000007206027836 */ /* 0x000fe20000000000 */
[----:B------:R-:W-:Y:S01]  /*1b90*/  ISETP.GT.U32.AND P3, PT, R4, R19, PT ;  /* 0x000000130400720c */ /* 0x000fe20003f64070 */
[----:B------:R-:W-:Y:S01]  /*1ba0*/  VIADD R14, R6, 0x70 ;  /* 0x00000070060e7836 */ /* 0x000fe20000000000 */
[----:B------:R-:W-:Y:S01]  /*1bb0*/  IABS R15, R7 ;  /* 0x00000007000f7213 */ /* 0x000fe20000000000 */
[----:B------:R0:W-:Y:S01]  /*1bc0*/  STL [R1+0xdc], R3 ;  /* 0x0000dc0301007387 */ /* 0x0001e20000100800 */
[----:B------:R-:W-:Y:S01]  /*1bd0*/  IABS R11, R2 ;  /* 0x00000002000b7213 */ /* 0x000fe20000000000 */
[----:B------:R-:W-:Y:S01]  /*1be0*/  @!P2 IMAD.IADD R18, R18, 0x1, -R4 ;  /* 0x000000011212a824 */ /* 0x000fe200078e0a04 */
[----:B------:R-:W-:Y:S01]  /*1bf0*/  IABS R10, R14 ;  /* 0x0000000e000a7213 */ /* 0x000fe20000000000 */
[----:B------:R-:W-:-:S03]  /*1c00*/  IMAD.HI.U32 R12, R0, R15, RZ ;  /* 0x0000000f000c7227 */ /* 0x000fc600078e00ff */
[----:B------:R-:W-:Y:S01]  /*1c10*/  ISETP.GT.U32.AND P2, PT, R4, R18, PT ;  /* 0x000000120400720c */ /* 0x000fe20003f44070 */
[----:B------:R-:W-:Y:S02]  /*1c20*/  @!P6 IMAD.IADD R17, R17, 0x1, -R4 ;  /* 0x000000011111e824 */ /* 0x000fe400078e0a04 */
[----:B------:R-:W-:-:S03]  /*1c30*/  IMAD.HI.U32 R21, R0, R11, RZ ;  /* 0x0000000b00157227 */ /* 0x000fc600078e00ff */
[----:B------:R-:W-:Y:S01]  /*1c40*/  ISETP.GT.U32.AND P6, PT, R4, R17, PT ;  /* 0x000000110400720c */ /* 0x000fe20003fc4070 */
[----:B------:R-:W-:Y:S02]  /*1c50*/  IMAD.MOV R12, RZ, RZ, -R12 ;  /* 0x000000ffff0c7224 */ /* 0x000fe400078e0a0c */
[----:B------:R-:W-:-:S04]  /*1c60*/  IMAD.HI.U32 R22, R0, R10, RZ ;  /* 0x0000000a00167227 */ /* 0x000fc800078e00ff */
[----:B------:R-:W-:Y:S02]  /*1c70*/  IMAD.MOV R21, RZ, RZ, -R21 ;  /* 0x000000ffff157224 */ /* 0x000fe400078e0a15 */
[----:B------:R-:W-:Y:S01]  /*1c80*/  @!P3 IMAD.IADD R19, R19, 0x1, -R4 ;  /* 0x000000011313b824 */ /* 0x000fe200078e0a04 */
[C---:B------:R-:W-:Y:S01]  /*1c90*/  ISETP.GT.U32.AND P3, PT, R4.reuse, R13, PT ;  /* 0x0000000d0400720c */ /* 0x040fe20003f64070 */
[C---:B------:R-:W-:Y:S02]  /*1ca0*/  IMAD R12, R4.reuse, R12, R15 ;  /* 0x0000000c040c7224 */ /* 0x040fe400078e020f */
[----:B0-----:R-:W-:Y:S02]  /*1cb0*/  IMAD.MOV.U32 R3, RZ, RZ, R20 ;  /* 0x000000ffff037224 */ /* 0x001fe400078e0014 */
[----:B------:R-:W-:Y:S02]  /*1cc0*/  IMAD.MOV R22, RZ, RZ, -R22 ;  /* 0x000000ffff167224 */ /* 0x000fe400078e0a16 */
[----:B------:R-:W-:-:S02]  /*1cd0*/  IMAD R11, R4, R21, R11 ;  /* 0x00000015040b7224 */ /* 0x000fc400078e020b */
[----:B------:R-:W-:Y:S01]  /*1ce0*/  @!P1 IMAD.MOV R3, RZ, RZ, -R3 ;  /* 0x000000ffff039224 */ /* 0x000fe200078e0a03 */
[C---:B------:R-:W-:Y:S01]  /*1cf0*/  ISETP.GT.U32.AND P1, PT, R4.reuse, R12, PT ;  /* 0x0000000c0400720c */ /* 0x040fe20003f24070 */
[----:B------:R-:W-:Y:S02]  /*1d00*/  IMAD R10, R4, R22, R10 ;  /* 0x00000016040a7224 */ /* 0x000fe400078e020a */
[--C-:B------:R-:W-:Y:S01]  /*1d10*/  @!P2 IMAD.IADD R18, R18, 0x1, -R4.reuse ;  /* 0x000000011212a824 */ /* 0x100fe200078e0a04 */
[----:B------:R-:W-:Y:S01]  /*1d20*/  ISETP.GT.U32.AND P2, PT, R4, R11, PT ;  /* 0x0000000b0400720c */ /* 0x000fe20003f44070 */
[----:B------:R-:W-:Y:S01]  /*1d30*/  VIADD R16, R6, 0x6c ;  /* 0x0000006c06107836 */ /* 0x000fe20000000000 */
[----:B------:R0:W-:Y:S01]  /*1d40*/  STL [R1+0x18], R3 ;  /* 0x0000180301007387 */ /* 0x0001e20000100800 */
[--C-:B------:R-:W-:Y:S01]  /*1d50*/  @!P6 IMAD.IADD R17, R17, 0x1, -R4.reuse ;  /* 0x000000011111e824 */ /* 0x100fe200078e0a04 */
[----:B------:R-:W-:Y:S01]  /*1d60*/  ISETP.GT.U32.AND P6, PT, R4, R10, PT ;  /* 0x0000000a0400720c */ /* 0x000fe20003fc4070 */
[----:B------:R-:W-:Y:S01]  /*1d70*/  VIADD R15, R6, 0x6e ;  /* 0x0000006e060f7836 */ /* 0x000fe20000000000 */
[----:B------:R-:W-:Y:S01]  /*1d80*/  IABS R8, R16 ;  /* 0x0000001000087213 */ /* 0x000fe20000000000 */
[--C-:B------:R-:W-:Y:S01]  /*1d90*/  @!P3 IMAD.IADD R13, R13, 0x1, -R4.reuse ;  /* 0x000000010d0db824 */ /* 0x100fe200078e0a04 */
[----:B------:R-:W-:Y:S01]  /*1da0*/  ISETP.GE.AND P3, PT, R5, RZ, PT ;  /* 0x000000ff0500720c */ /* 0x000fe20003f66270 */
[----:B------:R-:W-:Y:S01]  /*1db0*/  IMAD.MOV.U32 R23, RZ, RZ, R19 ;  /* 0x000000ffff177224 */ /* 0x000fe200078e0013 */
[----:B------:R-:W-:Y:S01]  /*1dc0*/  IABS R9, R15 ;  /* 0x0000000f00097213 */ /* 0x000fe20000000000 */
[----:B------:R-:W-:Y:S01]  /*1dd0*/  @!P1 IMAD.IADD R12, R12, 0x1, -R4 ;  /* 0x000000010c0c9824 */ /* 0x000fe200078e0a04 */
[----:B------:R-:W-:Y:S01]  /*1de0*/  ISETP.GE.AND P1, PT, R7, RZ, PT ;  /* 0x000000ff0700720c */ /* 0x000fe20003f26270 */
[----:B------:R-:W-:Y:S01]  /*1df0*/  @!P5 IMAD.MOV R23, RZ, RZ, -R23 ;  /* 0x000000ffff17d224 */ /* 0x000fe200078e0a17 */
[----:B------:R-:W-:Y:S01]  /*1e00*/  ISETP.GT.U32.AND P5, PT, R4, R13, PT ;  /* 0x0000000d0400720c */ /* 0x000fe20003fa4070 */
[----:B------:R-:W-:-:S03]  /*1e10*/  IMAD.HI.U32 R21, R0, R8, RZ ;  /* 0x0000000800157227 */ /* 0x000fc600078e00ff */
[----:B------:R-:W-:Y:S01]  /*1e20*/  STL [R1+0x14], R23 ;  /* 0x0000141701007387 */ /* 0x000fe20000100800 */
[----:B------:R-:W-:Y:S01]  /*1e30*/  @!P2 IMAD.IADD R11, R11, 0x1, -R4 ;  /* 0x000000010b0ba824 */ /* 0x000fe200078e0a04 */
[----:B------:R-:W-:Y:S01]  /*1e40*/  ISETP.GT.U32.AND P2, PT, R4, R12, PT ;  /* 0x0000000c0400720c */ /* 0x000fe20003f44070 */
[----:B------:R-:W-:-:S04]  /*1e50*/  IMAD.HI.U32 R20, R0, R9, RZ ;  /* 0x0000000900147227 */ /* 0x000fc800078e00ff */
[----:B0-----:R-:W-:Y:S02]  /*1e60*/  IMAD.MOV.U32 R3, RZ, RZ, R18 ;  /* 0x000000ffff037224 */ /* 0x001fe400078e0012 */
[----:B------:R-:W-:Y:S02]  /*1e70*/  IMAD.MOV R21, RZ, RZ, -R21 ;  /* 0x000000ffff157224 */ /* 0x000fe400078e0a15 */
[----:B------:R-:W-:Y:S01]  /*1e80*/  @!P6 IMAD.IADD R10, R10, 0x1, -R4 ;  /* 0x000000010a0ae824 */ /* 0x000fe200078e0a04 */
[C---:B------:R-:W-:Y:S01]  /*1e90*/  ISETP.GT.U32.AND P6, PT, R4.reuse, R11, PT ;  /* 0x0000000b0400720c */ /* 0x040fe20003fc4070 */
[----:B------:R-:W-:Y:S02]  /*1ea0*/  IMAD.MOV R20, RZ, RZ, -R20 ;  /* 0x000000ffff147224 */ /* 0x000fe400078e0a14 */
[----:B------:R-:W-:Y:S01]  /*1eb0*/  @!P4 IMAD.MOV R3, RZ, RZ, -R3 ;  /* 0x000000ffff03c224 */ /* 0x000fe200078e0a03 */
[C---:B------:R-:W-:Y:S01]  /*1ec0*/  ISETP.GT.U32.AND P4, PT, R4.reuse, R10, PT ;  /* 0x0000000a0400720c */ /* 0x040fe20003f84070 */
[----:B------:R-:W-:-:S02]  /*1ed0*/  IMAD R5, R4, R21, R8 ;  /* 0x0000001504057224 */ /* 0x000fc400078e0208 */
[----:B------:R-:W-:Y:S01]  /*1ee0*/  IMAD R7, R4, R20, R9 ;  /* 0x0000001404077224 */ /* 0x000fe200078e0209 */
[----:B------:R0:W-:Y:S01]  /*1ef0*/  STL [R1+0x10], R3 ;  /* 0x0000100301007387 */ /* 0x0001e20000100800 */
[C---:B------:R-:W-:Y:S02]  /*1f00*/  VIADD R9, R6.reuse, 0x6a ;  /* 0x0000006a06097836 */ /* 0x040fe40000000000 */
[----:B------:R-:W-:Y:S02]  /*1f10*/  VIADD R8, R6, 0x68 ;  /* 0x0000006806087836 */ /* 0x000fe40000000000 */
[--C-:B------:R-:W-:Y:S01]  /*1f20*/  @!P5 IMAD.IADD R13, R13, 0x1, -R4.reuse ;  /* 0x000000010d0dd824 */ /* 0x100fe200078e0a04 */
[----:B------:R-:W-:Y:S01]  /*1f30*/  ISETP.GT.U32.AND P5, PT, R4, R5, PT ;  /* 0x000000050400720c */ /* 0x000fe20003fa4070 */
[--C-:B------:R-:W-:Y:S01]  /*1f40*/  @!P2 IMAD.IADD R12, R12, 0x1, -R4.reuse ;  /* 0x000000010c0ca824 */ /* 0x100fe200078e0a04 */
[----:B------:R-:W-:Y:S01]  /*1f50*/  IABS R18, R8 ;  /* 0x0000000800127213 */ /* 0x000fe20000000000 */
[----:B------:R-:W-:Y:S01]  /*1f60*/  @!P6 IMAD.IADD R11, R11, 0x1, -R4 ;  /* 0x000000010b0be824 */ /* 0x000fe200078e0a04 */
[----:B------:R-:W-:Y:S01]  /*1f70*/  ISETP.GE.AND P2, PT, R2, RZ, PT ;  /* 0x000000ff0200720c */ /* 0x000fe20003f46270 */
[----:B0-----:R-:W-:Y:S01]  /*1f80*/  IMAD.MOV.U32 R3, RZ, RZ, R17 ;  /* 0x000000ffff037224 */ /* 0x001fe200078e0011 */
[----:B------:R-:W-:Y:S01]  /*1f90*/  IABS R17, R9 ;  /* 0x0000000900117213 */ /* 0x000fe20000000000 */
[----:B------:R-:W-:Y:S01]  /*1fa0*/  IMAD.MOV.U32 R2, RZ, RZ, R18 ;  /* 0x000000ffff027224 */ /* 0x000fe200078e0012 */
[----:B------:R-:W-:Y:S01]  /*1fb0*/  ISETP.GE.AND P6, PT, R14, RZ, PT ;  /* 0x000000ff0e00720c */ /* 0x000fe20003fc6270 */
[----:B------:R-:W-:Y:S01]  /*1fc0*/  @!P0 IMAD.MOV R3, RZ, RZ, -R3 ;  /* 0x000000ffff038224 */ /* 0x000fe200078e0a03 */
[----:B------:R-:W-:Y:S01]  /*1fd0*/  ISETP.GT.U32.AND P0, PT, R4, R7, PT ;  /* 0x000000070400720c */ /* 0x000fe20003f04070 */
[----:B------:R-:W-:-:S03]  /*1fe0*/  IMAD.HI.U32 R14, R0, R17, RZ ;  /* 0x00000011000e7227 */ /* 0x000fc600078e00ff */
[----:B------:R0:W-:Y:S01]  /*1ff0*/  STL [R1+0xc], R3 ;  /* 0x00000c0301007387 */ /* 0x0001e20000100800 */
[----:B------:R-:W-:Y:S02]  /*2000*/  IMAD.MOV.U32 R19, RZ, RZ, R12 ;  /* 0x000000ffff137224 */ /* 0x000fe400078e000c */
[----:B------:R-:W-:Y:S01]  /*2010*/  @!P4 IMAD.IADD R10, R10, 0x1, -R4 ;  /* 0x000000010a0ac824 */ /* 0x000fe200078e0a04 */
[----:B------:R-:W-:Y:S01]  /*2020*/  ISETP.GE.AND P4, PT, R15, RZ, PT ;  /* 0x000000ff0f00720c */ /* 0x000fe20003f86270 */
[----:B------:R-:W-:-:S04]  /*2030*/  IMAD.HI.U32 R15, R0, R2, RZ ;  /* 0x00000002000f7227 */ /* 0x000fc800078e00ff */
[----:B------:R-:W-:Y:S02]  /*2040*/  IMAD.MOV R14, RZ, RZ, -R14 ;  /* 0x000000ffff0e7224 */ /* 0x000fe400078e0a0e */
[----:B0-----:R-:W-:Y:S02]  /*2050*/  IMAD.MOV.U32 R3, RZ, RZ, R13 ;  /* 0x000000ffff037224 */ /* 0x001fe400078e000d */
[----:B------:R-:W-:Y:S02]  /*2060*/  @!P1 IMAD.MOV R19, RZ, RZ, -R19 ;  /* 0x000000ffff139224 */ /* 0x000fe400078e0a13 */
[--C-:B------:R-:W-:Y:S01]  /*2070*/  @!P5 IMAD.IADD R5, R5, 0x1, -R4.reuse ;  /* 0x000000010505d824 */ /* 0x100fe200078e0a04 */
[----:B------:R-:W-:Y:S01]  /*2080*/  ISETP.GE.AND P5, PT, R9, RZ, PT ;  /* 0x000000ff0900720c */ /* 0x000fe20003fa6270 */
[----:B------:R-:W-:Y:S01]  /*2090*/  @!P3 IMAD.MOV R3, RZ, RZ, -R3 ;  /* 0x000000ffff03b224 */ /* 0x000fe200078e0a03 */
[----:B------:R-:W-:Y:S01]  /*20a0*/  STL [R1+0x4], R19 ;  /* 0x0000041301007387 */ /* 0x000fe20000100800 */
[----:B------:R-:W-:Y:S01]  /*20b0*/  IMAD.MOV R12, RZ, RZ, -R15 ;  /* 0x000000ffff0c7224 */ /* 0x000fe200078e0a0f */
[C---:B------:R-:W-:Y:S01]  /*20c0*/  ISETP.GT.U32.AND P3, PT, R4.reuse, R5, PT ;  /* 0x000000050400720c */ /* 0x040fe20003f64070 */
[----:B------:R-:W-:Y:S01]  /*20d0*/  IMAD R9, R4, R14, R17 ;  /* 0x0000000e04097224 */ /* 0x000fe200078e0211 */
[----:B------:R0:W-:Y:S01]  /*20e0*/  STL [R1+0x98], R3 ;  /* 0x0000980301007387 */ /* 0x0001e20000100800 */
[----:B------:R-:W-:Y:S01]  /*20f0*/  @!P0 IMAD.IADD R7, R7, 0x1, -R4 ;  /* 0x0000000107078824 */ /* 0x000fe200078e0a04 */
[----:B------:R-:W-:Y:S01]  /*2100*/  ISETP.GE.AND P0, PT, R16, RZ, PT ;  /* 0x000000ff1000720c */ /* 0x000fe20003f06270 */
[----:B------:R-:W-:-:S02]  /*2110*/  IMAD R2, R4, R12, R2 ;  /* 0x0000000c04027224 */ /* 0x000fc400078e0202 */
[----:B------:R-:W-:Y:S01]  /*2120*/  @!P2 IMAD.MOV R11, RZ, RZ, -R11 ;  /* 0x000000ffff0ba224 */ /* 0x000fe200078e0a0b */
[----:B------:R-:W-:Y:S01]  /*2130*/  ISETP.GT.U32.AND P2, PT, R4, R9, PT ;  /* 0x000000090400720c */ /* 0x000fe20003f44070 */
[----:B------:R-:W-:Y:S01]  /*2140*/  VIADD R14, R6, 0x62 ;  /* 0x00000062060e7836 */ /* 0x000fe20000000000 */
[----:B------:R-:W-:Y:S01]  /*2150*/  ISETP.GT.U32.AND P1, PT, R4, R7, PT ;  /* 0x000000070400720c */ /* 0x000fe20003f24070 */
[C---:B------:R-:W-:Y:S01]  /*2160*/  VIADD R13, R6.reuse, 0x5e ;  /* 0x0000005e060d7836 */ /* 0x040fe20000000000 */
[----:B------:R1:W-:Y:S01]  /*2170*/  STL [R1+0x9c], R11 ;  /* 0x00009c0b01007387 */ /* 0x0003e20000100800 */
[----:B0-----:R-:W-:Y:S02]  /*2180*/  IMAD.MOV.U32 R3, RZ, RZ, R10 ;  /* 0x000000ffff037224 */ /* 0x001fe400078e000a */
[----:B------:R-:W-:Y:S02]  /*2190*/  VIADD R10, R6, 0x64 ;  /* 0x00000064060a7836 */ /* 0x000fe40000000000 */
[----:B------:R-:W-:Y:S01]  /*21a0*/  @!P6 IMAD.MOV R3, RZ, RZ, -R3 ;  /* 0x000000ffff03e224 */ /* 0x000fe200078e0a03 */
[----:B------:R-:W-:Y:S01]  /*21b0*/  ISETP.GT.U32.AND P6, PT, R4, R2, PT ;  /* 0x000000020400720c */ /* 0x000fe20003fc4070 */
[----:B------:R-:W-:-:S02]  /*21c0*/  @!P3 IMAD.IADD R5, R5, 0x1, -R4 ;  /* 0x000000010505b824 */ /* 0x000fc400078e0a04 */
[--C-:B------:R-:W-:Y:S01]  /*21d0*/  @!P2 IMAD.IADD R9, R9, 0x1, -R4.reuse ;  /* 0x000000010909a824 */ /* 0x100fe200078e0a04 */
[----:B------:R0:W-:Y:S01]  /*21e0*/  STL [R1+0xa0], R3 ;  /* 0x0000a00301007387 */ /* 0x0001e20000100800 */
[----:B-1----:R-:W-:Y:S01]  /*21f0*/  VIADD R11, R6, 0x66 ;  /* 0x00000066060b7836 */ /* 0x002fe20000000000 */
[----:B------:R-:W-:Y:S01]  /*2200*/  ISETP.GE.AND P2, PT, R10, RZ, PT ;  /* 0x000000ff0a00720c */ /* 0x000fe20003f46270 */
[--C-:B------:R-:W-:Y:S01]  /*2210*/  @!P1 IMAD.IADD R7, R7, 0x1, -R4.reuse ;  /* 0x0000000107079824 */ /* 0x100fe200078e0a04 */
[----:B------:R-:W-:Y:S01]  /*2220*/  ISETP.GE.AND P1, PT, R8, RZ, PT ;  /* 0x000000ff0800720c */ /* 0x000fe20003f26270 */
[C---:B------:R-:W-:Y:S01]  /*2230*/  VIADD R19, R6.reuse, 0x5a ;  /* 0x0000005a06137836 */ /* 0x040fe20000000000 */
[----:B------:R-:W-:Y:S01]  /*2240*/  IABS R12, R11 ;  /* 0x0000000b000c7213 */ /* 0x000fe20000000000 */
[----:B------:R-:W-:Y:S01]  /*2250*/  VIADD R16, R6, 0x58 ;  /* 0x0000005806107836 */ /* 0x000fe20000000000 */
[----:B------:R-:W-:Y:S01]  /*2260*/  IABS R8, R10 ;  /* 0x0000000a00087213 */ /* 0x000fe20000000000 */
[----:B------:R-:W-:Y:S01]  /*2270*/  @!P6 IMAD.IADD R2, R2, 0x1, -R4 ;  /* 0x000000010202e824 */ /* 0x000fe200078e0a04 */
[----:B------:R-:W-:Y:S01]  /*2280*/  ISETP.GT.U32.AND P6, PT, R4, R9, PT ;  /* 0x000000090400720c */ /* 0x000fe20003fc4070 */
[----:B0-----:R-:W-:Y:S01]  /*2290*/  IMAD.MOV.U32 R3, RZ, RZ, R7 ;  /* 0x000000ffff037224 */ /* 0x001fe200078e0007 */
[----:B------:R-:W-:Y:S01]  /*22a0*/  ISETP.GE.AND P3, PT, R11, RZ, PT ;  /* 0x000000ff0b00720c */ /* 0x000fe20003f66270 */
[----:B------:R-:W-:-:S04]  /*22b0*/  IMAD.HI.U32 R7, R0, R12, RZ ;  /* 0x0000000c00077227 */ /* 0x000fc800078e00ff */
[----:B------:R-:W-:Y:S02]  /*22c0*/  IMAD.MOV R7, RZ, RZ, -R7 ;  /* 0x000000ffff077224 */ /* 0x000fe400078e0a07 */
[----:B------:R-:W-:Y:S01]  /*22d0*/  @!P4 IMAD.MOV R3, RZ, RZ, -R3 ;  /* 0x000000ffff03c224 */ /* 0x000fe200078e0a03 */
[C---:B------:R-:W-:Y:S01]  /*22e0*/  ISETP.GT.U32.AND P4, PT, R4.reuse, R2, PT ;  /* 0x000000020400720c */ /* 0x040fe20003f84070 */
[----:B------:R-:W-:Y:S02]  /*22f0*/  IMAD R12, R4, R7, R12 ;  /* 0x00000007040c7224 */ /* 0x000fe400078e020c */
[----:B------:R-:W-:Y:S01]  /*2300*/  IMAD.HI.U32 R10, R0, R8, RZ ;  /* 0x00000008000a7227 */ /* 0x000fe200078e00ff */
[----:B------:R0:W-:Y:S03]  /*2310*/  STL [R1+0xb0], R3 ;  /* 0x0000b00301007387 */ /* 0x0001e60000100800 */
[----:B------:R-:W-:Y:S01]  /*2320*/  @!P6 IMAD.IADD R9, R9, 0x1, -R4 ;  /* 0x000000010909e824 */ /* 0x000fe200078e0a04 */
[----:B------:R-:W-:-:S03]  /*2330*/  ISETP.GT.U32.AND P6, PT, R4, R12, PT ;  /* 0x0000000c0400720c */ /* 0x000fc60003fc4070 */
[----:B------:R-:W-:Y:S02]  /*2340*/  IMAD.MOV.U32 R11, RZ, RZ, R9 ;  /* 0x000000ffff0b7224 */ /* 0x000fe400078e0009 */
[----:B------:R-:W-:Y:S02]  /*2350*/  @!P4 IMAD.IADD R2, R2, 0x1, -R4 ;  /* 0x000000010202c824 */ /* 0x000fe400078e0a04 */
[----:B0-----:R-:W-:Y:S02]  /*2360*/  IMAD.MOV.U32 R3, RZ, RZ, R5 ;  /* 0x000000ffff037224 */ /* 0x001fe400078e0005 */
[----:B------:R-:W-:Y:S02]  /*2370*/  IMAD.MOV R5, RZ, RZ, -R10 ;  /* 0x000000ffff057224 */ /* 0x000fe400078e0a0a */
[----:B------:R-:W-:Y:S02]  /*2380*/  @!P5 IMAD.MOV R11, RZ, RZ, -R11 ;  /* 0x000000ffff0bd224 */ /* 0x000fe400078e0a0b */
[----:B------:R-:W-:-:S02]  /*2390*/  IMAD R8, R4, R5, R8 ;  /* 0x0000000504087224 */ /* 0x000fc400078e0208 */
[----:B------:R-:W-:Y:S01]  /*23a0*/  @!P0 IMAD.MOV R3, RZ, RZ, -R3 ;  /* 0x000000ffff038224 */ /* 0x000fe200078e0a03 */
[----:B------:R-:W-:Y:S01]  /*23b0*/  ISETP.GE.AND P0, PT, R14, RZ, PT ;  /* 0x000000ff0e00720c */ /* 0x000fe20003f06270 */
[----:B------:R-:W-:Y:S01]  /*23c0*/  @!P6 IMAD.IADD R12, R12, 0x1, -R4 ;  /* 0x000000010c0ce824 */ /* 0x000fe200078e0a04 */
[----:B------:R-:W-:Y:S01]  /*23d0*/  ISETP.GT.U32.AND P5, PT, R4, R8, PT ;  /* 0x000000080400720c */ /* 0x000fe20003fa4070 */
[----:B------:R-:W-:Y:S01]  /*23e0*/  VIADD R10, R6, 0x60 ;  /* 0x00000060060a7836 */ /* 0x000fe20000000000 */
[----:B------:R-:W-:Y:S01]  /*23f0*/  IABS R14, R14 ;  /* 0x0000000e000e7213 */ /* 0x000fe20000000000 */
[----:B------:R0:W-:Y:S01]  /*2400*/  STL [R1+0xc4], R3 ;  /* 0x0000c40301007387 */ /* 0x0001e20000100800 */
[----:B------:R-:W-:Y:S01]  /*2410*/  ISETP.GT.U32.AND P6, PT, R4, R12, PT ;  /* 0x0000000c0400720c */ /* 0x000fe20003fc4070 */
[----:B------:R-:W-:Y:S01]  /*2420*/  VIADD R5, R6, 0x5c ;  /* 0x0000005c06057836 */ /* 0x000fe20000000000 */
[----:B------:R-:W-:Y:S01]  /*2430*/  ISETP.GE.AND P4, PT, R10, RZ, PT ;  /* 0x000000ff0a00720c */ /* 0x000fe20003f86270 */
[----:B------:R-:W-:Y:S01]  /*2440*/  IMAD.HI.U32 R7, R0, R14, RZ ;  /* 0x0000000e00077227 */ /* 0x000fe200078e00ff */
[----:B------:R1:W-:Y:S01]  /*2450*/  STL [R1+0xcc], R11 ;  /* 0x0000cc0b01007387 */ /* 0x0003e20000100800 */
[----:B------:R-:W-:-:S02]  /*2460*/  IABS R10, R10 ;  /* 0x0000000a000a7213 */ /* 0x000fc40000000000 */
[----:B------:R-:W-:Y:S02]  /*2470*/  IMAD.MOV R7, RZ, RZ, -R7 ;  /* 0x000000ffff077224 */ /* 0x000fe400078e0a07 */
[----:B0-----:R-:W-:Y:S02]  /*2480*/  IMAD.MOV.U32 R3, RZ, RZ, R2 ;  /* 0x000000ffff037224 */ /* 0x001fe400078e0002 */
[----:B------:R-:W-:Y:S02]  /*2490*/  @!P5 IMAD.IADD R8, R8, 0x1, -R4 ;  /* 0x000000010808d824 */ /* 0x000fe400078e0a04 */
[----:B------:R-:W-:Y:S01]  /*24a0*/  @!P1 IMAD.MOV R3, RZ, RZ, -R3 ;  /* 0x000000ffff039224 */ /* 0x000fe200078e0a03 */
[----:B------:R-:W-:Y:S01]  /*24b0*/  ISETP.GE.AND P1, PT, R13, RZ, PT ;  /* 0x000000ff0d00720c */ /* 0x000fe20003f26270 */
[----:B------:R-:W-:Y:S01]  /*24c0*/  IMAD R14, R4, R7, R14 ;  /* 0x00000007040e7224 */ /* 0x000fe200078e020e */
[----:B------:R-:W-:Y:S01]  /*24d0*/  IABS R13, R13 ;  /* 0x0000000d000d7213 */ /* 0x000fe20000000000 */
[----:B------:R-:W-:Y:S01]  /*24e0*/  @!P6 IMAD.IADD R12, R12, 0x1, -R4 ;  /* 0x000000010c0ce824 */ /* 0x000fe200078e0a04 */
[----:B-1----:R-:W-:Y:S01]  /*24f0*/  IABS R11, R5 ;  /* 0x00000005000b7213 */ /* 0x002fe20000000000 */
[----:B------:R-:W-:Y:S01]  /*2500*/  IMAD.HI.U32 R2, R0, R10, RZ ;  /* 0x0000000a00027227 */ /* 0x000fe200078e00ff */
[C---:B------:R-:W-:Y:S01]  /*2510*/  ISETP.GT.U32.AND P5, PT, R4.reuse, R8, PT ;  /* 0x000000080400720c */ /* 0x040fe20003fa4070 */
[----:B------:R0:W-:Y:S01]  /*2520*/  STL [R1+0xd0], R3 ;  /* 0x0000d00301007387 */ /* 0x0001e20000100800 */
[----:B------:R-:W-:Y:S01]  /*2530*/  ISETP.GT.U32.AND P6, PT, R4, R14, PT ;  /* 0x0000000e0400720c */ /* 0x000fe20003fc4070 */
[----:B------:R-:W-:-:S04]  /*2540*/  IMAD.HI.U32 R7, R0, R13, RZ ;  /* 0x0000000d00077227 */ /* 0x000fc800078e00ff */
[----:B------:R-:W-:-:S04]  /*2550*/  IMAD.HI.U32 R9, R0, R11, RZ ;  /* 0x0000000b00097227 */ /* 0x000fc800078e00ff */
[----:B------:R-:W-:Y:S02]  /*2560*/  IMAD.MOV R7, RZ, RZ, -R7 ;  /* 0x000000ffff077224 */ /* 0x000fe400078e0a07 */
[----:B------:R-:W-:Y:S02]  /*2570*/  IMAD.MOV R2, RZ, RZ, -R2 ;  /* 0x000000ffff027224 */ /* 0x000fe400078e0a02 */
[----:B------:R-:W-:Y:S02]  /*2580*/  IMAD.MOV R9, RZ, RZ, -R9 ;  /* 0x000000ffff097224 */ /* 0x000fe400078e0a09 */
[C---:B------:R-:W-:Y:S02]  /*2590*/  IMAD R13, R4.reuse, R7, R13 ;  /* 0x00000007040d7224 */ /* 0x040fe400078e020d */
[C---:B------:R-:W-:Y:S01]  /*25a0*/  IMAD R10, R4.reuse, R2, R10 ;  /* 0x00000002040a7224 */ /* 0x040fe200078e020a */
[----:B------:R-:W-:Y:S01]  /*25b0*/  IABS R2, R19 ;  /* 0x0000001300027213 */ /* 0x000fe20000000000 */
[----:B0-----:R-:W-:Y:S01]  /*25c0*/  IMAD.MOV.U32 R3, RZ, RZ, R12 ;  /* 0x000000ffff037224 */ /* 0x001fe200078e000c */
[----:B------:R-:W-:Y:S01]  /*25d0*/  IABS R12, R16 ;  /* 0x00000010000c7213 */ /* 0x000fe20000000000 */
[----:B------:R-:W-:-:S02]  /*25e0*/  IMAD R11, R4, R9, R11 ;  /* 0x00000009040b7224 */ /* 0x000fc400078e020b */
[--C-:B------:R-:W-:Y:S01]  /*25f0*/  @!P5 IMAD.IADD R8, R8, 0x1, -R4.reuse ;  /* 0x000000010808d824 */ /* 0x100fe200078e0a04 */
[C---:B------:R-:W-:Y:S01]  /*2600*/  ISETP.GT.U32.AND P5, PT, R4.reuse, R13, PT ;  /* 0x0000000d0400720c */ /* 0x040fe20003fa4070 */
[----:B------:R-:W-:Y:S01]  /*2610*/  @!P3 IMAD.MOV R3, RZ, RZ, -R3 ;  /* 0x000000ffff03b224 */ /* 0x000fe200078e0a03 */
[----:B------:R-:W-:Y:S01]  /*2620*/  ISETP.GT.U32.AND P3, PT, R4, R10, PT ;  /* 0x0000000a0400720c */ /* 0x000fe20003f64070 */
[----:B------:R-:W-:Y:S01]  /*2630*/  @!P6 IMAD.IADD R14, R14, 0x1, -R4 ;  /* 0x000000010e0ee824 */ /* 0x000fe200078e0a04 */
[----:B------:R-:W-:Y:S01]  /*2640*/  ISETP.GT.U32.AND P6, PT, R4, R11, PT ;  /* 0x0000000b0400720c */ /* 0x000fe20003fc4070 */
[----:B------:R-:W-:Y:S01]  /*2650*/  IMAD.HI.U32 R7, R0, R2, RZ ;  /* 0x0000000200077227 */ /* 0x000fe200078e00ff */
[----:B------:R0:W-:Y:S03]  /*2660*/  STL [R1+0xbc], R3 ;  /* 0x0000bc0301007387 */ /* 0x0001e60000100800 */
[----:B------:R-:W-:-:S02]  /*2670*/  IMAD.MOV R7, RZ, RZ, -R7 ;  /* 0x000000ffff077224 */ /* 0x000fc400078e0a07 */
[----:B------:R-:W-:Y:S02]  /*2680*/  VIADD R9, R6, 0x56 ;  /* 0x0000005606097836 */ /* 0x000fe40000000000 */
[--C-:B------:R-:W-:Y:S02]  /*2690*/  @!P5 IMAD.IADD R13, R13, 0x1, -R4.reuse ;  /* 0x000000010d0dd824 */ /* 0x100fe400078e0a04 */
[--C-:B------:R-:W-:Y:S01]  /*26a0*/  @!P3 IMAD.IADD R10, R10, 0x1, -R4.reuse ;  /* 0x000000010a0ab824 */ /* 0x100fe200078e0a04 */
[C---:B------:R-:W-:Y:S01]  /*26b0*/  ISETP.GT.U32.AND P3, PT, R4.reuse, R14, PT ;  /* 0x0000000e0400720c */ /* 0x040fe20003f64070 */
[----:B------:R-:W-:Y:S01]  /*26c0*/  @!P6 IMAD.IADD R11, R11, 0x1, -R4 ;  /* 0x000000010b0be824 */ /* 0x000fe200078e0a04 */
[C---:B------:R-:W-:Y:S01]  /*26d0*/  ISETP.GT.U32.AND P6, PT, R4.reuse, R13, PT ;  /* 0x0000000d0400720c */ /* 0x040fe20003fc4070 */
[----:B0-----:R-:W-:Y:S01]  /*26e0*/  IMAD.MOV.U32 R3, RZ, RZ, R8 ;  /* 0x000000ffff037224 */ /* 0x001fe200078e0008 */
[----:B------:R-:W-:Y:S01]  /*26f0*/  ISETP.GT.U32.AND P5, PT, R4, R10, PT ;  /* 0x0000000a0400720c */ /* 0x000fe20003fa4070 */
[----:B------:R-:W-:Y:S01]  /*2700*/  IMAD.HI.U32 R8, R0, R12, RZ ;  /* 0x0000000c00087227 */ /* 0x000fe200078e00ff */
[----:B------:R-:W-:-:S03]  /*2710*/  IABS R18, R9 ;  /* 0x0000000900127213 */ /* 0x000fc60000000000 */
[----:B------:R-:W-:Y:S02]  /*2720*/  IMAD.MOV R8, RZ, RZ, -R8 ;  /* 0x000000ffff087224 */ /* 0x000fe400078e0a08 */
[----:B------:R-:W-:Y:S01]  /*2730*/  @!P2 IMAD.MOV R3, RZ, RZ, -R3 ;  /* 0x000000ffff03a224 */ /* 0x000fe200078e0a03 */
[C---:B------:R-:W-:Y:S01]  /*2740*/  ISETP.GT.U32.AND P2, PT, R4.reuse, R11, PT ;  /* 0x0000000b0400720c */ /* 0x040fe20003f44070 */
[C---:B------:R-:W-:Y:S02]  /*2750*/  IMAD R2, R4.reuse, R7, R2 ;  /* 0x0000000704027224 */ /* 0x040fe400078e0202 */
[----:B------:R-:W-:Y:S01]  /*2760*/  IMAD R12, R4, R8, R12 ;  /* 0x00000008040c7224 */ /* 0x000fe200078e020c */
[----:B------:R0:W-:Y:S01]  /*2770*/  STL [R1+0xb4], R3 ;  /* 0x0000b40301007387 */ /* 0x0001e20000100800 */
[--C-:B------:R-:W-:Y:S01]  /*2780*/  @!P3 IMAD.IADD R14, R14, 0x1, -R4.reuse ;  /* 0x000000010e0eb824 */ /* 0x100fe200078e0a04 */
[C---:B------:R-:W-:Y:S01]  /*2790*/  ISETP.GT.U32.AND P3, PT, R4.reuse, R2, PT ;  /* 0x000000020400720c */ /* 0x040fe20003f64070 */
[----:B------:R-:W-:Y:S01]  /*27a0*/  @!P6 IMAD.IADD R13, R13, 0x1, -R4 ;  /* 0x000000010d0de824 */ /* 0x000fe200078e0a04 */
[----:B------:R-:W-:Y:S01]  /*27b0*/  ISETP.GT.U32.AND P6, PT, R4, R12, PT ;  /* 0x0000000c0400720c */ /* 0x000fe20003fc4070 */
[----:B------:R-:W-:-:S02]  /*27c0*/  VIADD R7, R6, 0x54 ;  /* 0x0000005406077836 */ /* 0x000fc40000000000 */
[----:B------:R-:W-:Y:S02]  /*27d0*/  VIADD R8, R6, 0x52 ;  /* 0x0000005206087836 */ /* 0x000fe40000000000 */
[--C-:B------:R-:W-:Y:S01]  /*27e0*/  @!P5 IMAD.IADD R10, R10, 0x1, -R4.reuse ;  /* 0x000000010a0ad824 */ /* 0x100fe200078e0a04 */
[----:B------:R-:W-:Y:S01]  /*27f0*/  IABS R17, R7 ;  /* 0x0000000700117213 */ /* 0x000fe20000000000 */
[----:B------:R-:W-:Y:S01]  /*2800*/  @!P2 IMAD.IADD R11, R11, 0x1, -R4 ;  /* 0x000000010b0ba824 */ /* 0x000fe200078e0a04 */
[----:B------:R-:W-:Y:S01]  /*2810*/  ISETP.GE.AND P2, PT, R19, RZ, PT ;  /* 0x000000ff1300720c */ /* 0x000fe20003f46270 */
[----:B------:R-:W-:Y:S01]  /*2820*/  IMAD.MOV.U32 R20, RZ, RZ, R14 ;  /* 0x000000ffff147224 */ /* 0x000fe200078e000e */
[----:B------:R-:W-:Y:S01]  /*2830*/  IABS R19, R8 ;  /* 0x0000000800137213 */ /* 0x000fe20000000000 */
[----:B0-----:R-:W-:Y:S01]  /*2840*/  IMAD.MOV.U32 R3, RZ, RZ, R10 ;  /* 0x000000ffff037224 */ /* 0x001fe200078e000a */
[----:B------:R-:W-:Y:S01]  /*2850*/  ISETP.GE.AND P5, PT, R5, RZ, PT ;  /* 0x000000ff0500720c */ /* 0x000fe20003fa6270 */
[----:B------:R-:W-:-:S04]  /*2860*/  IMAD.HI.U32 R5, R0, R17, RZ ;  /* 0x0000001100057227 */ /* 0x000fc800078e00ff */
[--C-:B------:R-:W-:Y:S01]  /*2870*/  @!P3 IMAD.IADD R2, R2, 0x1, -R4.reuse ;  /* 0x000000010202b824 */ /* 0x100fe200078e0a04 */
[----:B------:R-:W-:Y:S01]  /*2880*/  ISETP.GE.AND P3, PT, R16, RZ, PT ;  /* 0x000000ff1000720c */ /* 0x000fe20003f66270 */
[----:B------:R-:W-:Y:S02]  /*2890*/  @!P6 IMAD.IADD R12, R12, 0x1, -R4 ;  /* 0x000000010c0ce824 */ /* 0x000fe400078e0a04 */
[----:B------:R-:W-:Y:S01]  /*28a0*/  @!P0 IMAD.MOV R20, RZ, RZ, -R20 ;  /* 0x000000ffff148224 */ /* 0x000fe200078e0a14 */
[C---:B------:R-:W-:Y:S01]  /*28b0*/  ISETP.GT.U32.AND P0, PT, R4.reuse, R2, PT ;  /* 0x000000020400720c */ /* 0x040fe20003f04070 */
[----:B------:R-:W-:Y:S02]  /*28c0*/  IMAD.MOV.U32 R16, RZ, RZ, R19 ;  /* 0x000000ffff107224 */ /* 0x000fe400078e0013 */
[----:B------:R-:W-:Y:S01]  /*28d0*/  @!P4 IMAD.MOV R3, RZ, RZ, -R3 ;  /* 0x000000ffff03c224 */ /* 0x000fe200078e0a03 */
[----:B------:R-:W-:Y:S01]  /*28e0*/  ISETP.GT.U32.AND P4, PT, R4, R12, PT ;  /* 0x0000000c0400720c */ /* 0x000fe20003f84070 */
[----:B------:R-:W-:Y:S01]  /*28f0*/  IMAD.MOV R5, RZ, RZ, -R5 ;  /* 0x000000ffff057224 */ /* 0x000fe200078e0a05 */
[----:B------:R-:W-:Y:S01]  /*2900*/  STL [R1+0x8c], R20 ;  /* 0x00008c1401007387 */ /* 0x000fe20000100800 */
[----:B------:R-:W-:-:S03]  /*2910*/  IMAD.HI.U32 R15, R0, R18, RZ ;  /* 0x00000012000f7227 */ /* 0x000fc600078e00ff */
[----:B------:R0:W-:Y:S01]  /*2920*/  STL [R1+0x90], R3 ;  /* 0x0000900301007387 */ /* 0x0001e20000100800 */
[----:B------:R-:W-:-:S04]  /*2930*/  IMAD.HI.U32 R14, R0, R16, RZ ;  /* 0x00000010000e7227 */ /* 0x000fc800078e00ff */
[C---:B------:R-:W-:Y:S02]  /*2940*/  IMAD R17, R4.reuse, R5, R17 ;  /* 0x0000000504117224 */ /* 0x040fe400078e0211 */
[----:B------:R-:W-:Y:S02]  /*2950*/  IMAD.MOV R15, RZ, RZ, -R15 ;  /* 0x000000ffff0f7224 */ /* 0x000fe400078e0a0f */
[----:B------:R-:W-:Y:S02]  /*2960*/  IMAD.MOV R10, RZ, RZ, -R14 ;  /* 0x000000ffff0a7224 */ /* 0x000fe400078e0a0e */
[----:B0-----:R-:W-:Y:S02]  /*2970*/  IMAD.MOV.U32 R3, RZ, RZ, R11 ;  /* 0x000000ffff037224 */ /* 0x001fe400078e000b */
[C---:B------:R-:W-:Y:S02]  /*2980*/  IMAD R18, R4.reuse, R15, R18 ;  /* 0x0000000f04127224 */ /* 0x040fe400078e0212 */
[----:B------:R-:W-:Y:S01]  /*2990*/  @!P5 IMAD.MOV R3, RZ, RZ, -R3 ;  /* 0x000000ffff03d224 */ /* 0x000fe200078e0a03 */
[C---:B------:R-:W-:Y:S01]  /*29a0*/  ISETP.GT.U32.AND P5, PT, R4.reuse, R17, PT ;  /* 0x000000110400720c */ /* 0x040fe20003fa4070 */
[C---:B------:R-:W-:Y:S01]  /*29b0*/  IMAD R16, R4.reuse, R10, R16 ;  /* 0x0000000a04107224 */ /* 0x040fe200078e0210 */
[----:B------:R-:W-:Y:S01]  /*29c0*/  ISETP.GT.U32.AND P6, PT, R4, R18, PT ;  /* 0x000000120400720c */ /* 0x000fe20003fc4070 */
[----:B------:R-:W-:-:S02]  /*29d0*/  @!P4 IMAD.IADD R12, R12, 0x1, -R4 ;  /* 0x000000010c0cc824 */ /* 0x000fc400078e0a04 */
[----:B------:R-:W-:Y:S01]  /*29e0*/  @!P1 IMAD.MOV R13, RZ, RZ, -R13 ;  /* 0x000000ffff0d9224 */ /* 0x000fe200078e0a0d */
[----:B------:R-:W-:Y:S01]  /*29f0*/  ISETP.GT.U32.AND P4, PT, R4, R16, PT ;  /* 0x000000100400720c */ /* 0x000fe20003f84070 */
[--C-:B------:R-:W-:Y:S01]  /*2a00*/  @!P0 IMAD.IADD R2, R2, 0x1, -R4.reuse ;  /* 0x0000000102028824 */ /* 0x100fe200078e0a04 */
[----:B------:R-:W-:Y:S01]  /*2a10*/  ISETP.GE.AND P0, PT, R7, RZ, PT ;  /* 0x000000ff0700720c */ /* 0x000fe20003f06270 */
[C---:B------:R-:W-:Y:S01]  /*2a20*/  VIADD R7, R6.reuse, 0x4e ;  /* 0x0000004e06077836 */ /* 0x040fe20000000000 */
[----:B------:R-:W-:Y:S01]  /*2a30*/  STL [R1+0x94], R13 ;  /* 0x0000940d01007387 */ /* 0x000fe20000100800 */
[----:B------:R-:W-:Y:S01]  /*2a40*/  VIADD R5, R6, 0x50 ;  /* 0x0000005006057836 */ /* 0x000fe20000000000 */
[----:B------:R-:W-:Y:S01]  /*2a50*/  ISETP.GE.AND P1, PT, R9, RZ, PT ;  /* 0x000000ff0900720c */ /* 0x000fe20003f26270 */
[--C-:B------:R-:W-:Y:S01]  /*2a60*/  @!P5 IMAD.IADD R17, R17, 0x1, -R4.reuse ;  /* 0x000000011111d824 */ /* 0x100fe200078e0a04 */
[----:B------:R0:W-:Y:S01]  /*2a70*/  STL [R1+0xac], R3 ;  /* 0x0000ac0301007387 */ /* 0x0001e20000100800 */
[--C-:B------:R-:W-:Y:S01]  /*2a80*/  @!P6 IMAD.IADD R18, R18, 0x1, -R4.reuse ;  /* 0x000000011212e824 */ /* 0x100fe200078e0a04 */
[----:B------:R-:W-:Y:S01]  /*2a90*/  ISETP.GE.AND P6, PT, R8, RZ, PT ;  /* 0x000000ff0800720c */ /* 0x000fe20003fc6270 */
[----:B------:R-:W-:Y:S01]  /*2aa0*/  VIADD R9, R6, 0x4c ;  /* 0x0000004c06097836 */ /* 0x000fe20000000000 */
[----:B------:R-:W-:Y:S01]  /*2ab0*/  IABS R8, R7 ;  /* 0x0000000700087213 */ /* 0x000fe20000000000 */
[----:B------:R-:W-:Y:S01]  /*2ac0*/  @!P4 IMAD.IADD R16, R16, 0x1, -R4 ;  /* 0x000000011010c824 */ /* 0x000fe200078e0a04 */
[----:B------:R-:W-:Y:S01]  /*2ad0*/  IABS R11, R5 ;  /* 0x00000005000b7213 */ /* 0x000fe20000000000 */
[----:B------:R-:W-:Y:S01]  /*2ae0*/  IMAD.MOV.U32 R20, RZ, RZ, R12 ;  /* 0x000000ffff147224 */ /* 0x000fe200078e000c */
[----:B------:R-:W-:Y:S01]  /*2af0*/  ISETP.GT.U32.AND P5, PT, R4, R18, PT ;  /* 0x000000120400720c */ /* 0x000fe20003fa4070 */
[----:B------:R-:W-:Y:S01]  /*2b00*/  IMAD.HI.U32 R10, R0, R8, RZ ;  /* 0x00000008000a7227 */ /* 0x000fe200078e00ff */
[----:B------:R-:W-:-:S02]  /*2b10*/  ISETP.GT.U32.AND P4, PT, R4, R16, PT ;  /* 0x000000100400720c */ /* 0x000fc40003f84070 */
[----:B------:R-:W-:Y:S01]  /*2b20*/  IABS R15, R9 ;  /* 0x00000009000f7213 */ /* 0x000fe20000000000 */
[----:B0-----:R-:W-:Y:S02]  /*2b30*/  IMAD.MOV.U32 R3, RZ, RZ, R2 ;  /* 0x000000ffff037224 */ /* 0x001fe400078e0002 */
[----:B------:R-:W-:Y:S02]  /*2b40*/  IMAD.MOV R10, RZ, RZ, -R10 ;  /* 0x000000ffff0a7224 */ /* 0x000fe400078e0a0a */
[----:B------:R-:W-:Y:S01]  /*2b50*/  @!P2 IMAD.MOV R3, RZ, RZ, -R3 ;  /* 0x000000ffff03a224 */ /* 0x000fe200078e0a03 */
[----:B------:R-:W-:Y:S01]  /*2b60*/  ISETP.GT.U32.AND P2, PT, R4, R17, PT ;  /* 0x000000110400720c */ /* 0x000fe20003f44070 */
[----:B------:R-:W-:-:S03]  /*2b70*/  IMAD.HI.U32 R13, R0, R11, RZ ;  /* 0x0000000b000d7227 */ /* 0x000fc600078e00ff */
[----:B------:R0:W-:Y:S01]  /*2b80*/  STL [R1+0xb8], R3 ;  /* 0x0000b80301007387 */ /* 0x0001e20000100800 */
[----:B------:R-:W-:Y:S02]  /*2b90*/  IMAD.MOV R13, RZ, RZ, -R13 ;  /* 0x000000ffff0d7224 */ /* 0x000fe400078e0a0d */
[--C-:B------:R-:W-:Y:S02]  /*2ba0*/  @!P4 IMAD.IADD R16, R16, 0x1, -R4.reuse ;  /* 0x000000011010c824 */ /* 0x100fe400078e0a04 */
[----:B------:R-:W-:Y:S02]  /*2bb0*/  IMAD R11, R4, R13, R11 ;  /* 0x0000000d040b7224 */ /* 0x000fe400078e020b */
[--C-:B------:R-:W-:Y:S02]  /*2bc0*/  @!P5 IMAD.IADD R18, R18, 0x1, -R4.reuse ;  /* 0x000000011212d824 */ /* 0x100fe400078e0a04 */
[----:B------:R-:W-:Y:S01]  /*2bd0*/  @!P2 IMAD.IADD R17, R17, 0x1, -R4 ;  /* 0x000000011111a824 */ /* 0x000fe200078e0a04 */
[----:B------:R-:W-:Y:S01]  /*2be0*/  ISETP.GE.AND P2, PT, R5, RZ, PT ;  /* 0x000000ff0500720c */ /* 0x000fe20003f46270 */
[C---:B------:R-:W-:Y:S01]  /*2bf0*/  IMAD R5, R4.reuse, R10, R8 ;  /* 0x0000000a04057224 */ /* 0x040fe200078e0208 */
[----:B------:R-:W-:Y:S01]  /*2c00*/  ISETP.GT.U32.AND P5, PT, R4, R11, PT ;  /* 0x0000000b0400720c */ /* 0x000fe20003fa4070 */
[----:B------:R-:W-:-:S02]  /*2c10*/  VIADD R10, R6, 0x48 ;  /* 0x00000048060a7836 */ /* 0x000fc40000000000 */
[----:B------:R-:W-:Y:S01]  /*2c20*/  @!P3 IMAD.MOV R20, RZ, RZ, -R20 ;  /* 0x000000ffff14b224 */ /* 0x000fe200078e0a14 */
[----:B------:R-:W-:Y:S01]  /*2c30*/  ISETP.GT.U32.AND P4, PT, R4, R5, PT ;  /* 0x000000050400720c */ /* 0x000fe20003f84070 */
[----:B0-----:R-:W-:Y:S01]  /*2c40*/  IMAD.MOV.U32 R3, RZ, RZ, R18 ;  /* 0x000000ffff037224 */ /* 0x001fe200078e0012 */
[----:B------:R-:W-:Y:S01]  /*2c50*/  IABS R14, R10 ;  /* 0x0000000a000e7213 */ /* 0x000fe20000000000 */
[----:B------:R-:W-:Y:S01]  /*2c60*/  VIADD R2, R6, 0x4a ;  /* 0x0000004a06027836 */ /* 0x000fe20000000000 */
[----:B------:R-:W-:Y:S01]  /*2c70*/  STL [R1+0x38], R20 ;  /* 0x0000381401007387 */ /* 0x000fe20000100800 */
[----:B------:R-:W-:-:S03]  /*2c80*/  IMAD.HI.U32 R19, R0, R15, RZ ;  /* 0x0000000f00137227 */ /* 0x000fc600078e00ff */
[----:B------:R-:W-:Y:S01]  /*2c90*/  IABS R13, R2 ;  /* 0x00000002000d7213 */ /* 0x000fe20000000000 */
[----:B------:R-:W-:Y:S01]  /*2ca0*/  @!P5 IMAD.IADD R11, R11, 0x1, -R4 ;  /* 0x000000010b0bd824 */ /* 0x000fe200078e0a04 */
[----:B------:R-:W-:Y:S01]  /*2cb0*/  ISETP.GE.AND P5, PT, R7, RZ, PT ;  /* 0x000000ff0700720c */ /* 0x000fe20003fa6270 */
[----:B------:R-:W-:-:S04]  /*2cc0*/  IMAD.HI.U32 R12, R0, R14, RZ ;  /* 0x0000000e000c7227 */ /* 0x000fc800078e00ff */
[----:B------:R-:W-:Y:S01]  /*2cd0*/  @!P4 IMAD.IADD R5, R5, 0x1, -R4 ;  /* 0x000000010505c824 */ /* 0x000fe200078e0a04 */
[C---:B------:R-:W-:Y:S01]  /*2ce0*/  ISETP.GT.U32.AND P4, PT, R4.reuse, R11, PT ;  /* 0x0000000b0400720c */ /* 0x040fe20003f84070 */
[----:B------:R-:W-:Y:S02]  /*2cf0*/  IMAD.MOV R12, RZ, RZ, -R12 ;  /* 0x000000ffff0c7224 */ /* 0x000fe400078e0a0c */
[----:B------:R-:W-:Y:S01]  /*2d00*/  @!P1 IMAD.MOV R3, RZ, RZ, -R3 ;  /* 0x000000ffff039224 */ /* 0x000fe200078e0a03 */
[C---:B------:R-:W-:Y:S01]  /*2d10*/  ISETP.GT.U32.AND P3, PT, R4.reuse, R5, PT ;  /* 0x000000050400720c */ /* 0x040fe20003f64070 */
[----:B------:R-:W-:Y:S02]  /*2d20*/  IMAD.MOV R19, RZ, RZ, -R19 ;  /* 0x000000ffff137224 */ /* 0x000fe400078e0a13 */
[C---:B------:R-:W-:Y:S01]  /*2d30*/  IMAD R14, R4.reuse, R12, R14 ;  /* 0x0000000c040e7224 */ /* 0x040fe200078e020e */
[----:B------:R0:W-:Y:S01]  /*2d40*/  STL [R1+0x34], R3 ;  /* 0x0000340301007387 */ /* 0x0001e20000100800 */
[----:B------:R-:W-:-:S02]  /*2d50*/  IMAD R15, R4, R19, R15 ;  /* 0x00000013040f7224 */ /* 0x000fc400078e020f */
[----:B------:R-:W-:-:S03]  /*2d60*/  IMAD.HI.U32 R8, R0, R13, RZ ;  /* 0x0000000d00087227 */ /* 0x000fc600078e00ff */
[C---:B------:R-:W-:Y:S01]  /*2d70*/  ISETP.GT.U32.AND P1, PT, R4.reuse, R15, PT ;  /* 0x0000000f0400720c */ /* 0x040fe20003f24070 */
[----:B------:R-:W-:Y:S01]  /*2d80*/  @!P0 IMAD.MOV R17, RZ, RZ, -R17 ;  /* 0x000000ffff118224 */ /* 0x000fe200078e0a11 */
[----:B------:R-:W-:Y:S01]  /*2d90*/  ISETP.GE.AND P0, PT, R9, RZ, PT ;  /* 0x000000ff0900720c */ /* 0x000fe20003f06270 */
[----:B------:R-:W-:Y:S01]  /*2da0*/  @!P3 IMAD.IADD R5, R5, 0x1, -R4 ;  /* 0x000000010505b824 */ /* 0x000fe200078e0a04 */
[----:B------:R-:W-:Y:S01]  /*2db0*/  ISETP.GT.U32.AND P3, PT, R4, R14, PT ;  /* 0x0000000e0400720c */ /* 0x000fe20003f64070 */
[----:B0-----:R-:W-:Y:S01]  /*2dc0*/  IMAD.MOV.U32 R3, RZ, RZ, R16 ;  /* 0x000000ffff037224 */ /* 0x001fe200078e0010 */
[----:B------:R-:W-:Y:S01]  /*2dd0*/  STL [R1+0x30], R17 ;  /* 0x0000301101007387 */ /* 0x000fe20000100800 */
[----:B------:R-:W-:Y:S01]  /*2de0*/  @!P4 IMAD.IADD R11, R11, 0x1, -R4 ;  /* 0x000000010b0bc824 */ /* 0x000fe200078e0a04 */
[----:B------:R-:W-:Y:S01]  /*2df0*/  ISETP.GE.AND P4, PT, R2, RZ, PT ;  /* 0x000000ff0200720c */ /* 0x000fe20003f86270 */
[----:B------:R-:W-:Y:S02]  /*2e00*/  @!P6 IMAD.MOV R3, RZ, RZ, -R3 ;  /* 0x000000ffff03e224 */ /* 0x000fe400078e0a03 */
[----:B------:R-:W-:-:S02]  /*2e10*/  IMAD.MOV R8, RZ, RZ, -R8 ;  /* 0x000000ffff087224 */ /* 0x000fc400078e0a08 */
[----:B------:R-:W-:Y:S01]  /*2e20*/  VIADD R2, R6, 0x44 ;  /* 0x0000004406027836 */ /* 0x000fe20000000000 */
[----:B------:R0:W-:Y:S01]  /*2e30*/  STL [R1+0x7c], R3 ;  /* 0x00007c0301007387 */ /* 0x0001e20000100800 */
[----:B------:R-:W-:Y:S02]  /*2e40*/  IMAD R13, R4, R8, R13 ;  /* 0x00000008040d7224 */ /* 0x000fe400078e020d */
[--C-:B------:R-:W-:Y:S01]  /*2e50*/  @!P3 IMAD.IADD R14, R14, 0x1, -R4.reuse ;  /* 0x000000010e0eb824 */ /* 0x100fe200078e0a04 */
[----:B------:R-:W-:Y:S01]  /*2e60*/  IABS R12, R2 ;  /* 0x00000002000c7213 */ /* 0x000fe20000000000 */
[----:B------:R-:W-:Y:S01]  /*2e70*/  VIADD R7, R6, 0x46 ;  /* 0x0000004606077836 */ /* 0x000fe20000000000 */
[C---:B------:R-:W-:Y:S01]  /*2e80*/  ISETP.GT.U32.AND P6, PT, R4.reuse, R13, PT ;  /* 0x0000000d0400720c */ /* 0x040fe20003fc4070 */
[----:B------:R-:W-:Y:S01]  /*2e90*/  @!P1 IMAD.IADD R15, R15, 0x1, -R4 ;  /* 0x000000010f0f9824 */ /* 0x000fe200078e0a04 */
[----:B------:R-:W-:Y:S01]  /*2ea0*/  ISETP.GT.U32.AND P3, PT, R4, R14, PT ;  /* 0x0000000e0400720c */ /* 0x000fe20003f64070 */
[----:B0-----:R-:W-:Y:S01]  /*2eb0*/  IMAD.MOV.U32 R3, RZ, RZ, R11 ;  /* 0x000000ffff037224 */ /* 0x001fe200078e000b */
[----:B------:R-:W-:-:S02]  /*2ec0*/  IABS R8, R7 ;  /* 0x0000000700087213 */ /* 0x000fc40000000000 */
[----:B------:R-:W-:Y:S01]  /*2ed0*/  ISETP.GE.AND P1, PT, R10, RZ, PT ;  /* 0x000000ff0a00720c */ /* 0x000fe20003f26270 */
[----:B------:R-:W-:Y:S01]  /*2ee0*/  @!P2 IMAD.MOV R3, RZ, RZ, -R3 ;  /* 0x000000ffff03a224 */ /* 0x000fe200078e0a03 */
[----:B------:R-:W-:Y:S01]  /*2ef0*/  ISETP.GT.U32.AND P2, PT, R4, R15, PT ;  /* 0x0000000f0400720c */ /* 0x000fe20003f44070 */
[----:B------:R-:W-:-:S03]  /*2f00*/  IMAD.HI.U32 R9, R0, R8, RZ ;  /* 0x0000000800097227 */ /* 0x000fc600078e00ff */
[----:B------:R0:W-:Y:S01]  /*2f10*/  STL [R1+0x80], R3 ;  /* 0x0000800301007387 */ /* 0x0001e20000100800 */
[--C-:B------:R-:W-:Y:S02]  /*2f20*/  @!P6 IMAD.IADD R13, R13, 0x1, -R4.reuse ;  /* 0x000000010d0de824 */ /* 0x100fe400078e0a04 */
[----:B------:R-:W-:Y:S02]  /*2f30*/  IMAD.MOV R9, RZ, RZ, -R9 ;  /* 0x000000ffff097224 */ /* 0x000fe400078e0a09 */
[----:B------:R-:W-:Y:S01]  /*2f40*/  VIADD R10, R6, 0x42 ;  /* 0x00000042060a7836 */ /* 0x000fe20000000000 */
[----:B------:R-:W-:Y:S01]  /*2f50*/  ISETP.GT.U32.AND P6, PT, R4, R13, PT ;  /* 0x0000000d0400720c */ /* 0x000fe20003fc4070 */
[----:B------:R-:W-:Y:S02]  /*2f60*/  @!P3 IMAD.IADD R14, R14, 0x1, -R4 ;  /* 0x000000010e0eb824 */ /* 0x000fe400078e0a04 */
[----:B------:R-:W-:Y:S01]  /*2f70*/  IMAD R8, R4, R9, R8 ;  /* 0x0000000904087224 */ /* 0x000fe200078e0208 */
[----:B------:R-:W-:Y:S01]  /*2f80*/  IABS R11, R10 ;  /* 0x0000000a000b7213 */ /* 0x000fe20000000000 */
[----:B0-----:R-:W-:-:S02]  /*2f90*/  IMAD.MOV.U32 R3, RZ, RZ, R5 ;  /* 0x000000ffff037224 */ /* 0x001fc400078e0005 */
[----:B------:R-:W-:-:S04]  /*2fa0*/  IMAD.HI.U32 R5, R0, R12, RZ ;  /* 0x0000000c00057227 */ /* 0x000fc800078e00ff */
[----:B------:R-:W-:Y:S02]  /*2fb0*/  IMAD.MOV R5, RZ, RZ, -R5 ;  /* 0x000000ffff057224 */ /* 0x000fe400078e0a05 */
[----:B------:R-:W-:Y:S01]  /*2fc0*/  @!P5 IMAD.MOV R3, RZ, RZ, -R3 ;  /* 0x000000ffff03d224 */ /* 0x000fe200078e0a03 */
[----:B------:R-:W-:Y:S01]  /*2fd0*/  ISETP.GE.AND P5, PT, R7, RZ, PT ;  /* 0x000000ff0700720c */ /* 0x000fe20003fa6270 */
[C---:B------:R-:W-:Y:S02]  /*2fe0*/  IMAD R12, R4.reuse, R5, R12 ;  /* 0x00000005040c7224 */ /* 0x040fe400078e020c */
[----:B------:R-:W-:Y:S01]  /*2ff0*/  @!P2 IMAD.IADD R15, R15, 0x1, -R4 ;  /* 0x000000010f0fa824 */ /* 0x000fe200078e0a04 */
[----:B------:R0:W-:Y:S01]  /*3000*/  STL [R1+0x88], R3 ;  /* 0x0000880301007387 */ /* 0x0001e20000100800 */
[----:B------:R-:W-:Y:S01]  /*3010*/  ISETP.GT.U32.AND P2, PT, R4, R8, PT ;  /* 0x000000080400720c */ /* 0x000fe20003f44070 */
[----:B------:R-:W-:Y:S01]  /*3020*/  VIADD R7, R6, 0x40 ;  /* 0x0000004006077836 */ /* 0x000fe20000000000 */
[----:B------:R-:W-:Y:S01]  /*3030*/  ISETP.GT.U32.AND P3, PT, R4, R12, PT ;  /* 0x0000000c0400720c */ /* 0x000fe20003f64070 */
[----:B------:R-:W-:-:S03]  /*3040*/  IMAD.HI.U32 R16, R0, R11, RZ ;  /* 0x0000000b00107227 */ /* 0x000fc600078e00ff */
[----:B------:R-:W-:Y:S01]  /*3050*/  IABS R5, R7 ;  /* 0x0000000700057213 */ /* 0x000fe20000000000 */
[----:B------:R-:W-:Y:S01]  /*3060*/  @!P6 IMAD.IADD R13, R13, 0x1, -R4 ;  /* 0x000000010d0de824 */ /* 0x000fe200078e0a04 */
[----:B------:R-:W-:Y:S01]  /*3070*/  ISETP.GE.AND P6, PT, R2, RZ, PT ;  /* 0x000000ff0200720c */ /* 0x000fe20003fc6270 */
[----:B0-----:R-:W-:Y:S02]  /*3080*/  IMAD.MOV.U32 R3, RZ, RZ, R15 ;  /* 0x000000ffff037224 */ /* 0x001fe400078e000f */
[----:B------:R-:W-:Y:S02]  /*3090*/  IMAD.MOV R16, RZ, RZ, -R16 ;  /* 0x000000ffff107224 */ /* 0x000fe400078e0a10 */
[----:B------:R-:W-:Y:S01]  /*30a0*/  @!P0 IMAD.MOV R3, RZ, RZ, -R3 ;  /* 0x000000ffff038224 */ /* 0x000fe200078e0a03 */
[----:B------:R-:W-:Y:S01]  /*30b0*/  ISETP.GE.AND P0, PT, R10, RZ, PT ;  /* 0x000000ff0a00720c */ /* 0x000fe20003f06270 */
[--C-:B------:R-:W-:Y:S02]  /*30c0*/  @!P3 IMAD.IADD R12, R12, 0x1, -R4.reuse ;  /* 0x000000010c0cb824 */ /* 0x100fe400078e0a04 */
[C---:B------:R-:W-:Y:S01]  /*30d0*/  IMAD R11, R4.reuse, R16, R11 ;  /* 0x00000010040b7224 */ /* 0x040fe200078e020b */
[----:B------:R0:W-:Y:S01]  /*30e0*/  STL [R1+0x84], R3 ;  /* 0x0000840301007387 */ /* 0x0001e20000100800 */
[----:B------:R-:W-:Y:S01]  /*30f0*/  IMAD.MOV.U32 R15, RZ, RZ, R13 ;  /* 0x000000ffff0f7224 */ /* 0x000fe200078e000d */
[----:B------:R-:W-:Y:S01]  /*3100*/  ISETP.GT.U32.AND P3, PT, R4, R12, PT ;  /* 0x0000000c0400720c */ /* 0x000fe20003f64070 */
[----:B------:R-:W-:-:S02]  /*3110*/  @!P2 IMAD.IADD R8, R8, 0x1, -R4 ;  /* 0x000000010808a824 */ /* 0x000fc400078e0a04 */
[----:B------:R-:W-:-:S03]  /*3120*/  IMAD.HI.U32 R10, R0, R5, RZ ;  /* 0x00000005000a7227 */ /* 0x000fc600078e00ff */
[C---:B------:R-:W-:Y:S01]  /*3130*/  ISETP.GT.U32.AND P2, PT, R4.reuse, R8, PT ;  /* 0x000000080400720c */ /* 0x040fe20003f44070 */
[----:B------:R-:W-:Y:S01]  /*3140*/  @!P4 IMAD.MOV R15, RZ, RZ, -R15 ;  /* 0x000000ffff0fc224 */ /* 0x000fe200078e0a0f */
[----:B------:R-:W-:Y:S01]  /*3150*/  ISETP.GT.U32.AND P4, PT, R4, R11, PT ;  /* 0x0000000b0400720c */ /* 0x000fe20003f84070 */
[----:B0-----:R-:W-:Y:S02]  /*3160*/  IMAD.MOV.U32 R3, RZ, RZ, R14 ;  /* 0x000000ffff037224 */ /* 0x001fe400078e000e */
[----:B------:R-:W-:Y:S01]  /*3170*/  VIADD R9, R6, 0x3e ;  /* 0x0000003e06097836 */ /* 0x000fe20000000000 */
[----:B------:R-:W-:Y:S01]  /*3180*/  STL [R1+0x68], R15 ;  /* 0x0000680f01007387 */ /* 0x000fe20000100800 */
[----:B------:R-:W-:Y:S01]  /*3190*/  @!P1 IMAD.MOV R3, RZ, RZ, -R3 ;  /* 0x000000ffff039224 */ /* 0x000fe200078e0a03 */
[----:B------:R-:W-:Y:S01]  /*31a0*/  ISETP.GE.AND P1, PT, R7, RZ, PT ;  /* 0x000000ff0700720c */ /* 0x000fe20003f26270 */
[----:B------:R-:W-:Y:S01]  /*31b0*/  IMAD.MOV R7, RZ, RZ, -R10 ;  /* 0x000000ffff077224 */ /* 0x000fe200078e0a0a */
[----:B------:R-:W-:Y:S01]  /*31c0*/  IABS R2, R9 ;  /* 0x0000000900027213 */ /* 0x000fe20000000000 */
[----:B------:R-:W-:Y:S01]  /*31d0*/  @!P3 IMAD.IADD R12, R12, 0x1, -R4 ;  /* 0x000000010c0cb824 */ /* 0x000fe200078e0a04 */
[----:B------:R0:W-:Y:S01]  /*31e0*/  STL [R1+0x6c], R3 ;  /* 0x00006c0301007387 */ /* 0x0001e20000100800 */
[----:B------:R-:W-:-:S02]  /*31f0*/  IMAD R5, R4, R7, R5 ;  /* 0x0000000704057224 */ /* 0x000fc400078e0205 */
[----:B------:R-:W-:-:S03]  /*3200*/  IMAD.HI.U32 R13, R0, R2, RZ ;  /* 0x00000002000d7227 */ /* 0x000fc600078e00ff */
[----:B------:R-:W-:Y:S01]  /*3210*/  ISETP.GT.U32.AND P3, PT, R4, R5, PT ;  /* 0x000000050400720c */ /* 0x000fe20003f64070 */
[--C-:B------:R-:W-:Y:S02]  /*3220*/  @!P4 IMAD.IADD R11, R11, 0x1, -R4.reuse ;  /* 0x000000010b0bc824 */ /* 0x100fe400078e0a04 */
[----:B------:R-:W-:Y:S02]  /*3230*/  IMAD.MOV R13, RZ, RZ, -R13 ;  /* 0x000000ffff0d7224 */ /* 0x000fe400078e0a0d */
[----:B------:R-:W-:Y:S01]  /*3240*/  @!P2 IMAD.IADD R8, R8, 0x1, -R4 ;  /* 0x000000010808a824 */ /* 0x000fe200078e0a04 */
[C---:B------:R-:W-:Y:S01]  /*3250*/  ISETP.GT.U32.AND P4, PT, R4.reuse, R11, PT ;  /* 0x0000000b0400720c */ /* 0x040fe20003f84070 */
[----:B------:R-:W-:Y:S01]  /*3260*/  IMAD R2, R4, R13, R2 ;  /* 0x0000000d04027224 */ /* 0x000fe200078e0202 */
[----:B------:R-:W-:Y:S01]  /*3270*/  ISETP.GE.AND P2, PT, R9, RZ, PT ;  /* 0x000000ff0900720c */ /* 0x000fe20003f46270 */
[----:B------:R-:W-:Y:S02]  /*3280*/  IMAD.MOV.U32 R14, RZ, RZ, R8 ;  /* 0x000000ffff0e7224 */ /* 0x000fe400078e0008 */
[----:B0-----:R-:W-:-:S02]  /*3290*/  IMAD.MOV.U32 R3, RZ, RZ, R12 ;  /* 0x000000ffff037224 */ /* 0x001fc400078e000c */
[----:B------:R-:W-:Y:S01]  /*32a0*/  @!P5 IMAD.MOV R14, RZ, RZ, -R14 ;  /* 0x000000ffff0ed224 */ /* 0x000fe200078e0a0e */
[----:B------:R-:W-:Y:S01]  /*32b0*/  ISETP.GT.U32.AND P5, PT, R4, R2, PT ;  /* 0x000000020400720c */ /* 0x000fe20003fa4070 */
[--C-:B------:R-:W-:Y:S02]  /*32c0*/  @!P3 IMAD.IADD R5, R5, 0x1, -R4.reuse ;  /* 0x000000010505b824 */ /* 0x100fe400078e0a04 */
[C---:B------:R-:W-:Y:S01]  /*32d0*/  VIADD R10, R6.reuse, 0x3c ;  /* 0x0000003c060a7836 */ /* 0x040fe20000000000 */
[----:B------:R-:W-:Y:S01]  /*32e0*/  STL [R1+0x78], R14 ;  /* 0x0000780e01007387 */ /* 0x000fe20000100800 */
[----:B------:R-:W-:Y:S01]  /*32f0*/  VIADD R9, R6, 0x3a ;  /* 0x0000003a06097836 */ /* 0x000fe20000000000 */
[----:B------:R-:W-:Y:S01]  /*3300*/  ISETP.GT.U32.AND P3, PT, R4, R5, PT ;  /* 0x000000050400720c */ /* 0x000fe20003f64070 */
[----:B------:R-:W-:Y:S01]  /*3310*/  @!P6 IMAD.MOV R3, RZ, RZ, -R3 ;  /* 0x000000ffff03e224 */ /* 0x000fe200078e0a03 */
[----:B------:R-:W-:Y:S01]  /*3320*/  IABS R16, R10 ;  /* 0x0000000a00107213 */ /* 0x000fe20000000000 */
[----:B------:R-:W-:Y:S01]  /*3330*/  @!P4 IMAD.IADD R11, R11, 0x1, -R4 ;  /* 0x000000010b0bc824 */ /* 0x000fe200078e0a04 */
[----:B------:R-:W-:Y:S01]  /*3340*/  IABS R13, R9 ;  /* 0x00000009000d7213 */ /* 0x000fe20000000000 */
[----:B------:R-:W-:Y:S01]  /*3350*/  VIADD R7, R6, 0x38 ;  /* 0x0000003806077836 */ /* 0x000fe20000000000 */
[----:B------:R0:W-:Y:S01]  /*3360*/  STL [R1+0x74], R3 ;  /* 0x0000740301007387 */ /* 0x0001e20000100800 */
[----:B------:R-:W-:Y:S01]  /*3370*/  ISETP.GE.AND P4, PT, R9, RZ, PT ;  /* 0x000000ff0900720c */ /* 0x000fe20003f86270 */
[----:B------:R-:W-:Y:S01]  /*3380*/  IMAD.HI.U32 R12, R0, R16, RZ ;  /* 0x00000010000c7227 */ /* 0x000fe200078e00ff */
[----:B------:R-:W-:-:S02]  /*3390*/  ISETP.GE.AND P6, PT, R10, RZ, PT ;  /* 0x000000ff0a00720c */ /* 0x000fc40003fc6270 */
[----:B------:R-:W-:Y:S01]  /*33a0*/  IABS R8, R7 ;  /* 0x0000000700087213 */ /* 0x000fe20000000000 */
[----:B------:R-:W-:-:S04]  /*33b0*/  IMAD.HI.U32 R9, R0, R13, RZ ;  /* 0x0000000d00097227 */ /* 0x000fc800078e00ff */
[----:B0-----:R-:W-:Y:S02]  /*33c0*/  IMAD.MOV.U32 R3, RZ, RZ, R11 ;  /* 0x000000ffff037224 */ /* 0x001fe400078e000b */
[----:B------:R-:W-:Y:S02]  /*33d0*/  @!P5 IMAD.IADD R2, R2, 0x1, -R4 ;  /* 0x000000010202d824 */ /* 0x000fe400078e0a04 */
[----:B------:R-:W-:Y:S01]  /*33e0*/  @!P0 IMAD.MOV R3, RZ, RZ, -R3 ;  /* 0x000000ffff038224 */ /* 0x000fe200078e0a03 */
[----:B------:R-:W-:Y:S01]  /*33f0*/  ISETP.GE.AND P0, PT, R7, RZ, PT ;  /* 0x000000ff0700720c */ /* 0x000fe20003f06270 */
[----:B------:R-:W-:Y:S01]  /*3400*/  IMAD.MOV R12, RZ, RZ, -R12 ;  /* 0x000000ffff0c7224 */ /* 0x000fe200078e0a0c */
[----:B------:R-:W-:Y:S01]  /*3410*/  ISETP.GT.U32.AND P5, PT, R4, R2, PT ;  /* 0x000000020400720c */ /* 0x000fe20003fa4070 */
[----:B------:R-:W-:Y:S01]  /*3420*/  IMAD.MOV R9, RZ, RZ, -R9 ;  /* 0x000000ffff097224 */ /* 0x000fe200078e0a09 */
[----:B------:R0:W-:Y:S01]  /*3430*/  STL [R1+0x70], R3 ;  /* 0x0000700301007387 */ /* 0x0001e20000100800 */
[----:B------:R-:W-:-:S02]  /*3440*/  @!P3 IMAD.IADD R5, R5, 0x1, -R4 ;  /* 0x000000010505b824 */ /* 0x000fc400078e0a04 */
[C---:B------:R-:W-:Y:S02]  /*3450*/  IMAD R16, R4.reuse, R12, R16 ;  /* 0x0000000c04107224 */ /* 0x040fe400078e0210 */
[----:B------:R-:W-:Y:S02]  /*3460*/  IMAD R13, R4, R9, R13 ;  /* 0x00000009040d7224 */ /* 0x000fe400078e020d */
[----:B------:R-:W-:Y:S01]  /*3470*/  IMAD.HI.U32 R10, R0, R8, RZ ;  /* 0x00000008000a7227 */ /* 0x000fe200078e00ff */
[----:B------:R-:W-:-:S03]  /*3480*/  ISETP.GT.U32.AND P3, PT, R4, R16, PT ;  /* 0x000000100400720c */ /* 0x000fc60003f64070 */
[----:B0-----:R-:W-:Y:S02]  /*3490*/  IMAD.MOV.U32 R3, RZ, RZ, R5 ;  /* 0x000000ffff037224 */ /* 0x001fe400078e0005 */
[----:B------:R-:W-:Y:S02]  /*34a0*/  IMAD.MOV R10, RZ, RZ, -R10 ;  /* 0x000000ffff0a7224 */ /* 0x000fe400078e0a0a */
[----:B------:R-:W-:Y:S01]  /*34b0*/  @!P1 IMAD.MOV R3, RZ, RZ, -R3 ;  /* 0x000000ffff039224 */ /* 0x000fe200078e0a03 */
[----:B------:R-:W-:Y:S01]  /*34c0*/  ISETP.GT.U32.AND P1, PT, R4, R13, PT ;  /* 0x0000000d0400720c */ /* 0x000fe20003f24070 */
[----:B------:R-:W-:Y:S02]  /*34d0*/  @!P5 IMAD.IADD R2, R2, 0x1, -R4 ;  /* 0x000000010202d824 */ /* 0x000fe400078e0a04 */
[----:B------:R-:W-:Y:S01]  /*34e0*/  VIADD R15, R6, 0x36 ;  /* 0x00000036060f7836 */ /* 0x000fe20000000000 */
[----:B------:R0:W-:Y:S01]  /*34f0*/  STL [R1+0xc8], R3 ;  /* 0x0000c80301007387 */ /* 0x0001e20000100800 */
[----:B------:R-:W-:-:S02]  /*3500*/  IMAD R8, R4, R10, R8 ;  /* 0x0000000a04087224 */ /* 0x000fc400078e0208 */
[--C-:B------:R-:W-:Y:S01]  /*3510*/  @!P3 IMAD.IADD R16, R16, 0x1, -R4.reuse ;  /* 0x000000011010b824 */ /* 0x100fe200078e0a04 */
[----:B------:R-:W-:Y:S01]  /*3520*/  ISETP.GE.AND P5, PT, R15, RZ, PT ;  /* 0x000000ff0f00720c */ /* 0x000fe20003fa6270 */
[C---:B------:R-:W-:Y:S01]  /*3530*/  VIADD R7, R6.reuse, 0x34 ;  /* 0x0000003406077836 */ /* 0x040fe20000000000 */
[----:B------:R-:W-:Y:S01]  /*3540*/  IABS R15, R15 ;  /* 0x0000000f000f7213 */ /* 0x000fe20000000000 */
[----:B------:R-:W-:Y:S01]  /*3550*/  VIADD R5, R6, 0x32 ;  /* 0x0000003206057836 */ /* 0x000fe20000000000 */
[----:B------:R-:W-:Y:S01]  /*3560*/  ISETP.GT.U32.AND P3, PT, R4, R16, PT ;  /* 0x000000100400720c */ /* 0x000fe20003f64070 */
[----:B------:R-:W-:Y:S01]  /*3570*/  @!P1 IMAD.IADD R13, R13, 0x1, -R4 ;  /* 0x000000010d0d9824 */ /* 0x000fe200078e0a04 */
[----:B------:R-:W-:Y:S01]  /*3580*/  IABS R14, R7 ;  /* 0x00000007000e7213 */ /* 0x000fe20000000000 */
[----:B0-----:R-:W-:Y:S01]  /*3590*/  IMAD.MOV.U32 R3, RZ, RZ, R2 ;  /* 0x000000ffff037224 */ /* 0x001fe200078e0002 */
[----:B------:R-:W-:Y:S01]  /*35a0*/  IABS R10, R5 ;  /* 0x00000005000a7213 */ /* 0x000fe20000000000 */
[----:B------:R-:W-:Y:S01]  /*35b0*/  IMAD.HI.U32 R12, R0, R15, RZ ;  /* 0x0000000f000c7227 */ /* 0x000fe200078e00ff */
[----:B------:R-:W-:-:S03]  /*35c0*/  ISETP.GT.U32.AND P1, PT, R4, R13, PT ;  /* 0x0000000d0400720c */ /* 0x000fc60003f24070 */
[----:B------:R-:W-:Y:S01]  /*35d0*/  @!P2 IMAD.MOV R3, RZ, RZ, -R3 ;  /* 0x000000ffff03a224 */ /* 0x000fe200078e0a03 */
[----:B------:R-:W-:Y:S01]  /*35e0*/  ISETP.GT.U32.AND P2, PT, R4, R8, PT ;  /* 0x000000080400720c */ /* 0x000fe20003f44070 */
[----:B------:R-:W-:Y:S02]  /*35f0*/  IMAD.MOV R12, RZ, RZ, -R12 ;  /* 0x000000ffff0c7224 */ /* 0x000fe400078e0a0c */
[----:B------:R-:W-:Y:S01]  /*3600*/  IMAD.HI.U32 R2, R0, R14, RZ ;  /* 0x0000000e00027227 */ /* 0x000fe200078e00ff */
[----:B------:R0:W-:Y:S03]  /*3610*/  STL [R1+0xc0], R3 ;  /* 0x0000c00301007387 */ /* 0x0001e60000100800 */
[----:B------:R-:W-:Y:S02]  /*3620*/  IMAD R15, R4, R12, R15 ;  /* 0x0000000c040f7224 */ /* 0x000fe400078e020f */
[----:B------:R-:W-:-:S02]  /*3630*/  VIADD R11, R6, 0x30 ;  /* 0x00000030060b7836 */ /* 0x000fc40000000000 */
[----:B------:R-:W-:Y:S02]  /*3640*/  IMAD.MOV R2, RZ, RZ, -R2 ;  /* 0x000000ffff027224 */ /* 0x000fe400078e0a02 */
[--C-:B------:R-:W-:Y:S01]  /*3650*/  @!P2 IMAD.IADD R8, R8, 0x1, -R4.reuse ;  /* 0x000000010808a824 */ /* 0x100fe200078e0a04 */
[----:B------:R-:W-:Y:S01]  /*3660*/  IABS R9, R11 ;  /* 0x0000000b00097213 */ /* 0x000fe20000000000 */
[--C-:B------:R-:W-:Y:S01]  /*3670*/  @!P3 IMAD.IADD R16, R16, 0x1, -R4.reuse ;  /* 0x000000011010b824 */ /* 0x100fe200078e0a04 */
[----:B------:R-:W-:Y:S01]  /*3680*/  ISETP.GE.AND P3, PT, R7, RZ, PT ;  /* 0x000000ff0700720c */ /* 0x000fe20003f66270 */
[----:B------:R-:W-:Y:S01]  /*3690*/  @!P1 IMAD.IADD R13, R13, 0x1, -R4 ;  /* 0x000000010d0d9824 */ /* 0x000fe200078e0a04 */
[----:B------:R-:W-:Y:S01]  /*36a0*/  ISETP.GT.U32.AND P1, PT, R4, R15, PT ;  /* 0x0000000f0400720c */ /* 0x000fe20003f24070 */
[----:B------:R-:W-:Y:S01]  /*36b0*/  IMAD.HI.U32 R7, R0, R10, RZ ;  /* 0x0000000a00077227 */ /* 0x000fe200078e00ff */
[----:B------:R-:W-:-:S03]  /*36c0*/  ISETP.GT.U32.AND P2, PT, R4, R8, PT ;  /* 0x000000080400720c */ /* 0x000fc60003f44070 */
[C---:B------:R-:W-:Y:S02]  /*36d0*/  IMAD R14, R4.reuse, R2, R14 ;  /* 0x00000002040e7224 */ /* 0x040fe400078e020e */
[----:B------:R-:W-:Y:S02]  /*36e0*/  IMAD.MOV.U32 R17, RZ, RZ, R16 ;  /* 0x000000ffff117224 */ /* 0x000fe400078e0010 */
[----:B------:R-:W-:Y:S02]  /*36f0*/  IMAD.MOV R7, RZ, RZ, -R7 ;  /* 0x000000ffff077224 */ /* 0x000fe400078e0a07 */
[----:B0-----:R-:W-:Y:S02]  /*3700*/  IMAD.MOV.U32 R3, RZ, RZ, R13 ;  /* 0x000000ffff037224 */ /* 0x001fe400078e000d */
[----:B------:R-:W-:Y:S01]  /*3710*/  @!P6 IMAD.MOV R17, RZ, RZ, -R17 ;  /* 0x000000ffff11e224 */ /* 0x000fe200078e0a11 */
[----:B------:R-:W-:Y:S01]  /*3720*/  ISETP.GT.U32.AND P6, PT, R4, R14, PT ;  /* 0x0000000e0400720c */ /* 0x000fe20003fc4070 */
[----:B------:R-:W-:-:S03]  /*3730*/  IMAD.HI.U32 R2, R0, R9, RZ ;  /* 0x0000000900027227 */ /* 0x000fc600078e00ff */
[----:B------:R-:W-:Y:S01]  /*3740*/  STL [R1+0x5c], R17 ;  /* 0x00005c1101007387 */ /* 0x000fe20000100800 */
[----:B------:R-:W-:Y:S02]  /*3750*/  IMAD R10, R4, R7, R10 ;  /* 0x00000007040a7224 */ /* 0x000fe400078e020a */
[----:B------:R-:W-:Y:S01]  /*3760*/  @!P4 IMAD.MOV R3, RZ, RZ, -R3 ;  /* 0x000000ffff03c224 */ /* 0x000fe200078e0a03 */
[----:B------:R-:W-:Y:S01]  /*3770*/  ISETP.GE.AND P4, PT, R5, RZ, PT ;  /* 0x000000ff0500720c */ /* 0x000fe20003f86270 */
[----:B------:R-:W-:Y:S02]  /*3780*/  IMAD.MOV R2, RZ, RZ, -R2 ;  /* 0x000000ffff027224 */ /* 0x000fe400078e0a02 */
[--C-:B------:R-:W-:Y:S01]  /*3790*/  @!P1 IMAD.IADD R15, R15, 0x1, -R4.reuse ;  /* 0x000000010f0f9824 */ /* 0x100fe200078e0a04 */
[----:B------:R0:W-:Y:S01]  /*37a0*/  STL [R1+0xa8], R3 ;  /* 0x0000a80301007387 */ /* 0x0001e20000100800 */
[----:B------:R-:W-:Y:S01]  /*37b0*/  @!P2 IMAD.IADD R8, R8, 0x1, -R4 ;  /* 0x000000010808a824 */ /* 0x000fe200078e0a04 */
[----:B------:R-:W-:Y:S01]  /*37c0*/  ISETP.GT.U32.AND P2, PT, R4, R10, PT ;  /* 0x0000000a0400720c */ /* 0x000fe20003f44070 */
[----:B------:R-:W-:Y:S01]  /*37d0*/  VIADD R12, R6, 0x2e ;  /* 0x0000002e060c7836 */ /* 0x000fe20000000000 */
[C---:B------:R-:W-:Y:S01]  /*37e0*/  ISETP.GT.U32.AND P1, PT, R4.reuse, R15, PT ;  /* 0x0000000f0400720c */ /* 0x040fe20003f24070 */
[----:B------:R-:W-:-:S02]  /*37f0*/  IMAD R9, R4, R2, R9 ;  /* 0x0000000204097224 */ /* 0x000fc400078e0209 */
[----:B------:R-:W-:Y:S01]  /*3800*/  @!P6 IMAD.IADD R14, R14, 0x1, -R4 ;  /* 0x000000010e0ee824 */ /* 0x000fe200078e0a04 */
[----:B------:R-:W-:Y:S01]  /*3810*/  IABS R13, R12 ;  /* 0x0000000c000d7213 */ /* 0x000fe20000000000 */
[----:B------:R-:W-:Y:S02]  /*3820*/  VIADD R2, R6, 0x2c ;  /* 0x0000002c06027836 */ /* 0x000fe40000000000 */
[----:B0-----:R-:W-:Y:S01]  /*3830*/  IMAD.MOV.U32 R3, RZ, RZ, R8 ;  /* 0x000000ffff037224 */ /* 0x001fe200078e0008 */
[----:B------:R-:W-:Y:S01]  /*3840*/  ISETP.GT.U32.AND P6, PT, R4, R14, PT ;  /* 0x0000000e0400720c */ /* 0x000fe20003fc4070 */
[----:B------:R-:W-:Y:S01]  /*3850*/  IMAD.HI.U32 R16, R0, R13, RZ ;  /* 0x0000000d00107227 */ /* 0x000fe200078e00ff */
[----:B------:R-:W-:-:S03]  /*3860*/  IABS R7, R2 ;  /* 0x0000000200077213 */ /* 0x000fc60000000000 */
[----:B------:R-:W-:Y:S01]  /*3870*/  @!P0 IMAD.MOV R3, RZ, RZ, -R3 ;  /* 0x000000ffff038224 */ /* 0x000fe200078e0a03 */
[----:B------:R-:W-:Y:S01]  /*3880*/  ISETP.GT.U32.AND P0, PT, R4, R9, PT ;  /* 0x000000090400720c */ /* 0x000fe20003f04070 */
[----:B------:R-:W-:Y:S02]  /*3890*/  @!P2 IMAD.IADD R10, R10, 0x1, -R4 ;  /* 0x000000010a0aa824 */ /* 0x000fe400078e0a04 */
[----:B------:R-:W-:Y:S01]  /*38a0*/  VIADD R5, R6, 0x2a ;  /* 0x0000002a06057836 */ /* 0x000fe20000000000 */
[----:B------:R0:W-:Y:S01]  /*38b0*/  STL [R1+0xa4], R3 ;  /* 0x0000a40301007387 */ /* 0x0001e20000100800 */
[----:B------:R-:W-:Y:S01]  /*38c0*/  IMAD.MOV R16, RZ, RZ, -R16 ;  /* 0x000000ffff107224 */ /* 0x000fe200078e0a10 */
[C---:B------:R-:W-:Y:S01]  /*38d0*/  ISETP.GT.U32.AND P2, PT, R4.reuse, R10, PT ;  /* 0x0000000a0400720c */ /* 0x040fe20003f44070 */
[--C-:B------:R-:W-:Y:S01]  /*38e0*/  @!P1 IMAD.IADD R15, R15, 0x1, -R4.reuse ;  /* 0x000000010f0f9824 */ /* 0x100fe200078e0a04 */
[----:B------:R-:W-:Y:S01]  /*38f0*/  IABS R8, R5 ;  /* 0x0000000500087213 */ /* 0x000fe20000000000 */
[----:B------:R-:W-:Y:S01]  /*3900*/  IMAD R13, R4, R16, R13 ;  /* 0x00000010040d7224 */ /* 0x000fe200078e020d */
[----:B------:R-:W-:Y:S01]  /*3910*/  ISETP.GE.AND P1, PT, R11, RZ, PT ;  /* 0x000000ff0b00720c */ /* 0x000fe20003f26270 */
[----:B------:R-:W-:-:S02]  /*3920*/  @!P6 IMAD.IADD R14, R14, 0x1, -R4 ;  /* 0x000000010e0ee824 */ /* 0x000fc400078e0a04 */
[----:B------:R-:W-:Y:S01]  /*3930*/  @!P0 IMAD.IADD R9, R9, 0x1, -R4 ;  /* 0x0000000109098824 */ /* 0x000fe200078e0a04 */
[----:B------:R-:W-:Y:S01]  /*3940*/  ISETP.GT.U32.AND P6, PT, R4, R13, PT ;  /* 0x0000000d0400720c */ /* 0x000fe20003fc4070 */
[----:B0-----:R-:W-:Y:S01]  /*3950*/  IMAD.MOV.U32 R3, RZ, RZ, R15 ;  /* 0x000000ffff037224 */ /* 0x001fe200078e000f */
[----:B------:R-:W-:Y:S01]  /*3960*/  ISETP.GE.AND P0, PT, R12, RZ, PT ;  /* 0x000000ff0c00720c */ /* 0x000fe20003f06270 */
[----:B------:R-:W-:-:S04]  /*3970*/  IMAD.HI.U32 R11, R0, R7, RZ ;  /* 0x00000007000b7227 */ /* 0x000fc800078e00ff */
[----:B------:R-:W-:Y:S01]  /*3980*/  @!P5 IMAD.MOV R3, RZ, RZ, -R3 ;  /* 0x000000ffff03d224 */ /* 0x000fe200078e0a03 */
[----:B------:R-:W-:Y:S01]  /*3990*/  ISETP.GT.U32.AND P5, PT, R4, R9, PT ;  /* 0x000000090400720c */ /* 0x000fe20003fa4070 */
[----:B------:R-:W-:-:S03]  /*39a0*/  IMAD.HI.U32 R12, R0, R8, RZ ;  /* 0x00000008000c7227 */ /* 0x000fc600078e00ff */
[----:B------:R0:W-:Y:S01]  /*39b0*/  STL [R1+0x2c], R3 ;  /* 0x00002c0301007387 */ /* 0x0001e20000100800 */
[----:B------:R-:W-:Y:S02]  /*39c0*/  IMAD.MOV R11, RZ, RZ, -R11 ;  /* 0x000000ffff0b7224 */ /* 0x000fe400078e0a0b */
[----:B------:R-:W-:Y:S02]  /*39d0*/  IMAD.MOV R12, RZ, RZ, -R12 ;  /* 0x000000ffff0c7224 */ /* 0x000fe400078e0a0c */
[----:B------:R-:W-:Y:S01]  /*39e0*/  @!P2 IMAD.IADD R10, R10, 0x1, -R4 ;  /* 0x000000010a0aa824 */ /* 0x000fe200078e0a04 */
[----:B------:R-:W-:Y:S01]  /*39f0*/  ISETP.GE.AND P2, PT, R5, RZ, PT ;  /* 0x000000ff0500720c */ /* 0x000fe20003f46270 */
[C---:B------:R-:W-:Y:S02]  /*3a00*/  IMAD R7, R4.reuse, R11, R7 ;  /* 0x0000000b04077224 */ /* 0x040fe400078e0207 */
[----:B------:R-:W-:Y:S02]  /*3a10*/  IMAD R8, R4, R12, R8 ;  /* 0x0000000c04087224 */ /* 0x000fe400078e0208 */
[----:B0-----:R-:W-:-:S02]  /*3a20*/  IMAD.MOV.U32 R3, RZ, RZ, R14 ;  /* 0x000000ffff037224 */ /* 0x001fc400078e000e */
[----:B------:R-:W-:Y:S02]  /*3a30*/  IMAD.MOV.U32 R14, RZ, RZ, R10 ;  /* 0x000000ffff0e7224 */ /* 0x000fe400078e000a */
[--C-:B------:R-:W-:Y:S02]  /*3a40*/  @!P6 IMAD.IADD R13, R13, 0x1, -R4.reuse ;  /* 0x000000010d0de824 */ /* 0x100fe400078e0a04 */
[----:B------:R-:W-:Y:S01]  /*3a50*/  @!P5 IMAD.IADD R9, R9, 0x1, -R4 ;  /* 0x000000010909d824 */ /* 0x000fe200078e0a04 */
[C---:B------:R-:W-:Y:S01]  /*3a60*/  ISETP.GT.U32.AND P5, PT, R4.reuse, R7, PT ;  /* 0x000000070400720c */ /* 0x040fe20003fa4070 */
[----:B------:R-:W-:Y:S01]  /*3a70*/  @!P4 IMAD.MOV R14, RZ, RZ, -R14 ;  /* 0x000000ffff0ec224 */ /* 0x000fe200078e0a0e */
[C---:B------:R-:W-:Y:S01]  /*3a80*/  ISETP.GT.U32.AND P4, PT, R4.reuse, R8, PT ;  /* 0x000000080400720c */ /* 0x040fe20003f84070 */
[----:B------:R-:W-:Y:S01]  /*3a90*/  @!P3 IMAD.MOV R3, RZ, RZ, -R3 ;  /* 0x000000ffff03b224 */ /* 0x000fe200078e0a03 */
[----:B------:R-:W-:Y:S01]  /*3aa0*/  ISETP.GT.U32.AND P6, PT, R4, R13, PT ;  /* 0x0000000d0400720c */ /* 0x000fe20003fc4070 */
[----:B------:R-:W-:Y:S01]  /*3ab0*/  VIADD R5, R6, 0x28 ;  /* 0x0000002806057836 */ /* 0x000fe20000000000 */
[----:B------:R-:W-:Y:S01]  /*3ac0*/  ISETP.GE.AND P3, PT, R2, RZ, PT ;  /* 0x000000ff0200720c */ /* 0x000fe20003f66270 */
[----:B------:R-:W-:Y:S01]  /*3ad0*/  VIADD R2, R6, 0x26 ;  /* 0x0000002606027836 */ /* 0x000fe20000000000 */
[----:B------:R0:W-:Y:S02]  /*3ae0*/  STL [R1], R3 ;  /* 0x0000000301007387 */ /* 0x0001e40000100800 */
[----:B------:R-:W-:-:S02]  /*3af0*/  IABS R11, R5 ;  /* 0x00000005000b7213 */ /* 0x000fc40000000000 */
[----:B------:R-:W-:Y:S01]  /*3b00*/  IABS R10, R2 ;  /* 0x00000002000a7213 */ /* 0x000fe20000000000 */
[--C-:B------:R-:W-:Y:S01]  /*3b10*/  @!P5 IMAD.IADD R7, R7, 0x1, -R4.reuse ;  /* 0x000000010707d824 */ /* 0x100fe200078e0a04 */
[----:B------:R-:W-:Y:S01]  /*3b20*/  STL [R1+0x3c], R14 ;  /* 0x00003c0e01007387 */ /* 0x000fe20000100800 */
[--C-:B------:R-:W-:Y:S02]  /*3b30*/  @!P4 IMAD.IADD R8, R8, 0x1, -R4.reuse ;  /* 0x000000010808c824 */ /* 0x100fe400078e0a04 */
[----:B------:R-:W-:Y:S01]  /*3b40*/  @!P6 IMAD.IADD R13, R13, 0x1, -R4 ;  /* 0x000000010d0de824 */ /* 0x000fe200078e0a04 */
[C---:B------:R-:W-:Y:S01]  /*3b50*/  ISETP.GT.U32.AND P5, PT, R4.reuse, R7, PT ;  /* 0x000000070400720c */ /* 0x040fe20003fa4070 */
[----:B0-----:R-:W-:Y:S01]  /*3b60*/  IMAD.MOV.U32 R3, RZ, RZ, R9 ;  /* 0x000000ffff037224 */ /* 0x001fe200078e0009 */
[----:B------:R-:W-:Y:S01]  /*3b70*/  ISETP.GT.U32.AND P4, PT, R4, R8, PT ;  /* 0x000000080400720c */ /* 0x000fe20003f84070 */
[----:B------:R-:W-:Y:S01]  /*3b80*/  IMAD.HI.U32 R12, R0, R11, RZ ;  /* 0x0000000b000c7227 */ /* 0x000fe200078e00ff */
[----:B------:R-:W-:-:S03]  /*3b90*/  ISETP.GE.AND P6, PT, R2, RZ, PT ;  /* 0x000000ff0200720c */ /* 0x000fc60003fc6270 */
[----:B------:R-:W-:Y:S01]  /*3ba0*/  @!P1 IMAD.MOV R3, RZ, RZ, -R3 ;  /* 0x000000ffff039224 */ /* 0x000fe200078e0a03 */
[----:B------:R-:W-:Y:S01]  /*3bb0*/  ISETP.GE.AND P1, PT, R5, RZ, PT ;  /* 0x000000ff0500720c */ /* 0x000fe20003f26270 */
[----:B------:R-:W-:-:S03]  /*3bc0*/  IMAD.HI.U32 R5, R0, R10, RZ ;  /* 0x0000000a00057227 */ /* 0x000fc600078e00ff */
[----:B------:R0:W-:Y:S01]  /*3bd0*/  STL [R1+0x60], R3 ;  /* 0x0000600301007387 */ /* 0x0001e20000100800 */
[----:B------:R-:W-:Y:S02]  /*3be0*/  VIADD R9, R6, 0x24 ;  /* 0x0000002406097836 */ /* 0x000fe40000000000 */
[----:B------:R-:W-:Y:S02]  /*3bf0*/  IMAD.MOV R12, RZ, RZ, -R12 ;  /* 0x000000ffff0c7224 */ /* 0x000fe400078e0a0c */
[----:B------:R-:W-:Y:S01]  /*3c00*/  IMAD.MOV R5, RZ, RZ, -R5 ;  /* 0x000000ffff057224 */ /* 0x000fe200078e0a05 */
[----:B------:R-:W-:Y:S01]  /*3c10*/  IABS R2, R9 ;  /* 0x0000000900027213 */ /* 0x000fe20000000000 */
[----:B------:R-:W-:Y:S02]  /*3c20*/  @!P5 IMAD.IADD R7, R7, 0x1, -R4 ;  /* 0x000000010707d824 */ /* 0x000fe400078e0a04 */
[----:B------:R-:W-:Y:S02]  /*3c30*/  IMAD R10, R4, R5, R10 ;  /* 0x00000005040a7224 */ /* 0x000fe400078e020a */
[----:B0-----:R-:W-:-:S02]  /*3c40*/  IMAD.MOV.U32 R3, RZ, RZ, R13 ;  /* 0x000000ffff037224 */ /* 0x001fc400078e000d */
[----:B------:R-:W-:Y:S01]  /*3c50*/  @!P4 IMAD.IADD R8, R8, 0x1, -R4 ;  /* 0x000000010808c824 */ /* 0x000fe200078e0a04 */
[C---:B------:R-:W-:Y:S01]  /*3c60*/  ISETP.GT.U32.AND P4, PT, R4.reuse, R10, PT ;  /* 0x0000000a0400720c */ /* 0x040fe20003f84070 */
[----:B------:R-:W-:Y:S01]  /*3c70*/  @!P0 IMAD.MOV R3, RZ, RZ, -R3 ;  /* 0x000000ffff038224 */ /* 0x000fe200078e0a03 */
[----:B------:R-:W-:Y:S01]  /*3c80*/  ISETP.GE.AND P0, PT, R9, RZ, PT ;  /* 0x000000ff0900720c */ /* 0x000fe20003f06270 */
[----:B------:R-:W-:Y:S02]  /*3c90*/  IMAD R9, R4, R12, R11 ;  /* 0x0000000c04097224 */ /* 0x000fe400078e020b */
[----:B------:R-:W-:Y:S01]  /*3ca0*/  IMAD.HI.U32 R16, R0, R2, RZ ;  /* 0x0000000200107227 */ /* 0x000fe200078e00ff */
[----:B------:R0:W-:Y:S02]  /*3cb0*/  STL [R1+0x44], R3 ;  /* 0x0000440301007387 */ /* 0x0001e40000100800 */
[----:B------:R-:W-:Y:S01]  /*3cc0*/  ISETP.GT.U32.AND P5, PT, R4, R9, PT ;  /* 0x000000090400720c */ /* 0x000fe20003fa4070 */
[----:B------:R-:W-:-:S02]  /*3cd0*/  IMAD.MOV R16, RZ, RZ, -R16 ;  /* 0x000000ffff107224 */ /* 0x000fc400078e0a10 */
[----:B------:R-:W-:Y:S02]  /*3ce0*/  VIADD R13, R6, 0x22 ;  /* 0x00000022060d7836 */ /* 0x000fe40000000000 */
[----:B------:R-:W-:Y:S02]  /*3cf0*/  IMAD R2, R4, R16, R2 ;  /* 0x0000001004027224 */ /* 0x000fe400078e0202 */
[C---:B------:R-:W-:Y:S01]  /*3d00*/  VIADD R11, R6.reuse, 0x20 ;  /* 0x00000020060b7836 */ /* 0x040fe20000000000 */
[----:B------:R-:W-:Y:S01]  /*3d10*/  IABS R12, R13 ;  /* 0x0000000d000c7213 */ /* 0x000fe20000000000 */
[----:B------:R-:W-:Y:S02]  /*3d20*/  VIADD R5, R6, 0x1e ;  /* 0x0000001e06057836 */ /* 0x000fe40000000000 */
[--C-:B------:R-:W-:Y:S01]  /*3d30*/  @!P4 IMAD.IADD R10, R10, 0x1, -R4.reuse ;  /* 0x000000010a0ac824 */ /* 0x100fe200078e0a04 */
[----:B------:R-:W-:Y:S01]  /*3d40*/  IABS R14, R11 ;  /* 0x0000000b000e7213 */ /* 0x000fe20000000000 */
[----:B------:R-:W-:Y:S01]  /*3d50*/  @!P5 IMAD.IADD R9, R9, 0x1, -R4 ;  /* 0x000000010909d824 */ /* 0x000fe200078e0a04 */
[----:B------:R-:W-:Y:S01]  /*3d60*/  ISETP.GT.U32.AND P5, PT, R4, R2, PT ;  /* 0x000000020400720c */ /* 0x000fe20003fa4070 */
[----:B------:R-:W-:Y:S01]  /*3d70*/  @!P3 IMAD.MOV R7, RZ, RZ, -R7 ;  /* 0x000000ffff07b224 */ /* 0x000fe200078e0a07 */
[----:B------:R-:W-:Y:S01]  /*3d80*/  IABS R15, R5 ;  /* 0x00000005000f7213 */ /* 0x000fe20000000000 */
[----:B------:R-:W-:Y:S01]  /*3d90*/  IMAD.HI.U32 R17, R0, R12, RZ ;  /* 0x0000000c00117227 */ /* 0x000fe200078e00ff */
[----:B------:R-:W-:-:S02]  /*3da0*/  ISETP.GT.U32.AND P3, PT, R4, R10, PT ;  /* 0x0000000a0400720c */ /* 0x000fc40003f64070 */
[----:B------:R-:W-:Y:S01]  /*3db0*/  ISETP.GT.U32.AND P4, PT, R4, R9, PT ;  /* 0x000000090400720c */ /* 0x000fe20003f84070 */
[C---:B------:R-:W-:Y:S01]  /*3dc0*/  IMAD.HI.U32 R16, R0.reuse, R14, RZ ;  /* 0x0000000e00107227 */ /* 0x040fe200078e00ff */
[----:B------:R-:W-:Y:S03]  /*3dd0*/  STL [R1+0xb60], R7 ;  /* 0x000b600701007387 */ /* 0x000fe60000100800 */
[----:B------:R-:W-:-:S04]  /*3de0*/  IMAD.HI.U32 R18, R0, R15, RZ ;  /* 0x0000000f00127227 */ /* 0x000fc800078e00ff */
[----:B------:R-:W-:Y:S01]  /*3df0*/  @!P2 IMAD.MOV R8, RZ, RZ, -R8 ;  /* 0x000000ffff08a224 */ /* 0x000fe200078e0a08 */
[----:B------:R-:W-:Y:S01]  /*3e00*/  ISETP.GE.AND P2, PT, R13, RZ, PT ;  /* 0x000000ff0d00720c */ /* 0x000fe20003f46270 */
[----:B------:R-:W-:Y:S02]  /*3e10*/  IMAD.MOV R17, RZ, RZ, -R17 ;  /* 0x000000ffff117224 */ /* 0x000fe400078e0a11 */
[----:B------:R-:W-:Y:S01]  /*3e20*/  IMAD.MOV R16, RZ, RZ, -R16 ;  /* 0x000000ffff107224 */ /* 0x000fe200078e0a10 */
[----:B------:R-:W-:Y:S01]  /*3e30*/  STL [R1+0xb64], R8 ;  /* 0x000b640801007387 */ /* 0x000fe20000100800 */
[----:B------:R-:W-:Y:S02]  /*3e40*/  @!P5 IMAD.IADD R2, R2, 0x1, -R4 ;  /* 0x000000010202d824 */ /* 0x000fe400078e0a04 */
[----:B------:R-:W-:Y:S02]  /*3e50*/  IMAD.MOV R13, RZ, RZ, -R18 ;  /* 0x000000ffff0d7224 */ /* 0x000fe400078e0a12 */
[C---:B------:R-:W-:Y:S01]  /*3e60*/  IMAD R12, R4.reuse, R17, R12 ;  /* 0x00000011040c7224 */ /* 0x040fe200078e020c */
[C---:B------:R-:W-:Y:S01]  /*3e70*/  ISETP.GT.U32.AND P5, PT, R4.reuse, R2, PT ;  /* 0x000000020400720c */ /* 0x040fe20003fa4070 */
[----:B------:R-:W-:-:S02]  /*3e80*/  IMAD R14, R4, R16, R14 ;  /* 0x00000010040e7224 */ /* 0x000fc400078e020e */
[----:B------:R-:W-:Y:S02]  /*3e90*/  IMAD R15, R4, R13, R15 ;  /* 0x0000000d040f7224 */ /* 0x000fe400078e020f */
[--C-:B------:R-:W-:Y:S01]  /*3ea0*/  @!P3 IMAD.IADD R10, R10, 0x1, -R4.reuse ;  /* 0x000000010a0ab824 */ /* 0x100fe200078e0a04 */
[C---:B------:R-:W-:Y:S01]  /*3eb0*/  ISETP.GT.U32.AND P3, PT, R4.reuse, R14, PT ;  /* 0x0000000e0400720c */ /* 0x040fe20003f64070 */
[----:B------:R-:W-:Y:S01]  /*3ec0*/  @!P4 IMAD.IADD R9, R9, 0x1, -R4 ;  /* 0x000000010909c824 */ /* 0x000fe200078e0a04 */
[C---:B------:R-:W-:Y:S01]  /*3ed0*/  ISETP.GT.U32.AND P4, PT, R4.reuse, R12, PT ;  /* 0x0000000c0400720c */ /* 0x040fe20003f84070 */
[----:B------:R-:W-:Y:S01]  /*3ee0*/  @!P6 IMAD.MOV R10, RZ, RZ, -R10 ;  /* 0x000000ffff0ae224 */ /* 0x000fe200078e0a0a */
[----:B------:R-:W-:Y:S01]  /*3ef0*/  ISETP.GT.U32.AND P6, PT, R4, R15, PT ;  /* 0x0000000f0400720c */ /* 0x000fe20003fc4070 */
[----:B------:R-:W-:Y:S02]  /*3f00*/  VIADD R13, R6, 0x1c ;  /* 0x0000001c060d7836 */ /* 0x000fe40000000000 */
[----:B------:R-:W-:Y:S01]  /*3f10*/  @!P5 IMAD.IADD R2, R2, 0x1, -R4 ;  /* 0x000000010202d824 */ /* 0x000fe200078e0a04 */
[----:B------:R-:W-:Y:S01]  /*3f20*/  ISETP.GE.AND P5, PT, R5, RZ, PT ;  /* 0x000000ff0500720c */ /* 0x000fe20003fa6270 */
[----:B------:R-:W-:Y:S01]  /*3f30*/  @!P1 IMAD.MOV R9, RZ, RZ, -R9 ;  /* 0x000000ffff099224 */ /* 0x000fe200078e0a09 */
[----:B------:R-:W-:Y:S01]  /*3f40*/  IABS R16, R13 ;  /* 0x0000000d00107213 */ /* 0x000fe20000000000 */
[----:B0-----:R-:W-:Y:S01]  /*3f50*/  IMAD.MOV.U32 R3, RZ, RZ, R2 ;  /* 0x000000ffff037224 */ /* 0x001fe200078e0002 */
[----:B------:R-:W-:Y:S01]  /*3f60*/  ISETP.GE.AND P1, PT, R11, RZ, PT ;  /* 0x000000ff0b00720c */ /* 0x000fe20003f26270 */
[--C-:B------:R-:W-:Y:S01]  /*3f70*/  @!P3 IMAD.IADD R14, R14, 0x1, -R4.reuse ;  /* 0x000000010e0eb824 */ /* 0x100fe200078e0a04 */
[----:B------:R-:W-:Y:S01]  /*3f80*/  STL [R1+0xb68], R9 ;  /* 0x000b680901007387 */ /* 0x000fe20000100800 */
[--C-:B------:R-:W-:Y:S01]  /*3f90*/  @!P4 IMAD.IADD R12, R12, 0x1, -R4.reuse ;  /* 0x000000010c0cc824 */ /* 0x100fe200078e0a04 */
[----:B------:R-:W-:Y:S01]  /*3fa0*/  ISETP.GE.AND P4, PT, R13, RZ, PT ;  /* 0x000000ff0d00720c */ /* 0x000fe20003f86270 */
[----:B------:R-:W-:Y:S01]  /*3fb0*/  @!P6 IMAD.IADD R15, R15, 0x1, -R4 ;  /* 0x000000010f0fe824 */ /* 0x000fe200078e0a04 */
[----:B------:R0:W-:Y:S01]  /*3fc0*/  STL [R1+0xb6c], R10 ;  /* 0x000b6c0a01007387 */ /* 0x0001e20000100800 */
[----:B------:R-:W-:Y:S01]  /*3fd0*/  @!P0 IMAD.MOV R3, RZ, RZ, -R3 ;  /* 0x000000ffff038224 */ /* 0x000fe200078e0a03 */
[----:B------:R-:W-:Y:S01]  /*3fe0*/  ISETP.GT.U32.AND P3, PT, R4, R12, PT ;  /* 0x0000000c0400720c */ /* 0x000fe20003f64070 */
[----:B------:R-:W-:Y:S01]  /*3ff0*/  IMAD.HI.U32 R13, R0, R16, RZ ;  /* 0x00000010000d7227 */ /* 0x000fe200078e00ff */
[----:B------:R-:W-:-:S02]  /*4000*/  ISETP.GT.U32.AND P0, PT, R4, R14, PT ;  /* 0x0000000e0400720c */ /* 0x000fc40003f04070 */
[----:B------:R-:W-:Y:S01]  /*4010*/  ISETP.GT.U32.AND P6, PT, R4, R15, PT ;  /* 0x0000000f0400720c */ /* 0x000fe20003fc4070 */
[----:B------:R-:W-:Y:S01]  /*4020*/  IMAD.MOV R13, RZ, RZ, -R13 ;  /* 0x000000ffff0d7224 */ /* 0x000fe200078e0a0d */
[----:B------:R1:W-:Y:S01]  /*4030*/  STL [R1+0x20], R3 ;  /* 0x0000200301007387 */ /* 0x0003e20000100800 */
[C---:B------:R-:W-:Y:S02]  /*4040*/  VIADD R2, R6.reuse, 0x18 ;  /* 0x0000001806027836 */ /* 0x040fe40000000000 */
[----:B------:R-:W-:Y:S02]  /*4050*/  VIADD R11, R6, 0x16 ;  /* 0x00000016060b7836 */ /* 0x000fe40000000000 */
[----:B------:R-:W-:Y:S01]  /*4060*/  IMAD R16, R4, R13, R16 ;  /* 0x0000000d04107224 */ /* 0x000fe200078e0210 */
[----:B------:R-:W-:Y:S01]  /*4070*/  IABS R18, R2 ;  /* 0x0000000200127213 */ /* 0x000fe20000000000 */
[C---:B------:R-:W-:Y:S01]  /*4080*/  VIADD R5, R6.reuse, 0x1a ;  /* 0x0000001a06057836 */ /* 0x040fe20000000000 */
[----:B------:R-:W-:Y:S01]  /*4090*/  IABS R19, R11 ;  /* 0x0000000b00137213 */ /* 0x000fe20000000000 */
[----:B0-----:R-:W-:-:S02]  /*40a0*/  VIADD R10, R6, 0x14 ;  /* 0x00000014060a7836 */ /* 0x001fc40000000000 */
[--C-:B------:R-:W-:Y:S01]  /*40b0*/  @!P3 IMAD.IADD R12, R12, 0x1, -R4.reuse ;  /* 0x000000010c0cb824 */ /* 0x100fe200078e0a04 */
[----:B------:R-:W-:Y:S01]  /*40c0*/  ISETP.GT.U32.AND P3, PT, R4, R16, PT ;  /* 0x000000100400720c */ /* 0x000fe20003f64070 */
[--C-:B------:R-:W-:Y:S01]  /*40d0*/  @!P0 IMAD.IADD R14, R14, 0x1, -R4.reuse ;  /* 0x000000010e0e8824 */ /* 0x100fe200078e0a04 */
[----:B------:R-:W-:Y:S01]  /*40e0*/  IABS R17, R5 ;  /* 0x0000000500117213 */ /* 0x000fe20000000000 */
[----:B------:R-:W-:Y:S01]  /*40f0*/  @!P6 IMAD.IADD R15, R15, 0x1, -R4 ;  /* 0x000000010f0fe824 */ /* 0x000fe200078e0a04 */
[----:B------:R-:W-:Y:S01]  /*4100*/  ISETP.GE.AND P0, PT, R5, RZ, PT ;  /* 0x000000ff0500720c */ /* 0x000fe20003f06270 */
[----:B------:R-:W-:Y:S01]  /*4110*/  VIADD R7, R6, 0xe ;  /* 0x0000000e06077836 */ /* 0x000fe20000000000 */
[----:B------:R-:W-:Y:S01]  /*4120*/  ISETP.GE.AND P6, PT, R2, RZ, PT ;  /* 0x000000ff0200720c */ /* 0x000fe20003fc6270 */
[----:B-1----:R-:W-:Y:S01]  /*4130*/  VIADD R3, R6, 0xc ;  /* 0x0000000c06037836 */ /* 0x002fe20000000000 */
[----:B------:R-:W-:Y:S01]  /*4140*/  IABS R20, R10 ;  /* 0x0000000a00147213 */ /* 0x000fe20000000000 */
[----:B------:R-:W-:Y:S01]  /*4150*/  IMAD.HI.U32 R5, R0, R18, RZ ;  /* 0x0000001200057227 */ /* 0x000fe200078e00ff */
[----:B------:R-:W-:-:S02]  /*4160*/  IABS R23, R7 ;  /* 0x0000000700177213 */ /* 0x000fc40000000000 */
[----:B------:R-:W-:Y:S01]  /*4170*/  IABS R24, R3 ;  /* 0x0000000300187213 */ /* 0x000fe20000000000 */
[----:B------:R-:W-:-:S04]  /*4180*/  IMAD.HI.U32 R2, R0, R19, RZ ;  /* 0x0000001300027227 */ /* 0x000fc800078e00ff */
[----:B------:R-:W-:Y:S01]  /*4190*/  @!P2 IMAD.MOV R12, RZ, RZ, -R12 ;  /* 0x000000ffff0ca224 */ /* 0x000fe200078e0a0c */
[----:B------:R-:W-:Y:S01]  /*41a0*/  ISETP.GE.AND P2, PT, R11, RZ, PT ;  /* 0x000000ff0b00720c */ /* 0x000fe20003f46270 */
[----:B------:R-:W-:Y:S02]  /*41b0*/  IMAD.MOV R5, RZ, RZ, -R5 ;  /* 0x000000ffff057224 */ /* 0x000fe400078e0a05 */
[----:B------:R-:W-:Y:S01]  /*41c0*/  IMAD.MOV R2, RZ, RZ, -R2 ;  /* 0x000000ffff027224 */ /* 0x000fe200078e0a02 */
[----:B------:R0:W-:Y:S01]  /*41d0*/  STL [R1+0xb70], R12 ;  /* 0x000b700c01007387 */ /* 0x0001e20000100800 */
[----:B------:R-:W-:-:S03]  /*41e0*/  IMAD.HI.U32 R25, R0, R20, RZ ;  /* 0x0000001400197227 */ /* 0x000fc600078e00ff */
[----:B------:R-:W-:Y:S01]  /*41f0*/  STL [R1+0x64], R10 ;  /* 0x0000640a01007387 */ /* 0x000fe20000100800 */
[C---:B------:R-:W-:Y:S02]  /*4200*/  VIADD R9, R6.reuse, 0x12 ;  /* 0x0000001206097836 */ /* 0x040fe40000000000 */
[----:B------:R-:W-:Y:S02]  /*4210*/  VIADD R8, R6, 0x10 ;  /* 0x0000001006087836 */ /* 0x000fe40000000000 */
[C---:B------:R-:W-:Y:S01]  /*4220*/  IMAD R18, R4.reuse, R5, R18 ;  /* 0x0000000504127224 */ /* 0x040fe200078e0212 */
[----:B------:R-:W-:Y:S01]  /*4230*/  STL [R1+0x58], R9 ;  /* 0x0000580901007387 */ /* 0x000fe20000100800 */
[----:B------:R-:W-:Y:S01]  /*4240*/  IMAD R19, R4, R2, R19 ;  /* 0x0000000204137224 */ /* 0x000fe200078e0213 */
[----:B------:R-:W-:Y:S01]  /*4250*/  IABS R22, R8 ;  /* 0x0000000800167213 */ /* 0x000fe20000000000 */
[----:B------:R-:W-:Y:S01]  /*4260*/  IMAD.MOV R25, RZ, RZ, -R25 ;  /* 0x000000ffff197224 */ /* 0x000fe200078e0a19 */
[----:B------:R-:W-:Y:S01]  /*4270*/  STL [R1+0x54], R8 ;  /* 0x0000540801007387 */ /* 0x000fe20000100800 */
[----:B0-----:R-:W-:Y:S01]  /*4280*/  VIADD R12, R6, 0xa ;  /* 0x0000000a060c7836 */ /* 0x001fe20000000000 */
[----:B------:R-:W-:Y:S01]  /*4290*/  IABS R21, R9 ;  /* 0x0000000900157213 */ /* 0x000fe20000000000 */
[C---:B------:R-:W-:Y:S01]  /*42a0*/  IMAD.HI.U32 R5, R0.reuse, R23, RZ ;  /* 0x0000001700057227 */ /* 0x040fe200078e00ff */
[----:B------:R0:W-:Y:S03]  /*42b0*/  STL [R1+0x50], R7 ;  /* 0x0000500701007387 */ /* 0x0001e60000100800 */
[----:B------:R-:W-:-:S04]  /*42c0*/  IMAD.HI.U32 R2, R0, R24, RZ ;  /* 0x0000001800027227 */ /* 0x000fc800078e00ff */
[----:B------:R-:W-:Y:S02]  /*42d0*/  @!P3 IMAD.IADD R16, R16, 0x1, -R4 ;  /* 0x000000011010b824 */ /* 0x000fe400078e0a04 */
[C---:B------:R-:W-:Y:S01]  /*42e0*/  IMAD R20, R4.reuse, R25, R20 ;  /* 0x0000001904147224 */ /* 0x040fe200078e0214 */
[----:B------:R-:W-:Y:S01]  /*42f0*/  IABS R25, R12 ;  /* 0x0000000c00197213 */ /* 0x000fe20000000000 */
[----:B------:R-:W-:Y:S01]  /*4300*/  IMAD.MOV R5, RZ, RZ, -R5 ;  /* 0x000000ffff057224 */ /* 0x000fe200078e0a05 */
[----:B------:R-:W-:Y:S01]  /*4310*/  ISETP.GT.U32.AND P3, PT, R4, R16, PT ;  /* 0x000000100400720c */ /* 0x000fe20003f64070 */
[----:B------:R-:W-:Y:S02]  /*4320*/  IMAD.MOV R2, RZ, RZ, -R2 ;  /* 0x000000ffff027224 */ /* 0x000fe400078e0a02 */
[----:B0-----:R-:W-:Y:S02]  /*4330*/  VIADD R7, R6, 0x4 ;  /* 0x0000000406077836 */ /* 0x001fe40000000000 */
[----:B------:R-:W-:-:S02]  /*4340*/  IMAD R23, R4, R5, R23 ;  /* 0x0000000504177224 */ /* 0x000fc400078e0217 */
[----:B------:R-:W-:Y:S01]  /*4350*/  IMAD R24, R4, R2, R24 ;  /* 0x0000000204187224 */ /* 0x000fe200078e0218 */
[----:B------:R-:W-:Y:S01]  /*4360*/  IABS R5, R7 ;  /* 0x0000000700057213 */ /* 0x000fe20000000000 */
[----:B------:R-:W-:-:S04]  /*4370*/  IMAD.HI.U32 R2, R0, R25, RZ ;  /* 0x0000001900027227 */ /* 0x000fc800078e00ff */
[----:B------:R-:W-:Y:S02]  /*4380*/  IMAD.MOV R2, RZ, RZ, -R2 ;  /* 0x000000ffff027224 */ /* 0x000fe400078e0a02 */
[----:B------:R-:W-:-:S04]  /*4390*/  IMAD.HI.U32 R28, R0, R5, RZ ;  /* 0x00000005001c7227 */ /* 0x000fc800078e00ff */
[----:B------:R-:W-:-:S04]  /*43a0*/  IMAD.HI.U32 R8, R0, R29, RZ ;  /* 0x0000001d00087227 */ /* 0x000fc800078e00ff */
[----:B------:R-:W-:Y:S02]  /*43b0*/  IMAD R25, R4, R2, R25 ;  /* 0x0000000204197224 */ /* 0x000fe400078e0219 */
[----:B------:R-:W-:Y:S02]  /*43c0*/  IMAD.MOV R2, RZ, RZ, -R28 ;  /* 0x000000ffff027224 */ /* 0x000fe400078e0a1c */
[----:B------:R-:W-:Y:S02]  /*43d0*/  IMAD.MOV R28, RZ, RZ, -R8 ;  /* 0x000000ffff1c7224 */ /* 0x000fe400078e0a08 */
[----:B------:R-:W-:Y:S02]  /*43e0*/  @!P3 IMAD.IADD R16, R16, 0x1, -R4 ;  /* 0x000000011010b824 */ /* 0x000fe400078e0a04 */
[----:B------:R-:W-:Y:S02]  /*43f0*/  @!P1 IMAD.MOV R14, RZ, RZ, -R14 ;  /* 0x000000ffff0e9224 */ /* 0x000fe400078e0a0e */
[----:B------:R-:W-:-:S02]  /*4400*/  IMAD R5, R4, R2, R5 ;  /* 0x0000000204057224 */ /* 0x000fc400078e0205 */
[----:B------:R-:W-:Y:S02]  /*4410*/  @!P5 IMAD.MOV R15, RZ, RZ, -R15 ;  /* 0x000000ffff0fd224 */ /* 0x000fe400078e0a0f */
[----:B------:R-:W-:Y:S02]  /*4420*/  IMAD R2, R4, R28, R29 ;  /* 0x0000001c04027224 */ /* 0x000fe400078e021d */
[----:B------:R-:W2:Y:S01]  /*4430*/  LDL.LU R29, [R1+0x50] ;  /* 0x00005000011d7983 */ /* 0x000ea20000300800 */
[----:B------:R-:W-:Y:S02]  /*4440*/  @!P4 IMAD.MOV R16, RZ, RZ, -R16 ;  /* 0x000000ffff10c224 */ /* 0x000fe400078e0a10 */
[----:B------:R-:W-:Y:S01]  /*4450*/  IMAD.HI.U32 R13, R0, R17, RZ ;  /* 0x00000011000d7227 */ /* 0x000fe200078e00ff */
[----:B------:R0:W-:Y:S03]  /*4460*/  STL [R1+0xb74], R14 ;  /* 0x000b740e01007387 */ /* 0x0001e60000100800 */
[----:B------:R-:W-:-:S02]  /*4470*/  IMAD.MOV R13, RZ, RZ, -R13 ;  /* 0x000000ffff0d7224 */ /* 0x000fc400078e0a0d */
[----:B------:R-:W-:-:S04]  /*4480*/  IMAD.HI.U32 R11, R0, R22, RZ ;  /* 0x00000016000b7227 */ /* 0x000fc800078e00ff */
[----:B------:R-:W-:Y:S01]  /*4490*/  IMAD R17, R4, R13, R17 ;  /* 0x0000000d04117224 */ /* 0x000fe200078e0211 */
[----:B0-----:R-:W3:Y:S01]  /*44a0*/  LDL.LU R14, [R1+0x54] ;  /* 0x00005400010e7983 */ /* 0x001ee20000300800 */
[----:B------:R-:W-:-:S03]  /*44b0*/  IMAD.HI.U32 R13, R0, R21, RZ ;  /* 0x00000015000d7227 */ /* 0x000fc600078e00ff */
[----:B------:R0:W-:Y:S01]  /*44c0*/  STL [R1+0xb78], R15 ;  /* 0x000b780f01007387 */ /* 0x0001e20000100800 */
[C---:B------:R-:W-:Y:S01]  /*44d0*/  ISETP.GT.U32.AND P3, PT, R4.reuse, R17, PT ;  /* 0x000000110400720c */ /* 0x040fe20003f64070 */
[----:B------:R-:W-:Y:S01]  /*44e0*/  IMAD.MOV R13, RZ, RZ, -R13 ;  /* 0x000000ffff0d7224 */ /* 0x000fe200078e0a0d */
[C---:B------:R-:W-:Y:S01]  /*44f0*/  ISETP.GT.U32.AND P5, PT, R4.reuse, R20, PT ;  /* 0x000000140400720c */ /* 0x040fe20003fa4070 */
[----:B------:R-:W-:Y:S02]  /*4500*/  IMAD.MOV R11, RZ, RZ, -R11 ;  /* 0x000000ffff0b7224 */ /* 0x000fe400078e0a0b */
[C---:B------:R-:W-:Y:S02]  /*4510*/  IMAD R21, R4.reuse, R13, R21 ;  /* 0x0000000d04157224 */ /* 0x040fe400078e0215 */
[----:B------:R-:W-:Y:S01]  /*4520*/  IMAD R22, R4, R11, R22 ;  /* 0x0000000b04167224 */ /* 0x000fe200078e0216 */
[----:B0-----:R-:W4:Y:S01]  /*4530*/  LDL.LU R15, [R1+0x58] ;  /* 0x00005800010f7983 */ /* 0x001f220000300800 */
[----:B------:R-:W-:-:S02]  /*4540*/  VIADD R10, R6, 0x8 ;  /* 0x00000008060a7836 */ /* 0x000fc40000000000 */
[----:B------:R-:W-:Y:S01]  /*4550*/  VIADD R9, R6, 0x6 ;  /* 0x0000000606097836 */ /* 0x000fe20000000000 */
[----:B------:R0:W-:Y:S01]  /*4560*/  STL [R1+0xb7c], R16 ;  /* 0x000b7c1001007387 */ /* 0x0001e20000100800 */
[--C-:B------:R-:W-:Y:S01]  /*4570*/  @!P3 IMAD.IADD R17, R17, 0x1, -R4.reuse ;  /* 0x000000011111b824 */ /* 0x100fe200078e0a04 */
[----:B------:R-:W-:Y:S01]  /*4580*/  ISETP.GT.U32.AND P4, PT, R4, R21, PT ;  /* 0x000000150400720c */ /* 0x000fe20003f84070 */
[----:B------:R-:W-:Y:S01]  /*4590*/  @!P5 IMAD.IADD R20, R20, 0x1, -R4 ;  /* 0x000000011414d824 */ /* 0x000fe200078e0a04 */
[----:B------:R-:W1:Y:S01]  /*45a0*/  S2R R8, SR_TID.X ;  /* 0x0000000000087919 */ /* 0x000e620000002100 */
[----:B------:R-:W-:Y:S02]  /*45b0*/  IABS R11, R10 ;  /* 0x0000000a000b7213 */ /* 0x000fe40000000000 */
[C---:B------:R-:W-:Y:S02]  /*45c0*/  ISETP.GT.U32.AND P3, PT, R4.reuse, R17, PT ;  /* 0x000000110400720c */ /* 0x040fe40003f64070 */
[----:B------:R-:W-:Y:S01]  /*45d0*/  IABS R13, R9 ;  /* 0x00000009000d7213 */ /* 0x000fe20000000000 */
[----:B0-----:R-:W4:Y:S01]  /*45e0*/  LDL.LU R16, [R1+0x64] ;  /* 0x0000640001107983 */ /* 0x001f220000300800 */
[----:B------:R-:W-:Y:S01]  /*45f0*/  ISETP.GT.U32.AND P5, PT, R4, R24, PT ;  /* 0x000000180400720c */ /* 0x000fe20003fa4070 */
[----:B------:R-:W-:-:S04]  /*4600*/  IMAD.HI.U32 R27, R0, R11, RZ ;  /* 0x0000000b001b7227 */ /* 0x000fc800078e00ff */
[----:B------:R-:W-:-:S04]  /*4610*/  @!P4 IMAD.IADD R21, R21, 0x1, -R4 ;  /* 0x000000011515c824 */ /* 0x000fc800078e0a04 */
[----:B------:R-:W-:Y:S01]  /*4620*/  @!P3 IMAD.IADD R17, R17, 0x1, -R4 ;  /* 0x000000011111b824 */ /* 0x000fe200078e0a04 */
[----:B------:R-:W-:Y:S01]  /*4630*/  ISETP.GT.U32.AND P3, PT, R4, R18, PT ;  /* 0x000000120400720c */ /* 0x000fe20003f64070 */
[----:B------:R-:W-:Y:S01]  /*4640*/  IMAD.HI.U32 R26, R0, R13, RZ ;  /* 0x0000000d001a7227 */ /* 0x000fe200078e00ff */
[----:B------:R-:W-:-:S03]  /*4650*/  ISETP.GT.U32.AND P4, PT, R4, R25, PT ;  /* 0x000000190400720c */ /* 0x000fc60003f84070 */
[----:B------:R-:W-:Y:S02]  /*4660*/  @!P5 IMAD.IADD R24, R24, 0x1, -R4 ;  /* 0x000000011818d824 */ /* 0x000fe400078e0a04 */
[----:B------:R-:W-:Y:S02]  /*4670*/  IMAD.MOV R27, RZ, RZ, -R27 ;  /* 0x000000ffff1b7224 */ /* 0x000fe400078e0a1b */
[----:B------:R-:W-:Y:S02]  /*4680*/  IMAD.MOV R26, RZ, RZ, -R26 ;  /* 0x000000ffff1a7224 */ /* 0x000fe400078e0a1a */
[----:B------:R-:W-:Y:S02]  /*4690*/  IMAD R11, R4, R27, R11 ;  /* 0x0000001b040b7224 */ /* 0x000fe400078e020b */
[--C-:B------:R-:W-:Y:S01]  /*46a0*/  @!P3 IMAD.IADD R18, R18, 0x1, -R4.reuse ;  /* 0x000000011212b824 */ /* 0x100fe200078e0a04 */
[----:B------:R-:W-:Y:S01]  /*46b0*/  ISETP.GT.U32.AND P3, PT, R4, R19, PT ;  /* 0x000000130400720c */ /* 0x000fe20003f64070 */
[----:B------:R-:W-:-:S02]  /*46c0*/  @!P4 IMAD.IADD R25, R25, 0x1, -R4 ;  /* 0x000000011919c824 */ /* 0x000fc400078e0a04 */
[----:B------:R-:W-:-:S10]  /*46d0*/  IMAD R13, R4, R26, R13 ;  /* 0x0000001a040d7224 */ /* 0x000fd400078e020d */
[----:B------:R-:W-:Y:S01]  /*46e0*/  @!P3 IMAD.IADD R19, R19, 0x1, -R4 ;  /* 0x000000011313b824 */ /* 0x000fe200078e0a04 */
[----:B------:R-:W-:-:S04]  /*46f0*/  ISETP.GT.U32.AND P3, PT, R4, R18, PT ;  /* 0x000000120400720c */ /* 0x000fc80003f64070 */
[----:B------:R-:W-:-:S09]  /*4700*/  ISETP.GT.U32.AND P1, PT, R4, R19, PT ;  /* 0x000000130400720c */ /* 0x000fd20003f24070 */
[----:B------:R-:W-:Y:S01]  /*4710*/  @!P3 IMAD.IADD R18, R18, 0x1, -R4 ;  /* 0x000000011212b824 */ /* 0x000fe200078e0a04 */
[----:B------:R-:W-:-:S03]  /*4720*/  ISETP.GT.U32.AND P3, PT, R4, R22, PT ;  /* 0x000000160400720c */ /* 0x000fc60003f64070 */
[----:B------:R-:W-:Y:S01]  /*4730*/  @!P1 IMAD.IADD R19, R19, 0x1, -R4 ;  /* 0x0000000113139824 */ /* 0x000fe200078e0a04 */
[C---:B------:R-:W-:Y:S01]  /*4740*/  ISETP.GT.U32.AND P1, PT, R4.reuse, R23, PT ;  /* 0x000000170400720c */ /* 0x040fe20003f24070 */
[----:B------:R-:W-:Y:S01]  /*4750*/  @!P6 IMAD.MOV R18, RZ, RZ, -R18 ;  /* 0x000000ffff12e224 */ /* 0x000fe200078e0a12 */
[----:B------:R-:W-:-:S07]  /*4760*/  ISETP.GT.U32.AND P6, PT, R4, R21, PT ;  /* 0x000000150400720c */ /* 0x000fce0003fc4070 */
[----:B------:R-:W-:Y:S01]  /*4770*/  @!P3 IMAD.IADD R22, R22, 0x1, -R4 ;  /* 0x000000011616b824 */ /* 0x000fe200078e0a04 */
[----:B------:R-:W-:-:S03]  /*4780*/  ISETP.GT.U32.AND P3, PT, R4, R20, PT ;  /* 0x000000140400720c */ /* 0x000fc60003f64070 */
[----:B------:R-:W-:Y:S01]  /*4790*/  @!P1 IMAD.IADD R23, R23, 0x1, -R4 ;  /* 0x0000000117179824 */ /* 0x000fe200078e0a04 */
[----:B------:R-:W-:-:S04]  /*47a0*/  ISETP.GT.U32.AND P1, PT, R4, R22, PT ;  /* 0x000000160400720c */ /* 0x000fc80003f24070 */
[----:B------:R-:W-:Y:S01]  /*47b0*/  ISETP.GT.U32.AND P5, PT, R4, R23, PT ;  /* 0x000000170400720c */ /* 0x000fe20003fa4070 */
[----:B------:R-:W-:Y:S02]  /*47c0*/  VIADD R27, R6, 0x2 ;  /* 0x00000002061b7836 */ /* 0x000fe40000000000 */
[----:B------:R-:W-:Y:S01]  /*47d0*/  @!P2 IMAD.MOV R19, RZ, RZ, -R19 ;  /* 0x000000ffff13a224 */ /* 0x000fe200078e0a13 */
[----:B------:R-:W-:Y:S01]  /*47e0*/  ISETP.GT.U32.AND P2, PT, R4, R25, PT ;  /* 0x000000190400720c */ /* 0x000fe20003f44070 */
[--C-:B------:R-:W-:Y:S01]  /*47f0*/  @!P3 IMAD.IADD R20, R20, 0x1, -R4.reuse ;  /* 0x000000011414b824 */ /* 0x100fe200078e0a04 */
[C---:B------:R-:W-:Y:S01]  /*4800*/  ISETP.GT.U32.AND P3, PT, R4.reuse, R11, PT ;  /* 0x0000000b0400720c */ /* 0x040fe20003f64070 */
[--C-:B------:R-:W-:Y:S01]  /*4810*/  @!P6 IMAD.IADD R21, R21, 0x1, -R4.reuse ;  /* 0x000000011515e824 */ /* 0x100fe200078e0a04 */
[----:B------:R-:W-:Y:S01]  /*4820*/  ISETP.GT.U32.AND P6, PT, R4, R13, PT ;  /* 0x0000000d0400720c */ /* 0x000fe20003fc4070 */
[----:B------:R-:W-:Y:S01]  /*4830*/  @!P0 IMAD.MOV R17, RZ, RZ, -R17 ;  /* 0x000000ffff118224 */ /* 0x000fe200078e0a11 */
[----:B------:R-:W-:Y:S01]  /*4840*/  ISETP.GE.AND P0, PT, R6, RZ, PT ;  /* 0x000000ff0600720c */ /* 0x000fe20003f06270 */
[--C-:B------:R-:W-:Y:S01]  /*4850*/  @!P1 IMAD.IADD R22, R22, 0x1, -R4.reuse ;  /* 0x0000000116169824 */ /* 0x100fe200078e0a04 */
[----:B------:R-:W-:Y:S01]  /*4860*/  ISETP.GT.U32.AND P1, PT, R4, R5, PT ;  /* 0x000000050400720c */ /* 0x000fe20003f24070 */
[----:B------:R-:W-:Y:S01]  /*4870*/  @!P5 IMAD.IADD R23, R23, 0x1, -R4 ;  /* 0x000000011717d824 */ /* 0x000fe200078e0a04 */
[----:B------:R-:W-:-:S02]  /*4880*/  IABS R6, R27 ;  /* 0x0000001b00067213 */ /* 0x000fc40000000000 */
[----:B------:R-:W-:Y:S02]  /*4890*/  ISETP.GT.U32.AND P5, PT, R4, R2, PT ;  /* 0x000000020400720c */ /* 0x000fe40003fa4070 */
[----:B-1----:R-:W-:Y:S01]  /*48a0*/  LOP3.LUT R26, R8, 0x3, RZ, 0xc0, !PT ;  /* 0x00000003081a7812 */ /* 0x002fe200078ec0ff */
[----:B------:R-:W-:Y:S01]  /*48b0*/  IMAD.HI.U32 R0, R0, R6, RZ ;  /* 0x0000000600007227 */ /* 0x000fe200078e00ff */
[----:B------:R-:W-:Y:S02]  /*48c0*/  SHF.R.U32.HI R28, RZ, 0x2, R8 ;  /* 0x00000002ff1c7819 */ /* 0x000fe40000011608 */
[----:B------:R-:W-:Y:S01]  /*48d0*/  ISETP.GT.U32.AND P4, PT, R4, R24, PT ;  /* 0x000000180400720c */ /* 0x000fe20003f84070 */
[----:B------:R-:W-:Y:S01]  /*48e0*/  IMAD R26, R26, 0x220, RZ ;  /* 0x000002201a1a7824 */ /* 0x000fe200078e02ff */
[----:B------:R-:W-:Y:S01]  /*48f0*/  SGXT.U32 R28, R28, 0x3 ;  /* 0x000000031c1c781a */ /* 0x000fe20000000000 */
[----:B------:R-:W-:Y:S02]  /*4900*/  IMAD.MOV R0, RZ, RZ, -R0 ;  /* 0x000000ffff007224 */ /* 0x000fe400078e0a00 */
[----:B------:R-:W-:-:S02]  /*4910*/  @!P2 IMAD.IADD R25, R25, 0x1, -R4 ;  /* 0x000000011919a824 */ /* 0x000fc400078e0a04 */
[--C-:B------:R-:W-:Y:S02]  /*4920*/  @!P3 IMAD.IADD R11, R11, 0x1, -R4.reuse ;  /* 0x000000010b0bb824 */ /* 0x100fe400078e0a04 */
[--C-:B------:R-:W-:Y:S02]  /*4930*/  @!P6 IMAD.IADD R13, R13, 0x1, -R4.reuse ;  /* 0x000000010d0de824 */ /* 0x100fe400078e0a04 */
[----:B------:R-:W-:Y:S02]  /*4940*/  @!P1 IMAD.IADD R5, R5, 0x1, -R4 ;  /* 0x0000000105059824 */ /* 0x000fe400078e0a04 */
[----:B------:R-:W-:Y:S01]  /*4950*/  IMAD R6, R4, R0, R6 ;  /* 0x0000000004067224 */ /* 0x000fe200078e0206 */
[----:B------:R-:W-:Y:S01]  /*4960*/  LOP3.LUT R0, R26, R28, RZ, 0xfc, !PT ;  /* 0x0000001c1a007212 */ /* 0x000fe200078efcff */
[----:B------:R-:W-:Y:S01]  /*4970*/  @!P5 IMAD.IADD R2, R2, 0x1, -R4 ;  /* 0x000000010202d824 */ /* 0x000fe200078e0a04 */
[----:B------:R-:W-:Y:S02]  /*4980*/  ISETP.GE.AND P5, PT, R3, RZ, PT ;  /* 0x000000ff0300720c */ /* 0x000fe40003fa6270 */
[----:B------:R-:W-:Y:S01]  /*4990*/  SHF.R.S32.HI R26, RZ, 0x2, R8 ;  /* 0x00000002ff1a7819 */ /* 0x000fe20000011408 */
[----:B------:R-:W-:-:S03]  /*49a0*/  IMAD.SHL.U32 R28, R8, 0x20, RZ ;  /* 0x00000020081c7824 */ /* 0x000fc600078e00ff */
[----:B------:R-:W-:Y:S01]  /*49b0*/  SGXT R26, R26, 0x1 ;  /* 0x000000011a1a781a */ /* 0x000fe20000000200 */
[----:B------:R-:W-:Y:S01]  /*49c0*/  STL [R1+0xb80], R17 ;  /* 0x000b801101007387 */ /* 0x000fe20000100800 */
[----:B------:R-:W-:Y:S02]  /*49d0*/  @!P4 IMAD.IADD R24, R24, 0x1, -R4 ;  /* 0x000000011818c824 */ /* 0x000fe400078e0a04 */
[----:B------:R-:W-:Y:S01]  /*49e0*/  LOP3.LUT R26, R26, 0x90, RZ, 0xc0, !PT ;  /* 0x000000901a1a7812 */ /* 0x000fe200078ec0ff */
[----:B------:R-:W-:Y:S02]  /*49f0*/  STL [R1+0xb84], R18 ;  /* 0x000b841201007387 */ /* 0x000fe40000100800 */
[----:B------:R-:W-:Y:S02]  /*4a00*/  @!P5 IMAD.MOV R24, RZ, RZ, -R24 ;  /* 0x000000ffff18d224 */ /* 0x000fe400078e0a18 */
[----:B------:R-:W-:Y:S01]  /*4a10*/  STL [R1+0xb88], R19 ;  /* 0x000b881301007387 */ /* 0x000fe20000100800 */
[----:B------:R-:W-:Y:S01]  /*4a20*/  LOP3.LUT R26, R26, 0x260, R28, 0xf8, !PT ;  /* 0x000002601a1a7812 */ /* 0x000fe200078ef81c */
[----:B------:R-:W-:-:S02]  /*4a30*/  IMAD.SHL.U32 R28, R8, 0x2, RZ ;  /* 0x00000002081c7824 */ /* 0x000fc400078e00ff */
[----:B------:R0:W-:Y:S04]  /*4a40*/  STL [R1+0xad0], R0 ;  /* 0x000ad00001007387 */ /* 0x0001e80000100800 */
[----:B------:R-:W4:Y:S01]  /*4a50*/  LDL.LU R3, [R1+0xbcc] ;  /* 0x000bcc0001037983 */ /* 0x000f220000300800 */
[----:B0-----:R-:W-:Y:S02]  /*4a60*/  LOP3.LUT R0, R26, 0x10, R28, 0x78, !PT ;  /* 0x000000101a007812 */ /* 0x001fe400078e781c */
[----:B------:R-:W-:Y:S02]  /*4a70*/  ISETP.GE.AND P5, PT, R12, RZ, PT ;  /* 0x000000ff0c00720c */ /* 0x000fe40003fa6270 */
[----:B--2---:R-:W-:Y:S02]  /*4a80*/  ISETP.GE.AND P1, PT, R29, RZ, PT ;  /* 0x000000ff1d00720c */ /* 0x004fe40003f26270 */
[----:B---3--:R-:W-:-:S02]  /*4a90*/  ISETP.GE.AND P6, PT, R14, RZ, PT ;  /* 0x000000ff0e00720c */ /* 0x008fc40003fc6270 */
[----:B----4-:R-:W-:Y:S02]  /*4aa0*/  ISETP.GE.AND P3, PT, R15, RZ, PT ;  /* 0x000000ff0f00720c */ /* 0x010fe40003f66270 */
[----:B------:R-:W-:-:S11]  /*4ab0*/  ISETP.GE.AND P2, PT, R16, RZ, PT ;  /* 0x000000ff1000720c */ /* 0x000fd60003f46270 */
[----:B------:R-:W-:Y:S02]  /*4ac0*/  @!P3 IMAD.MOV R21, RZ, RZ, -R21 ;  /* 0x000000ffff15b224 */ /* 0x000fe400078e0a15 */
[----:B------:R-:W-:Y:S02]  /*4ad0*/  @!P6 IMAD.MOV R22, RZ, RZ, -R22 ;  /* 0x000000ffff16e224 */ /* 0x000fe400078e0a16 */
[----:B------:R-:W-:Y:S02]  /*4ae0*/  @!P1 IMAD.MOV R23, RZ, RZ, -R23 ;  /* 0x000000ffff179224 */ /* 0x000fe400078e0a17 */
[----:B------:R-:W-:-:S05]  /*4af0*/  @!P2 IMAD.MOV R20, RZ, RZ, -R20 ;  /* 0x000000ffff14a224 */ /* 0x000fca00078e0a14 */
[----:B------:R-:W-:Y:S04]  /*4b00*/  STL [R1+0xb8c], R20 ;  /* 0x000b8c1401007387 */ /* 0x000fe80000100800 */
[----:B------:R-:W-:Y:S01]  /*4b10*/  STL [R1+0xb90], R21 ;  /* 0x000b901501007387 */ /* 0x000fe20000100800 */
[----:B------:R-:W-:-:S03]  /*4b20*/  ISETP.GT.U32.AND P2, PT, R4, R11, PT ;  /* 0x0000000b0400720c */ /* 0x000fc60003f44070 */
[----:B------:R-:W-:Y:S04]  /*4b30*/  STL [R1+0xb94], R22 ;  /* 0x000b941601007387 */ /* 0x000fe80000100800 */
[----:B------:R-:W-:Y:S04]  /*4b40*/  STL [R1+0xb98], R23 ;  /* 0x000b981701007387 */ /* 0x000fe80000100800 */
[----:B------:R-:W-:Y:S04]  /*4b50*/  STL [R1+0xb9c], R24 ;  /* 0x000b9c1801007387 */ /* 0x000fe80000100800 */
[----:B------:R-:W2:Y:S04]  /*4b60*/  LDL.LU R18, [R1+0x18] ;  /* 0x0000180001127983 */ /* 0x000ea80000300800 */
[----:B------:R-:W3:Y:S04]  /*4b70*/  LDL.LU R17, [R1+0x14] ;  /* 0x0000140001117983 */ /* 0x000ee80000300800 */
[----:B------:R2:W-:Y:S04]  /*4b80*/  STL [R1+0x554], R0 ;  /* 0x0005540001007387 */ /* 0x0005e80000100800 */
[----:B------:R-:W4:Y:S04]  /*4b90*/  LDL.LU R16, [R1+0x10] ;  /* 0x0000100001107983 */ /* 0x000f280000300800 */
[----:B------:R-:W4:Y:S01]  /*4ba0*/  LDL.LU R29, [R1+0xc] ;  /* 0x00000c00011d7983 */ /* 0x000f220000300800 */
[----:B------:R-:W-:Y:S01]  /*4bb0*/  @!P2 IMAD.IADD R11, R11, 0x1, -R4 ;  /* 0x000000010b0ba824 */ /* 0x000fe200078e0a04 */
[----:B------:R-:W-:-:S02]  /*4bc0*/  ISETP.GE.AND P2, PT, R10, RZ, PT ;  /* 0x000000ff0a00720c */ /* 0x000fc40003f46270 */
[----:B------:R-:W4:Y:S04]  /*4bd0*/  LDL.LU R15, [R1+0x4] ;  /* 0x00000400010f7983 */ /* 0x000f280000300800 */
[----:B------:R-:W4:Y:S04]  /*4be0*/  LDL.LU R14, [R1+0x98] ;  /* 0x00009800010e7983 */ /* 0x000f280000300800 */
[----:B------:R-:W4:Y:S04]  /*4bf0*/  LDL.LU R12, [R1+0x9c] ;  /* 0x00009c00010c7983 */ /* 0x000f280000300800 */
[----:B------:R-:W4:Y:S01]  /*4c00*/  LDL.LU R10, [R1+0xa0] ;  /* 0x0000a000010a7983 */ /* 0x000f220000300800 */
[----:B------:R-:W-:-:S02]  /*4c10*/  ISETP.GT.U32.AND P4, PT, R4, R6, PT ;  /* 0x000000060400720c */ /* 0x000fc40003f84070 */
[C---:B------:R-:W-:Y:S02]  /*4c20*/  ISETP.GT.U32.AND P3, PT, R4.reuse, R13, PT ;  /* 0x0000000d0400720c */ /* 0x040fe40003f64070 */
[----:B------:R-:W-:-:S09]  /*4c30*/  ISETP.GT.U32.AND P1, PT, R4, R2, PT ;  /* 0x000000020400720c */ /* 0x000fd20003f24070 */
[--C-:B------:R-:W-:Y:S01]  /*4c40*/  @!P4 IMAD.IADD R6, R6, 0x1, -R4.reuse ;  /* 0x000000010606c824 */ /* 0x100fe200078e0a04 */
[C---:B------:R-:W-:Y:S01]  /*4c50*/  ISETP.GT.U32.AND P4, PT, R4.reuse, R5, PT ;  /* 0x000000050400720c */ /* 0x040fe20003f84070 */
[--C-:B------:R-:W-:Y:S01]  /*4c60*/  @!P3 IMAD.IADD R13, R13, 0x1, -R4.reuse ;  /* 0x000000010d0db824 */ /* 0x100fe200078e0a04 */
[----:B------:R-:W-:Y:S02]  /*4c70*/  ISETP.GE.AND P3, PT, R9, RZ, PT ;  /* 0x000000ff0900720c */ /* 0x000fe40003f66270 */
[----:B------:R-:W-:Y:S01]  /*4c80*/  ISETP.GT.U32.AND P6, PT, R4, R6, PT ;  /* 0x000000060400720c */ /* 0x000fe20003fc4070 */
[--C-:B------:R-:W-:Y:S01]  /*4c90*/  @!P1 IMAD.IADD R2, R2, 0x1, -R4.reuse ;  /* 0x0000000102029824 */ /* 0x100fe200078e0a04 */
[----:B------:R-:W-:Y:S01]  /*4ca0*/  ISETP.GE.AND P1, PT, R27, RZ, PT ;  /* 0x000000ff1b00720c */ /* 0x000fe20003f26270 */
[----:B------:R-:W-:Y:S01]  /*4cb0*/  @!P5 IMAD.MOV R25, RZ, RZ, -R25 ;  /* 0x000000ffff19d224 */ /* 0x000fe200078e0a19 */
[----:B------:R-:W4:Y:S05]  /*4cc0*/  LDL.LU R9, [R1+0xb0] ;  /* 0x0000b00001097983 */ /* 0x000f2a0000300800 */
[--C-:B------:R-:W-:Y:S01]  /*4cd0*/  @!P4 IMAD.IADD R5, R5, 0x1, -R4.reuse ;  /* 0x000000010505c824 */ /* 0x100fe200078e0a04 */
[----:B------:R-:W-:Y:S01]  /*4ce0*/  ISETP.GE.AND P4, PT, R7, RZ, PT ;  /* 0x000000ff0700720c */ /* 0x000fe20003f86270 */
[----:B------:R-:W-:Y:S01]  /*4cf0*/  @!P2 IMAD.MOV R11, RZ, RZ, -R11 ;  /* 0x000000ffff0ba224 */ /* 0x000fe200078e0a0b */
[----:B------:R-:W4:Y:S01]  /*4d00*/  LDL.LU R8, [R1+0xc4] ;  /* 0x0000c40001087983 */ /* 0x000f220000300800 */
[----:B------:R-:W-:-:S02]  /*4d10*/  @!P6 IMAD.IADD R6, R6, 0x1, -R4 ;  /* 0x000000010606e824 */ /* 0x000fc400078e0a04 */
[----:B------:R-:W-:Y:S01]  /*4d20*/  @!P3 IMAD.MOV R13, RZ, RZ, -R13 ;  /* 0x000000ffff0db224 */ /* 0x000fe200078e0a0d */
[----:B------:R-:W4:Y:S01]  /*4d30*/  LDL.LU R7, [R1+0xcc] ;  /* 0x0000cc0001077983 */ /* 0x000f220000300800 */
[----:B------:R-:W-:Y:S02]  /*4d40*/  @!P0 IMAD.MOV R2, RZ, RZ, -R2 ;  /* 0x000000ffff028224 */ /* 0x000fe400078e0a02 */
[----:B------:R-:W-:Y:S01]  /*4d50*/  @!P1 IMAD.MOV R6, RZ, RZ, -R6 ;  /* 0x000000ffff069224 */ /* 0x000fe200078e0a06 */
[----:B------:R-:W-:Y:S03]  /*4d60*/  STL [R1+0xba0], R25 ;  /* 0x000ba01901007387 */ /* 0x000fe60000100800 */
[----:B------:R-:W-:Y:S01]  /*4d70*/  @!P4 IMAD.MOV R5, RZ, RZ, -R5 ;  /* 0x000000ffff05c224 */ /* 0x000fe200078e0a05 */
[----:B------:R-:W-:Y:S04]  /*4d80*/  STL [R1+0xba4], R11 ;  /* 0x000ba40b01007387 */ /* 0x000fe80000100800 */
[----:B------:R-:W-:Y:S04]  /*4d90*/  STL [R1+0xba8], R13 ;  /* 0x000ba80d01007387 */ /* 0x000fe80000100800 */
[----:B------:R-:W-:Y:S04]  /*4da0*/  STL [R1+0xbac], R5 ;  /* 0x000bac0501007387 */ /* 0x000fe80000100800 */
[----:B------:R-:W-:Y:S01]  /*4db0*/  STL [R1+0xbb0], R2 ;  /* 0x000bb00201007387 */ /* 0x000fe20000100800 */
[----:B------:R-:W-:-:S02]  /*4dc0*/  ISETP.NE.AND P6, PT, R3, RZ, PT ;  /* 0x000000ff0300720c */ /* 0x000fc40003fc5270 */
[----:B------:R-:W-:Y:S01]  /*4dd0*/  LOP3.LUT R3, RZ, R3, RZ, 0x33, !PT ;  /* 0x00000003ff037212 */ /* 0x000fe200078e33ff */
[----:B------:R-:W-:Y:S03]  /*4de0*/  STL [R1+0xbb4], R6 ;  /* 0x000bb40601007387 */ /* 0x000fe60000100800 */
[C---:B--2---:R-:W-:Y:S02]  /*4df0*/  SEL R0, R3.reuse, R18, !P6 ;  /* 0x0000001203007207 */ /* 0x044fe40007000000 */
[----:B---3--:R-:W-:-:S05]  /*4e00*/  SEL R4, R3, R17, !P6 ;  /* 0x0000001103047207 */ /* 0x008fca0007000000 */
[----:B------:R-:W-:Y:S04]  /*4e10*/  STL [R1+0xbb8], R4 ;  /* 0x000bb80401007387 */ /* 0x000fe80000100800 */
[----:B------:R0:W-:Y:S01]  /*4e20*/  STL [R1+0x18], R0 ;  /* 0x0000180001007387 */ /* 0x0001e20000100800 */
[C---:B----4-:R-:W-:Y:S02]  /*4e30*/  SEL R29, R3.reuse, R29, !P6 ;  /* 0x0000001d031d7207 */ /* 0x050fe40007000000 */
[----:B0-----:R-:W-:-:S03]  /*4e40*/  SEL R0, R3, R16, !P6 ;  /* 0x0000001003007207 */ /* 0x001fc60007000000 */
[----:B------:R-:W-:Y:S01]  /*4e50*/  STL [R1+0xbbc], R29 ;  /* 0x000bbc1d01007387 */ /* 0x000fe20000100800 */
[C---:B------:R-:W-:Y:S02]  /*4e60*/  SEL R28, R3.reuse, R15, !P6 ;  /* 0x0000000f031c7207 */ /* 0x040fe40007000000 */
[C---:B------:R-:W-:Y:S01]  /*4e70*/  SEL R2, R3.reuse, R14, !P6 ;  /* 0x0000000e03027207 */ /* 0x040fe20007000000 */
[----:B------:R0:W-:Y:S01]  /*4e80*/  STL [R1+0x10], R0 ;  /* 0x0000100001007387 */ /* 0x0001e20000100800 */
[----:B------:R-:W-:-:S03]  /*4e90*/  SEL R4, R3, R10, !P6 ;  /* 0x0000000a03047207 */ /* 0x000fc60007000000 */
[----:B------:R1:W-:Y:S01]  /*4ea0*/  STL [R1+0xbc0], R28 ;  /* 0x000bc01c01007387 */ /* 0x0003e20000100800 */
[----:B0-----:R-:W-:-:S03]  /*4eb0*/  SEL R0, R3, R12, !P6 ;  /* 0x0000000c03007207 */ /* 0x001fc60007000000 */
[----:B------:R0:W-:Y:S04]  /*4ec0*/  STL [R1+0xc], R2 ;  /* 0x00000c0201007387 */ /* 0x0001e80000100800 */
[----:B------:R2:W-:Y:S04]  /*4ed0*/  STL [R1+0x14], R0 ;  /* 0x0000140001007387 */ /* 0x0005e80000100800 */
[----:B------:R-:W-:Y:S04]  /*4ee0*/  STL [R1+0x24], R4 ;  /* 0x0000240401007387 */ /* 0x000fe80000100800 */
[----:B-1----:R-:W3:Y:S01]  /*4ef0*/  LDL.LU R28, [R1+0xb4] ;  /* 0x0000b400011c7983 */ /* 0x002ee20000300800 */
[----:B0-----:R-:W-:-:S05]  /*4f00*/  SEL R2, R3, R9, !P6 ;  /* 0x0000000903027207 */ /* 0x001fca0007000000 */
[----:B------:R-:W-:Y:S01]  /*4f10*/  STL [R1+0x28], R2 ;  /* 0x0000280201007387 */ /* 0x000fe20000100800 */
[----:B--2---:R-:W-:-:S03]  /*4f20*/  SEL R0, R3, R8, !P6 ;  /* 0x0000000803007207 */ /* 0x004fc60007000000 */
[----:B---3--:R0:W-:Y:S04]  /*4f30*/  STL [R1+0xbc4], R28 ;  /* 0x000bc41c01007387 */ /* 0x0081e80000100800 */
[----:B------:R-:W-:Y:S04]  /*4f40*/  STL [R1+0x48], R0 ;  /* 0x0000480001007387 */ /* 0x000fe80000100800 */
[----:B0-----:R-:W2:Y:S01]  /*4f50*/  LDL.LU R28, [R1+0xbc] ;  /* 0x0000bc00011c7983 */ /* 0x001ea20000300800 */
[----:B------:R-:W-:-:S03]  /*4f60*/  SEL R2, R3, R7, !P6 ;  /* 0x0000000703027207 */ /* 0x000fc60007000000 */
[----:B--2---:R0:W-:Y:S04]  /*4f70*/  STL [R1+0xbc8], R28 ;  /* 0x000bc81c01007387 */ /* 0x0041e80000100800 */
[----:B0-----:R-:W2:Y:S04]  /*4f80*/  LDL.LU R28, [R1+0xd0] ;  /* 0x0000d000011c7983 */ /* 0x001ea80000300800 */
[----:B------:R-:W3:Y:S04]  /*4f90*/  LDL.LU R0, [R1+0x8c] ;  /* 0x00008c0001007983 */ /* 0x000ee80000300800 */
[----:B------:R-:W4:Y:S04]  /*4fa0*/  LDL.LU R29, [R1+0x90] ;  /* 0x00009000011d7983 */ /* 0x000f280000300800 */
[----:B------:R-:W4:Y:S04]  /*4fb0*/  LDL.LU R4, [R1+0x94] ;  /* 0x0000940001047983 */ /* 0x000f280000300800 */
[----:B------:R0:W-:Y:S04]  /*4fc0*/  STL [R1+0x50], R2 ;  /* 0x0000500201007387 */ /* 0x0001e80000100800 */
[----:B------:R-:W4:Y:S04]  /*4fd0*/  LDL.LU R6, [R1+0xac] ;  /* 0x0000ac0001067983 */ /* 0x000f280000300800 */
[----:B0-----:R-:W4:Y:S04]  /*4fe0*/  LDL.LU R2, [R1+0xb8] ;  /* 0x0000b80001027983 */ /* 0x001f280000300800 */
[----:B------:R-:W4:Y:S04]  /*4ff0*/  LDL.LU R5, [R1+0x38] ;  /* 0x0000380001057983 */ /* 0x000f280000300800 */
        /* <DEDUP_REMOVED lines=17> */
[----:B------:R-:W4:Y:S04]  /*5110*/  LDL.LU R8, [R1] ;  /* 0x0000000001087983 */ /* 0x000f280000300800 */
[----:B------:R-:W4:Y:S04]  /*5120*/  LDL.LU R7, [R1+0x3c] ;  /* 0x00003c0001077983 */ /* 0x000f280000300800 */
[----:B------:R-:W4:Y:S04]  /*5130*/  LDL.LU R26, [R1+0x60] ;  /* 0x00006000011a7983 */ /* 0x000f280000300800 */
[----:B------:R-:W4:Y:S01]  /*5140*/  LDL.LU R27, [R1+0x44] ;  /* 0x00004400011b7983 */ /* 0x000f220000300800 */
[----:B--2---:R-:W-:-:S05]  /*5150*/  SEL R28, R3, R28, !P6 ;  /* 0x0000001c031c7207 */ /* 0x004fca0007000000 */
[----:B------:R0:W-:Y:S04]  /*5160*/  STL [R1+0x58], R28 ;  /* 0x0000581c01007387 */ /* 0x0001e80000100800 */
[----:B0-----:R-:W2:Y:S02]  /*5170*/  LDL.LU R28, [R1+0xbc8] ;  /* 0x000bc800011c7983 */ /* 0x001ea40000300800 */
[----:B--2---:R-:W-:-:S05]  /*5180*/  SEL R28, R3, R28, !P6 ;  /* 0x0000001c031c7207 */ /* 0x004fca0007000000 */
[----:B------:R0:W-:Y:S04]  /*5190*/  STL [R1+0x98], R28 ;  /* 0x0000981c01007387 */ /* 0x0001e80000100800 */
[----:B0-----:R-:W2:Y:S01]  /*51a0*/  LDL.LU R28, [R1+0xbc4] ;  /* 0x000bc400011c7983 */ /* 0x001ea20000300800 */
[C---:B---3--:R-:W-:Y:S02]  /*51b0*/  SEL R0, R3.reuse, R0, !P6 ;  /* 0x0000000003007207 */ /* 0x048fe40007000000 */
[C---:B----4-:R-:W-:Y:S02]  /*51c0*/  SEL R29, R3.reuse, R29, !P6 ;  /* 0x0000001d031d7207 */ /* 0x050fe40007000000 */
[C---:B------:R-:W-:Y:S02]  /*51d0*/  SEL R4, R3.reuse, R4, !P6 ;  /* 0x0000000403047207 */ /* 0x040fe40007000000 */
[----:B------:R-:W-:-:S02]  /*51e0*/  SEL R6, R3, R6, !P6 ;  /* 0x0000000603067207 */ /* 0x000fc40007000000 */
[C---:B------:R-:W-:Y:S02]  /*51f0*/  SEL R2, R3.reuse, R2, !P6 ;  /* 0x0000000203027207 */ /* 0x040fe40007000000 */
[C---:B------:R-:W-:Y:S02]  /*5200*/  SEL R5, R3.reuse, R5, !P6 ;  /* 0x0000000503057207 */ /* 0x040fe40007000000 */
[C---:B------:R-:W-:Y:S02]  /*5210*/  SEL R13, R3.reuse, R13, !P6 ;  /* 0x0000000d030d7207 */ /* 0x040fe40007000000 */
[C---:B------:R-:W-:Y:S02]  /*5220*/  SEL R11, R3.reuse, R11, !P6 ;  /* 0x0000000b030b7207 */ /* 0x040fe40007000000 */
        /* <DEDUP_REMOVED lines=17> */
[----:B--2---:R-:W-:-:S05]  /*5340*/  SEL R28, R3, R28, !P6 ;  /* 0x0000001c031c7207 */ /* 0x004fca0007000000 */
[----:B------:R0:W-:Y:S04]  /*5350*/  STL [R1+0x9c], R28 ;  /* 0x00009c1c01007387 */ /* 0x0001e80000100800 */
[----:B0-----:R-:W2:Y:S04]  /*5360*/  LDL.LU R28, [R1+0xbc0] ;  /* 0x000bc000011c7983 */ /* 0x001ea80000300800 */
[----:B------:R0:W-:Y:S04]  /*5370*/  STL [R1+0xa0], R0 ;  /* 0x0000a00001007387 */ /* 0x0001e80000100800 */
[----:B0-----:R-:W3:Y:S04]  /*5380*/  LDL.LU R0, [R1+0x20] ;  /* 0x0000200001007983 */ /* 0x001ee80000300800 */
[----:B------:R0:W-:Y:S04]  /*5390*/  STL [R1+0xb0], R29 ;  /* 0x0000b01d01007387 */ /* 0x0001e80000100800 */
[----:B0-----:R-:W4:Y:S04]  /*53a0*/  LDL.LU R29, [R1+0xbbc] ;  /* 0x000bbc00011d7983 */ /* 0x001f280000300800 */
[----:B------:R0:W-:Y:S04]  /*53b0*/  STL [R1+0xb4], R4 ;  /* 0x0000b40401007387 */ /* 0x0001e80000100800 */
[----:B0-----:R-:W2:Y:S04]  /*53c0*/  LDL.LU R4, [R1+0xbb8] ;  /* 0x000bb80001047983 */ /* 0x001ea80000300800 */
        /* <DEDUP_REMOVED lines=43> */
[----:B0-----:R-:W4:Y:S01]  /*5680*/  LDL.LU R7, [R1+0xb60] ;  /* 0x000b600001077983 */ /* 0x001f220000300800 */
[----:B------:R-:W-:-:S02]  /*5690*/  SEL R26, R3, R26, !P6 ;  /* 0x0000001a031a7207 */ /* 0x000fc40007000000 */
[----:B------:R-:W-:-:S03]  /*56a0*/  SEL R27, R3, R27, !P6 ;  /* 0x0000001b031b7207 */ /* 0x000fc60007000000 */
[----:B------:R-:W-:Y:S04]  /*56b0*/  STL [R1+0x38], R26 ;  /* 0x0000381a01007387 */ /* 0x000fe80000100800 */
[----:B------:R0:W-:Y:S01]  /*56c0*/  STL [R1+0x34], R27 ;  /* 0x0000341b01007387 */ /* 0x0001e20000100800 */
[C---:B---3--:R-:W-:Y:S02]  /*56d0*/  SEL R0, R3.reuse, R0, !P6 ;  /* 0x0000000003007207 */ /* 0x048fe40007000000 */
[C---:B--2---:R-:W-:Y:S02]  /*56e0*/  SEL R17, R3.reuse, R17, !P6 ;  /* 0x0000001103117207 */ /* 0x044fe40007000000 */
[C---:B----4-:R-:W-:Y:S02]  /*56f0*/  SEL R16, R3.reuse, R16, !P6 ;  /* 0x0000001003107207 */ /* 0x050fe40007000000 */
[----:B------:R-:W-:-:S02]  /*5700*/  SEL R15, R3, R15, !P6 ;  /* 0x0000000f030f7207 */ /* 0x000fc40007000000 */
[C---:B0-----:R-:W-:Y:S02]  /*5710*/  SEL R27, R3.reuse, R12, !P6 ;  /* 0x0000000c031b7207 */ /* 0x041fe40007000000 */
[C---:B------:R-:W-:Y:S02]  /*5720*/  SEL R26, R3.reuse, R8, !P6 ;  /* 0x00000008031a7207 */ /* 0x040fe40007000000 */
[C---:B------:R-:W-:Y:S02]  /*5730*/  SEL R8, R3.reuse, R9, !P6 ;  /* 0x0000000903087207 */ /* 0x040fe40007000000 */
[----:B------:R-:W-:-:S05]  /*5740*/  SEL R7, R3, R7, !P6 ;  /* 0x0000000703077207 */ /* 0x000fca0007000000 */
[----:B------:R0:W-:Y:S04]  /*5750*/  STL [R1+0x30], R7 ;  /* 0x0000300701007387 */ /* 0x0001e80000100800 */
[----:B------:R1:W-:Y:S01]  /*5760*/  STL [R1+0x2c], R26 ;  /* 0x00002c1a01007387 */ /* 0x0003e20000100800 */
[----:B0-----:R-:W-:-:S03]  /*5770*/  SEL R7, R3, R10, !P6 ;  /* 0x0000000a03077207 */ /* 0x001fc60007000000 */
[----:B------:R0:W-:Y:S01]  /*5780*/  STL [R1+0x1c], R8 ;  /* 0x00001c0801007387 */ /* 0x0001e20000100800 */
[----:B-1----:R-:W-:-:S03]  /*5790*/  SEL R26, R3, R14, !P6 ;  /* 0x0000000e031a7207 */ /* 0x002fc60007000000 */
[----:B0-----:R-:W2:Y:S04]  /*57a0*/  LDL.LU R8, [R1+0x18] ;  /* 0x0000180001087983 */ /* 0x001ea80000300800 */
[----:B------:R0:W-:Y:S04]  /*57b0*/  STL [R1+0x4], R7 ;  /* 0x0000040701007387 */ /* 0x0001e80000100800 */
[----:B0-----:R-:W3:Y:S04]  /*57c0*/  LDL.LU R7, [R1+0x10] ;  /* 0x0000100001077983 */ /* 0x001ee80000300800 */
[----:B------:R-:W4:Y:S04]  /*57d0*/  LDL.LU R10, [R1+0xc] ;  /* 0x00000c00010a7983 */ /* 0x000f280000300800 */
[----:B------:R0:W-:Y:S04]  /*57e0*/  STL [R1+0xae4], R0 ;  /* 0x000ae40001007387 */ /* 0x0001e80000100800 */
[----:B0-----:R-:W4:Y:S04]  /*57f0*/  LDL.LU R0, [R1+0x9c] ;  /* 0x00009c0001007983 */ /* 0x001f280000300800 */
[----:B------:R-:W4:Y:S04]  /*5800*/  LDL.LU R12, [R1+0x14] ;  /* 0x00001400010c7983 */ /* 0x000f280000300800 */
[----:B------:R0:W-:Y:S04]  /*5810*/  STL [R1+0xae8], R27 ;  /* 0x000ae81b01007387 */ /* 0x0001e80000100800 */
[----:B0-----:R-:W4:Y:S04]  /*5820*/  LDL.LU R27, [R1+0x98] ;  /* 0x00009800011b7983 */ /* 0x001f280000300800 */
[----:B------:R-:W4:Y:S04]  /*5830*/  LDL.LU R14, [R1+0x24] ;  /* 0x00002400010e7983 */ /* 0x000f280000300800 */
        /* <DEDUP_REMOVED lines=9> */
[C---:B------:R-:W-:Y:S02]  /*58d0*/  SEL R19, R3.reuse, R19, !P6 ;  /* 0x0000001303137207 */ /* 0x040fe40007000000 */
[C---:B------:R-:W-:Y:S02]  /*58e0*/  SEL R20, R3.reuse, R20, !P6 ;  /* 0x0000001403147207 */ /* 0x040fe40007000000 */
[C---:B------:R-:W-:Y:S01]  /*58f0*/  SEL R21, R3.reuse, R21, !P6 ;  /* 0x0000001503157207 */ /* 0x040fe20007000000 */
[----:B------:R-:W-:Y:S01]  /*5900*/  STL [R1+0xafc], R18 ;  /* 0x000afc1201007387 */ /* 0x000fe20000100800 */
[C---:B------:R-:W-:Y:S02]  /*5910*/  SEL R22, R3.reuse, R22, !P6 ;  /* 0x0000001603167207 */ /* 0x040fe40007000000 */
[C---:B------:R-:W-:Y:S01]  /*5920*/  SEL R23, R3.reuse, R23, !P6 ;  /* 0x0000001703177207 */ /* 0x040fe20007000000 */
[----:B------:R-:W-:Y:S01]  /*5930*/  STL [R1+0xb00], R19 ;  /* 0x000b001301007387 */ /* 0x000fe20000100800 */
[----:B------:R-:W-:-:S02]  /*5940*/  SEL R24, R3, R24, !P6 ;  /* 0x0000001803187207 */ /* 0x000fc40007000000 */
[C---:B------:R-:W-:Y:S01]  /*5950*/  SEL R25, R3.reuse, R25, !P6 ;  /* 0x0000001903197207 */ /* 0x040fe20007000000 */
[----:B------:R-:W-:Y:S01]  /*5960*/  STL [R1+0xb04], R20 ;  /* 0x000b041401007387 */ /* 0x000fe20000100800 */
[C---:B------:R-:W-:Y:S02]  /*5970*/  SEL R11, R3.reuse, R11, !P6 ;  /* 0x0000000b030b7207 */ /* 0x040fe40007000000 */
[C---:B------:R-:W-:Y:S01]  /*5980*/  SEL R13, R3.reuse, R13, !P6 ;  /* 0x0000000d030d7207 */ /* 0x040fe20007000000 */
[----:B------:R-:W-:Y:S01]  /*5990*/  STL [R1+0xb08], R21 ;  /* 0x000b081501007387 */ /* 0x000fe20000100800 */
[----:B------:R-:W-:-:S03]  /*59a0*/  SEL R5, R3, R5, !P6 ;  /* 0x0000000503057207 */ /* 0x000fc60007000000 */
[----:B------:R-:W-:Y:S01]  /*59b0*/  STL [R1+0xb0c], R22 ;  /* 0x000b0c1601007387 */ /* 0x000fe20000100800 */
[----:B------:R-:W-:-:S03]  /*59c0*/  SEL R6, R3, R6, !P6 ;  /* 0x0000000603067207 */ /* 0x000fc60007000000 */
[----:B------:R-:W-:Y:S01]  /*59d0*/  STL [R1+0xb10], R23 ;  /* 0x000b101701007387 */ /* 0x000fe20000100800 */
[----:B------:R-:W-:-:S03]  /*59e0*/  SEL R2, R3, R2, !P6 ;  /* 0x0000000203027207 */ /* 0x000fc60007000000 */
[----:B------:R-:W-:Y:S01]  /*59f0*/  STL [R1+0xb14], R24 ;  /* 0x000b141801007387 */ /* 0x000fe20000100800 */
[----:B------:R-:W-:-:S03]  /*5a00*/  IMAD R4, R4, UR6, RZ ;  /* 0x0000000604047c24 */ /* 0x000fc6000f8e02ff */
[----:B------:R-:W-:Y:S04]  /*5a10*/  STL [R1+0xb18], R25 ;  /* 0x000b181901007387 */ /* 0x000fe80000100800 */
[----:B------:R-:W-:Y:S01]  /*5a20*/  STL [R1+0xb1c], R11 ;  /* 0x000b1c0b01007387 */ /* 0x000fe20000100800 */
[----:B------:R-:W-:-:S03]  /*5a30*/  IMAD R9, R28, UR6, RZ ;  /* 0x000000061c097c24 */ /* 0x000fc6000f8e02ff */
[----:B------:R-:W-:Y:S04]  /*5a40*/  STL [R1+0xb20], R13 ;  /* 0x000b200d01007387 */ /* 0x000fe80000100800 */
[----:B------:R-:W-:Y:S04]  /*5a50*/  STL [R1+0xb24], R5 ;  /* 0x000b240501007387 */ /* 0x000fe80000100800 */
[----:B------:R-:W-:Y:S04]  /*5a60*/  STL [R1+0xb28], R6 ;  /* 0x000b280601007387 */ /* 0x000fe80000100800 */
[----:B------:R-:W-:Y:S01]  /*5a70*/  STL [R1+0xb2c], R2 ;  /* 0x000b2c0201007387 */ /* 0x000fe20000100800 */
[----:B--2---:R-:W-:-:S02]  /*5a80*/  IMAD R3, R8, UR6, RZ ;  /* 0x0000000608037c24 */ /* 0x004fc4000f8e02ff */
[----:B------:R-:W-:-:S03]  /*5a90*/  IMAD R8, R29, UR6, RZ ;  /* 0x000000061d087c24 */ /* 0x000fc6000f8e02ff */
[----:B------:R0:W-:Y:S04]  /*5aa0*/  STL [R1+0xb30], R3 ;  /* 0x000b300301007387 */ /* 0x0001e80000100800 */
[----:B------:R1:W-:Y:S01]  /*5ab0*/  STL [R1+0xb34], R4 ;  /* 0x000b340401007387 */ /* 0x0003e20000100800 */
[----:B---3--:R-:W-:Y:S02]  /*5ac0*/  IMAD R7, R7, UR6, RZ ;  /* 0x0000000607077c24 */ /* 0x008fe4000f8e02ff */
[----:B----4-:R-:W-:-:S03]  /*5ad0*/  IMAD R10, R10, UR6, RZ ;  /* 0x000000060a0a7c24 */ /* 0x010fc6000f8e02ff */
[----:B------:R-:W-:Y:S04]  /*5ae0*/  STL [R1+0xb38], R7 ;  /* 0x000b380701007387 */ /* 0x000fe80000100800 */
[----:B------:R-:W-:Y:S04]  /*5af0*/  STL [R1+0xb3c], R8 ;  /* 0x000b3c0801007387 */ /* 0x000fe80000100800 */
[----:B------:R-:W-:Y:S04]  /*5b00*/  STL [R1+0xb40], R9 ;  /* 0x000b400901007387 */ /* 0x000fe80000100800 */
[----:B------:R-:W-:Y:S01]  /*5b10*/  STL [R1+0xb44], R10 ;  /* 0x000b440a01007387 */ /* 0x000fe20000100800 */
[----:B------:R-:W-:-:S05]  /*5b20*/  IMAD R12, R12, UR6, RZ ;  /* 0x000000060c0c7c24 */ /* 0x000fca000f8e02ff */
[----:B------:R-:W-:Y:S01]  /*5b30*/  STL [R1+0xb48], R12 ;  /* 0x000b480c01007387 */ /* 0x000fe20000100800 */
[----:B------:R-:W-:-:S05]  /*5b40*/  IMAD R14, R14, UR6, RZ ;  /* 0x000000060e0e7c24 */ /* 0x000fca000f8e02ff */
[----:B------:R-:W-:Y:S01]  /*5b50*/  STL [R1+0xb4c], R14 ;  /* 0x000b4c0e01007387 */ /* 0x000fe20000100800 */
[----:B0-----:R-:W-:Y:S02]  /*5b60*/  IMAD R3, R26, UR6, RZ ;  /* 0x000000061a037c24 */ /* 0x001fe4000f8e02ff */
[----:B-1----:R-:W-:Y:S02]  /*5b70*/  IMAD R4, R15, UR6, RZ ;  /* 0x000000060f047c24 */ /* 0x002fe4000f8e02ff */
[----:B------:R-:W-:Y:S02]  /*5b80*/  IMAD R29, R16, UR6, RZ ;  /* 0x00000006101d7c24 */ /* 0x000fe4000f8e02ff */
[----:B------:R-:W-:-:S05]  /*5b90*/  IMAD R28, R17, UR6, RZ ;  /* 0x00000006111c7c24 */ /* 0x000fca000f8e02ff */
[----:B------:R-:W-:Y:S04]  /*5ba0*/  STL [R1+0xb50], R28 ;  /* 0x000b501c01007387 */ /* 0x000fe80000100800 */
[----:B------:R0:W-:Y:S04]  /*5bb0*/  STL [R1+0xb54], R29 ;  /* 0x000b541d01007387 */ /* 0x0001e80000100800 */
[----:B------:R-:W-:Y:S04]  /*5bc0*/  STL [R1+0xc], R4 ;  /* 0x00000c0401007387 */ /* 0x000fe80000100800 */
[----:B------:R-:W-:Y:S04]  /*5bd0*/  STL [R1+0x10], R3 ;  /* 0x0000100301007387 */ /* 0x000fe80000100800 */
[----:B0-----:R-:W2:Y:S01]  /*5be0*/  LDL.LU R29, [R1+0xb4] ;  /* 0x0000b400011d7983 */ /* 0x001ea20000300800 */
[----:B------:R-:W-:-:S02]  /*5bf0*/  IMAD R2, R27, UR6, RZ ;  /* 0x000000061b027c24 */ /* 0x000fc4000f8e02ff */
[----:B------:R-:W-:-:S03]  /*5c00*/  IMAD R0, R0, UR6, RZ ;  /* 0x0000000600007c24 */ /* 0x000fc6000f8e02ff */
[----:B------:R-:W-:Y:S04]  /*5c10*/  STL [R1+0x14], R2 ;  /* 0x0000140201007387 */ /* 0x000fe80000100800 */
[----:B--2---:R0:W-:Y:S04]  /*5c20*/  STL [R1+0xb58], R29 ;  /* 0x000b581d01007387 */ /* 0x0041e80000100800 */
[----:B------:R-:W-:Y:S04]  /*5c30*/  STL [R1+0x18], R0 ;  /* 0x0000180001007387 */ /* 0x000fe80000100800 */
[----:B0-----:R-:W2:Y:S04]  /*5c40*/  LDL.LU R29, [R1+0xb0] ;  /* 0x0000b000011d7983 */ /* 0x001ea80000300800 */
[----:B--2---:R0:W-:Y:S04]  /*5c50*/  STL [R1+0xb5c], R29 ;  /* 0x000b5c1d01007387 */ /* 0x0041e80000100800 */
[----:B0-----:R-:W2:Y:S04]  /*5c60*/  LDL.LU R29, [R1+0xa0] ;  /* 0x0000a000011d7983 */ /* 0x001ea80000300800 */
[----:B------:R-:W3:Y:S04]  /*5c70*/  LDL.LU R28, [R1+0xbc] ;  /* 0x0000bc00011c7983 */ /* 0x000ee80000300800 */
        /* <DEDUP_REMOVED lines=26> */
[----:B------:R-:W4:Y:S01]  /*5e20*/  LDL.LU R0, [R1+0x4] ;  /* 0x0000040001007983 */ /* 0x000f220000300800 */
[----:B--2---:R-:W-:-:S05]  /*5e30*/  IMAD R29, R29, UR6, RZ ;  /* 0x000000061d1d7c24 */ /* 0x004fca000f8e02ff */
[----:B------:R0:W-:Y:S04]  /*5e40*/  STL [R1+0x20], R29 ;  /* 0x0000201d01007387 */ /* 0x0001e80000100800 */
[----:B0-----:R-:W2:Y:S02]  /*5e50*/  LDL.LU R29, [R1+0xb5c] ;  /* 0x000b5c00011d7983 */ /* 0x001ea40000300800 */
[----:B--2---:R-:W-:-:S05]  /*5e60*/  IMAD R29, R29, UR6, RZ ;  /* 0x000000061d1d7c24 */ /* 0x004fca000f8e02ff */
[----:B------:R0:W-:Y:S04]  /*5e70*/  STL [R1+0x24], R29 ;  /* 0x0000241d01007387 */ /* 0x0001e80000100800 */
[----:B0-----:R-:W2:Y:S01]  /*5e80*/  LDL.LU R29, [R1+0xb58] ;  /* 0x000b5800011d7983 */ /* 0x001ea20000300800 */
[----:B---3--:R-:W-:Y:S02]  /*5e90*/  IMAD R28, R28, UR6, RZ ;  /* 0x000000061c1c7c24 */ /* 0x008fe4000f8e02ff */
[----:B----4-:R-:W-:Y:S02]  /*5ea0*/  IMAD R14, R14, UR6, RZ ;  /* 0x000000060e0e7c24 */ /* 0x010fe4000f8e02ff */
[----:B------:R-:W-:Y:S02]  /*5eb0*/  IMAD R12, R12, UR6, RZ ;  /* 0x000000060c0c7c24 */ /* 0x000fe4000f8e02ff */
[----:B------:R-:W-:-:S02]  /*5ec0*/  IMAD R10, R10, UR6, RZ ;  /* 0x000000060a0a7c24 */ /* 0x000fc4000f8e02ff */
[----:B------:R-:W-:Y:S02]  /*5ed0*/  IMAD R9, R9, UR6, RZ ;  /* 0x0000000609097c24 */ /* 0x000fe4000f8e02ff */
[----:B------:R-:W-:Y:S02]  /*5ee0*/  IMAD R8, R8, UR6, RZ ;  /* 0x0000000608087c24 */ /* 0x000fe4000f8e02ff */
[----:B------:R-:W-:Y:S02]  /*5ef0*/  IMAD R7, R7, UR6, RZ ;  /* 0x0000000607077c24 */ /* 0x000fe4000f8e02ff */
[----:B------:R-:W-:Y:S02]  /*5f00*/  IMAD R4, R4, UR6, RZ ;  /* 0x0000000604047c24 */ /* 0x000fe4000f8e02ff */
        /* <DEDUP_REMOVED lines=20> */
[----:B--2---:R-:W-:-:S05]  /*6050*/  IMAD R29, R29, UR6, RZ ;  /* 0x000000061d1d7c24 */ /* 0x004fca000f8e02ff */
        /* <DEDUP_REMOVED lines=57> */
[----:B0-----:R-:W4:Y:S01]  /*63f0*/  LDL.LU R0, [R1+0xae4] ;  /* 0x000ae40001007983 */ /* 0x001f220000300800 */
[----:B---3--:R-:W-:-:S02]  /*6400*/  IMAD R16, R16, UR6, RZ ;  /* 0x0000000610107c24 */ /* 0x008fc4000f8e02ff */
[----:B--2---:R-:W-:Y:S02]  /*6410*/  IMAD R26, R26, UR6, RZ ;  /* 0x000000061a1a7c24 */ /* 0x004fe4000f8e02ff */
[----:B----4-:R-:W-:-:S05]  /*6420*/  IMAD R27, R27, UR6, RZ ;  /* 0x000000061b1b7c24 */ /* 0x010fca000f8e02ff */
[----:B------:R-:W-:Y:S01]  /*6430*/  STL [R1+0xad8], R27 ;  /* 0x000ad81b01007387 */ /* 0x000fe20000100800 */
[----:B------:R-:W-:-:S05]  /*6440*/  IMAD R0, R0, UR6, RZ ;  /* 0x0000000600007c24 */ /* 0x000fca000f8e02ff */
[----:B------:R0:W-:Y:S04]  /*6450*/  STL [R1], R0 ;  /* 0x0000000001007387 */ /* 0x0001e80000100800 */
[----:B------:R-:W-:Y:S01]  /*6460*/  STL [R1+0xadc], R26 ;  /* 0x000adc1a01007387 */ /* 0x000fe20000100800 */
[----:B0-----:R-:W-:Y:S02]  /*6470*/  IMAD R0, R15, UR6, RZ ;  /* 0x000000060f007c24 */ /* 0x001fe4000f8e02ff */
[----:B------:R-:W-:Y:S02]  /*6480*/  IMAD R15, R11, UR6, RZ ;  /* 0x000000060b0f7c24 */ /* 0x000fe4000f8e02ff */
[----:B------:R-:W-:Y:S01]  /*6490*/  IMAD R11, R13, UR6, RZ ;  /* 0x000000060d0b7c24 */ /* 0x000fe2000f8e02ff */
[----:B------:R-:W-:Y:S04]  /*64a0*/  STL [R1+0xae0], R16 ;  /* 0x000ae01001007387 */ /* 0x000fe80000100800 */
[----:B------:R0:W-:Y:S04]  /*64b0*/  STL [R1+0x94], R0 ;  /* 0x0000940001007387 */ /* 0x0001e80000100800 */
[----:B------:R1:W-:Y:S04]  /*64c0*/  STL [R1+0x98], R15 ;  /* 0x0000980f01007387 */ /* 0x0003e80000100800 */
[----:B------:R-:W-:Y:S01]  /*64d0*/  STL [R1+0x9c], R11 ;  /* 0x00009c0b01007387 */ /* 0x000fe20000100800 */
[----:B0-----:R-:W-:-:S03]  /*64e0*/  IMAD R0, R5, UR6, RZ ;  /* 0x0000000605007c24 */ /* 0x001fc6000f8e02ff */
[----:B------:R-:W2:Y:S01]  /*64f0*/  LDL.LU R26, [R1+0xc] ;  /* 0x00000c00011a7983 */ /* 0x000ea20000300800 */
[----:B------:R-:W-:-:S03]  /*6500*/  IMAD R5, R6, UR6, RZ ;  /* 0x0000000606057c24 */ /* 0x000fc6000f8e02ff */
[----:B------:R0:W-:Y:S04]  /*6510*/  STL [R1+0xa0], R0 ;  /* 0x0000a00001007387 */ /* 0x0001e80000100800 */
[----:B------:R-:W-:Y:S04]  /*6520*/  STL [R1+0xa4], R5 ;  /* 0x0000a40501007387 */ /* 0x000fe80000100800 */
[----:B------:R-:W3:Y:S01]  /*6530*/  LDL.LU R27, [R1+0x10] ;  /* 0x00001000011b7983 */ /* 0x000ee20000300800 */
[----:B-1----:R-:W-:Y:S02]  /*6540*/  SHF.R.S32.HI R15, RZ, 0x1f, R3 ;  /* 0x0000001fff0f7819 */ /* 0x002fe40000011403 */
[----:B------:R-:W-:Y:S01]  /*6550*/  IADD3 R3, P6, R3, UR12, RZ ;  /* 0x0000000c03037c10 */ /* 0x000fe2000ffde0ff */
[----:B0-----:R-:W-:-:S04]  /*6560*/  IMAD R0, R2, UR6, RZ ;  /* 0x0000000602007c24 */ /* 0x001fc8000f8e02ff */
[----:B------:R0:W-:Y:S01]  /*6570*/  STL [R1+0x7c0], R3 ;  /* 0x0007c00301007387 */ /* 0x0001e20000100800 */
[----:B------:R-:W-:Y:S02]  /*6580*/  SHF.R.S32.HI R2, RZ, 0x1f, R4 ;  /* 0x0000001fff027819 */ /* 0x000fe40000011404 */
[----:B0-----:R-:W-:Y:S02]  /*6590*/  IADD3 R3, P5, R4, UR12, RZ ;  /* 0x0000000c04037c10 */ /* 0x001fe4000ffbe0ff */
[----:B------:R-:W-:-:S03]  /*65a0*/  IADD3 R4, P3, R7, UR12, RZ ;  /* 0x0000000c07047c10 */ /* 0x000fc6000ff7e0ff */
[----:B------:R0:W-:Y:S01]  /*65b0*/  STL [R1+0x7bc], R3 ;  /* 0x0007bc0301007387 */ /* 0x0001e20000100800 */
[----:B------:R-:W-:-:S03]  /*65c0*/  SHF.R.S32.HI R11, RZ, 0x1f, R8 ;  /* 0x0000001fff0b7819 */ /* 0x000fc60000011408 */
[----:B------:R1:W-:Y:S01]  /*65d0*/  STL [R1+0x7b8], R4 ;  /* 0x0007b80401007387 */ /* 0x0003e20000100800 */
[----:B0-----:R-:W-:Y:S02]  /*65e0*/  IADD3 R3, P2, R8, UR12, RZ ;  /* 0x0000000c08037c10 */ /* 0x001fe4000ff5e0ff */
[----:B-1----:R-:W-:-:S03]  /*65f0*/  IADD3 R4, P1, R9, UR12, RZ ;  /* 0x0000000c09047c10 */ /* 0x002fc6000ff3e0ff */
[----:B------:R0:W-:Y:S01]  /*6600*/  STL [R1+0x7b4], R3 ;  /* 0x0007b40301007387 */ /* 0x0001e20000100800 */
[----:B------:R-:W-:-:S03]  /*6610*/  IADD3 R8, P4, R12, UR12, RZ ;  /* 0x0000000c0c087c10 */ /* 0x000fc6000ff9e0ff */
[----:B------:R1:W-:Y:S01]  /*6620*/  STL [R1+0x7b0], R4 ;  /* 0x0007b00401007387 */ /* 0x0003e20000100800 */
[----:B0-----:R-:W-:-:S05]  /*6630*/  IADD3 R3, P0, R10, UR12, RZ ;  /* 0x0000000c0a037c10 */ /* 0x001fca000ff1e0ff */
[----:B------:R0:W-:Y:S04]  /*6640*/  STL [R1+0x7ac], R3 ;  /* 0x0007ac0301007387 */ /* 0x0001e80000100800 */
[----:B------:R4:W-:Y:S01]  /*6650*/  STL [R1+0x7a8], R8 ;  /* 0x0007a80801007387 */ /* 0x0009e20000100800 */
[----:B-1----:R-:W-:Y:S02]  /*6660*/  SHF.R.S32.HI R4, RZ, 0x1f, R14 ;  /* 0x0000001fff047819 */ /* 0x002fe4000001140e */
[----:B0-----:R-:W-:Y:S02]  /*6670*/  IADD3.X R3, R15, UR13, RZ, P6, !PT ;  /* 0x0000000d0f037c10 */ /* 0x001fe4000b7fe4ff */
[----:B------:R-:W3:Y:S01]  /*6680*/  LDL.LU R15, [R1+0x24] ;  /* 0x00002400010f7983 */ /* 0x000ee20000300800 */
[----:B----4-:R-:W-:-:S03]  /*6690*/  IADD3 R8, P6, R14, UR12, RZ ;  /* 0x0000000c0e087c10 */ /* 0x010fc6000ffde0ff */
[----:B------:R0:W-:Y:S01]  /*66a0*/  STL [R1+0x7a4], R3 ;  /* 0x0007a40301007387 */ /* 0x0001e20000100800 */
[----:B------:R-:W-:-:S03]  /*66b0*/  IADD3.X R2, R2, UR13, RZ, P5, !PT ;  /* 0x0000000d02027c10 */ /* 0x000fc6000affe4ff */
[----:B------:R-:W4:Y:S01]  /*66c0*/  LDL.LU R14, [R1+0x20] ;  /* 0x00002000010e7983 */ /* 0x000f220000300800 */
[----:B------:R-:W-:-:S03]  /*66d0*/  SHF.R.S32.HI R13, RZ, 0x1f, R7 ;  /* 0x0000001fff0d7819 */ /* 0x000fc60000011407 */
[----:B------:R1:W-:Y:S01]  /*66e0*/  STL [R1+0x5e0], R8 ;  /* 0x0005e00801007387 */ /* 0x0003e20000100800 */
[----:B------:R-:W-:Y:S02]  /*66f0*/  SHF.R.S32.HI R5, RZ, 0x1f, R12 ;  /* 0x0000001fff057819 */ /* 0x000fe4000001140c */
[----:B0-----:R-:W-:Y:S01]  /*6700*/  SHF.R.S32.HI R3, RZ, 0x1f, R28 ;  /* 0x0000001fff037819 */ /* 0x001fe2000001141c */
[----:B------:R-:W4:Y:S01]  /*6710*/  LDL.LU R12, [R1+0x28] ;  /* 0x00002800010c7983 */ /* 0x000f220000300800 */
[----:B-1----:R-:W-:-:S03]  /*6720*/  IADD3 R8, P5, R28, UR12, RZ ;  /* 0x0000000c1c087c10 */ /* 0x002fc6000ffbe0ff */
[----:B------:R-:W-:Y:S04]  /*6730*/  STL [R1+0x5c4], R2 ;  /* 0x0005c40201007387 */ /* 0x000fe80000100800 */
[----:B------:R-:W4:Y:S04]  /*6740*/  LDL.LU R28, [R1+0x18] ;  /* 0x00001800011c7983 */ /* 0x000f280000300800 */
[----:B------:R0:W-:Y:S02]  /*6750*/  STL [R1+0x5e8], R8 ;  /* 0x0005e80801007387 */ /* 0x0001e40000100800 */
[----:B0-----:R-:W-:-:S02]  /*6760*/  IADD3.X R8, R13, UR13, RZ, P3, !PT ;  /* 0x0000000d0d087c10 */ /* 0x001fc40009ffe4ff */
[----:B------:R-:W4:Y:S01]  /*6770*/  LDL.LU R13, [R1+0x14] ;  /* 0x00001400010d7983 */ /* 0x000f220000300800 */
[----:B------:R-:W-:Y:S02]  /*6780*/  SHF.R.S32.HI R6, RZ, 0x1f, R10 ;  /* 0x0000001fff067819 */ /* 0x000fe4000001140a */
[----:B------:R-:W-:Y:S01]  /*6790*/  IADD3 R16, P3, R29, UR12, RZ ;  /* 0x0000000c1d107c10 */ /* 0x000fe2000ff7e0ff */
[----:B------:R-:W4:Y:S01]  /*67a0*/  LDL.LU R10, [R1+0x44] ;  /* 0x00004400010a7983 */ /* 0x000f220000300800 */
[----:B------:R-:W-:-:S03]  /*67b0*/  SHF.R.S32.HI R7, RZ, 0x1f, R9 ;  /* 0x0000001fff077819 */ /* 0x000fc60000011409 */
[----:B------:R-:W-:Y:S01]  /*67c0*/  STL [R1+0x5c8], R8 ;  /* 0x0005c80801007387 */ /* 0x000fe20000100800 */
[----:B------:R-:W-:-:S03]  /*67d0*/  IADD3.X R9, R11, UR13, RZ, P2, !PT ;  /* 0x0000000d0b097c10 */ /* 0x000fc600097fe4ff */
[----:B------:R0:W-:Y:S01]  /*67e0*/  STL [R1+0x5f0], R16 ;  /* 0x0005f01001007387 */ /* 0x0001e20000100800 */
[----:B------:R-:W-:-:S03]  /*67f0*/  IADD3.X R7, R7, UR13, RZ, P1, !PT ;  /* 0x0000000d07077c10 */ /* 0x000fc60008ffe4ff */
[----:B0-----:R-:W4:Y:S04]  /*6800*/  LDL.LU R16, [R1+0x48] ;  /* 0x0000480001107983 */ /* 0x001f280000300800 */
[----:B------:R-:W-:Y:S01]  /*6810*/  STL [R1+0x5cc], R9 ;  /* 0x0005cc0901007387 */ /* 0x000fe20000100800 */
[----:B--2---:R-:W-:Y:S02]  /*6820*/  IADD3 R11, P2, R26, UR12, RZ ;  /* 0x0000000c1a0b7c10 */ /* 0x004fe4000ff5e0ff */
[----:B------:R-:W-:-:S03]  /*6830*/  SHF.R.S32.HI R8, RZ, 0x1f, R26 ;  /* 0x0000001fff087819 */ /* 0x000fc6000001141a */
[----:B------:R3:W-:Y:S04]  /*6840*/  STL [R1+0x5f8], R11 ;  /* 0x0005f80b01007387 */ /* 0x0007e80000100800 */
[----:B------:R-:W2:Y:S01]  /*6850*/  LDL.LU R26, [R1+0x50] ;  /* 0x00005000011a7983 */ /* 0x000ea20000300800 */
[----:B---3--:R-:W-:-:S03]  /*6860*/  IADD3 R11, P1, R27, UR12, RZ ;  /* 0x0000000c1b0b7c10 */ /* 0x008fc6000ff3e0ff */
[----:B------:R-:W-:Y:S01]  /*6870*/  STL [R1+0x5d0], R7 ;  /* 0x0005d00701007387 */ /* 0x000fe20000100800 */
[----:B------:R-:W-:-:S03]  /*6880*/  SHF.R.S32.HI R9, RZ, 0x1f, R27 ;  /* 0x0000001fff097819 */ /* 0x000fc6000001141b */
[----:B------:R-:W-:Y:S04]  /*6890*/  STL [R1+0x600], R11 ;  /* 0x0006000b01007387 */ /* 0x000fe80000100800 */
[----:B------:R-:W3:Y:S01]  /*68a0*/  LDL.LU R27, [R1+0x58] ;  /* 0x00005800011b7983 */ /* 0x000ee20000300800 */
[----:B------:R-:W-:Y:S02]  /*68b0*/  IADD3.X R6, R6, UR13, RZ, P0, !PT ;  /* 0x0000000d06067c10 */ /* 0x000fe400087fe4ff */
[----:B------:R-:W-:-:S03]  /*68c0*/  IADD3.X R5, R5, UR13, RZ, P4, !PT ;  /* 0x0000000d05057c10 */ /* 0x000fc6000a7fe4ff */
[----:B------:R4:W-:Y:S01]  /*68d0*/  STL [R1+0x5d4], R6 ;  /* 0x0005d40601007387 */ /* 0x0009e20000100800 */
[----:B------:R-:W-:Y:S02]  /*68e0*/  IADD3.X R4, R4, UR13, RZ, P6, !PT ;  /* 0x0000000d04047c10 */ /* 0x000fe4000b7fe4ff */
[----:B------:R-:W-:Y:S02]  /*68f0*/  IADD3.X R3, R3, UR13, RZ, P5, !PT ;  /* 0x0000000d03037c10 */ /* 0x000fe4000affe4ff */
[----:B------:R-:W-:-:S04]  /*6900*/  SHF.R.S32.HI R2, RZ, 0x1f, R29 ;  /* 0x0000001fff027819 */ /* 0x000fc8000001141d */
[----:B------:R-:W-:Y:S02]  /*6910*/  IADD3.X R2, R2, UR13, RZ, P3, !PT ;  /* 0x0000000d02027c10 */ /* 0x000fe40009ffe4ff */
[----:B------:R-:W-:Y:S02]  /*6920*/  IADD3.X R8, R8, UR13, RZ, P2, !PT ;  /* 0x0000000d08087c10 */ /* 0x000fe400097fe4ff */
[----:B------:R-:W-:Y:S02]  /*6930*/  IADD3.X R9, R9, UR13, RZ, P1, !PT ;  /* 0x0000000d09097c10 */ /* 0x000fe40008ffe4ff */
[----:B----4-:R-:W-:Y:S02]  /*6940*/  SHF.R.S32.HI R6, RZ, 0x1f, R28 ;  /* 0x0000001fff067819 */ /* 0x010fe4000001141c */
[----:B------:R-:W-:Y:S02]  /*6950*/  IADD3 R11, P0, R13, UR12, RZ ;  /* 0x0000000c0d0b7c10 */ /* 0x000fe4000ff1e0ff */
[----:B------:R-:W-:-:S03]  /*6960*/  SHF.R.S32.HI R7, RZ, 0x1f, R13 ;  /* 0x0000001fff077819 */ /* 0x000fc6000001140d */
[----:B------:R0:W-:Y:S04]  /*6970*/  STL [R1+0x608], R11 ;  /* 0x0006080b01007387 */ /* 0x0001e80000100800 */
[----:B------:R-:W4:Y:S01]  /*6980*/  LDL.LU R13, [R1+0x60] ;  /* 0x00006000010d7983 */ /* 0x000f220000300800 */
[----:B0-----:R-:W-:-:S03]  /*6990*/  IADD3 R11, P4, R28, UR12, RZ ;  /* 0x0000000c1c0b7c10 */ /* 0x001fc6000ff9e0ff */
[----:B------:R0:W-:Y:S04]  /*69a0*/  STL [R1+0x5d8], R5 ;  /* 0x0005d80501007387 */ /* 0x0001e80000100800 */
[----:B------:R1:W-:Y:S04]  /*69b0*/  STL [R1+0x610], R11 ;  /* 0x0006100b01007387 */ /* 0x0003e80000100800 */
[----:B------:R-:W4:Y:S01]  /*69c0*/  LDL.LU R28, [R1+0x90] ;  /* 0x00009000011c7983 */ /* 0x000f220000300800 */
[----:B0-----:R-:W-:-:S03]  /*69d0*/  SHF.R.S32.HI R5, RZ, 0x1f, R14 ;  /* 0x0000001fff057819 */ /* 0x001fc6000001140e */
[----:B------:R0:W-:Y:S01]  /*69e0*/  STL [R1+0x5dc], R4 ;  /* 0x0005dc0401007387 */ /* 0x0001e20000100800 */
[----:B-1----:R-:W-:-:S03]  /*69f0*/  IADD3 R11, P6, R14, UR12, RZ ;  /* 0x0000000c0e0b7c10 */ /* 0x002fc6000ffde0ff */
[----:B------:R-:W4:Y:S04]  /*6a00*/  LDL.LU R14, [R1+0x8c] ;  /* 0x00008c00010e7983 */ /* 0x000f280000300800 */
[----:B------:R1:W-:Y:S01]  /*6a10*/  STL [R1+0x618], R11 ;  /* 0x0006180b01007387 */ /* 0x0003e20000100800 */
[----:B0-----:R-:W-:Y:S02]  /*6a20*/  SHF.R.S32.HI R4, RZ, 0x1f, R15 ;  /* 0x0000001fff047819 */ /* 0x001fe4000001140f */
[----:B-1----:R-:W-:Y:S02]  /*6a30*/  IADD3 R11, P5, R15, UR12, RZ ;  /* 0x0000000c0f0b7c10 */ /* 0x002fe4000ffbe0ff */
[----:B------:R-:W4:Y:S04]  /*6a40*/  LDL.LU R15, [R1+0x88] ;  /* 0x00008800010f7983 */ /* 0x000f280000300800 */
[----:B------:R0:W-:Y:S04]  /*6a50*/  STL [R1+0x5e4], R3 ;  /* 0x0005e40301007387 */ /* 0x0001e80000100800 */
[----:B------:R1:W-:Y:S01]  /*6a60*/  STL [R1+0x620], R11 ;  /* 0x0006200b01007387 */ /* 0x0003e20000100800 */
[----:B0-----:R-:W-:-:S02]  /*6a70*/  SHF.R.S32.HI R3, RZ, 0x1f, R12 ;  /* 0x0000001fff037819 */ /* 0x001fc4000001140c */
        /* <DEDUP_REMOVED lines=11> */
[----:B------:R-:W4:Y:S01]  /*6b30*/  LDL.LU R16, [R1+0x7c] ;  /* 0x00007c0001107983 */ /* 0x000f220000300800 */
[----:B------:R-:W-:-:S03]  /*6b40*/  IADD3.X R7, R7, UR13, RZ, P0, !PT ;  /* 0x0000000d07077c10 */ /* 0x000fc600087fe4ff */
[----:B------:R2:W-:Y:S04]  /*6b50*/  STL [R1+0x5fc], R9 ;  /* 0x0005fc0901007387 */ /* 0x0005e80000100800 */
[----:B------:R0:W-:Y:S01]  /*6b60*/  STL [R1+0x638], R11 ;  /* 0x0006380b01007387 */ /* 0x0001e20000100800 */
[----:B------:R-:W-:Y:S02]  /*6b70*/  IADD3.X R6, R6, UR13, RZ, P4, !PT ;  /* 0x0000000d06067c10 */ /* 0x000fe4000a7fe4ff */
[----:B--2---:R-:W-:Y:S02]  /*6b80*/  SHF.R.S32.HI R9, RZ, 0x1f, R26 ;  /* 0x0000001fff097819 */ /* 0x004fe4000001141a */
[----:B0-----:R-:W-:Y:S02]  /*6b90*/  IADD3 R11, P0, R26, UR12, RZ ;  /* 0x0000000c1a0b7c10 */ /* 0x001fe4000ff1e0ff */
[----:B------:R-:W2:Y:S04]  /*6ba0*/  LDL.LU R26, [R1+0x78] ;  /* 0x00007800011a7983 */ /* 0x000ea80000300800 */
[----:B------:R3:W-:Y:S04]  /*6bb0*/  STL [R1+0x604], R7 ;  /* 0x0006040701007387 */ /* 0x0007e80000100800 */
[----:B------:R0:W-:Y:S01]  /*6bc0*/  STL [R1+0x640], R11 ;  /* 0x0006400b01007387 */ /* 0x0001e20000100800 */
[----:B---3--:R-:W-:-:S02]  /*6bd0*/  SHF.R.S32.HI R7, RZ, 0x1f, R27 ;  /* 0x0000001fff077819 */ /* 0x008fc4000001141b */
[----:B0-----:R-:W-:Y:S02]  /*6be0*/  IADD3 R11, P4, R27, UR12, RZ ;  /* 0x0000000c1b0b7c10 */ /* 0x001fe4000ff9e0ff */
[----:B------:R-:W3:Y:S01]  /*6bf0*/  LDL.LU R27, [R1+0x74] ;  /* 0x00007400011b7983 */ /* 0x000ee20000300800 */
[----:B------:R-:W-:-:S03]  /*6c00*/  IADD3.X R5, R5, UR13, RZ, P6, !PT ;  /* 0x0000000d05057c10 */ /* 0x000fc6000b7fe4ff */
[----:B------:R-:W-:Y:S04]  /*6c10*/  STL [R1+0x60c], R6 ;  /* 0x00060c0601007387 */ /* 0x000fe80000100800 */
[----:B------:R4:W-:Y:S01]  /*6c20*/  STL [R1+0x648], R11 ;  /* 0x0006480b01007387 */ /* 0x0009e20000100800 */
[----:B------:R-:W-:Y:S02]  /*6c30*/  IADD3.X R29, R4, UR13, RZ, P5, !PT ;  /* 0x0000000d041d7c10 */ /* 0x000fe4000affe4ff */
[----:B------:R-:W-:Y:S02]  /*6c40*/  IADD3.X R3, R3, UR13, RZ, P3, !PT ;  /* 0x0000000d03037c10 */ /* 0x000fe40009ffe4ff */
[----:B------:R-:W-:Y:S02]  /*6c50*/  IADD3.X R2, R2, UR13, RZ, P2, !PT ;  /* 0x0000000d02027c10 */ /* 0x000fe400097fe4ff */
[----:B------:R-:W-:-:S02]  /*6c60*/  IADD3.X R8, R8, UR13, RZ, P1, !PT ;  /* 0x0000000d08087c10 */ /* 0x000fc40008ffe4ff */
[----:B------:R-:W-:Y:S02]  /*6c70*/  IADD3.X R9, R9, UR13, RZ, P0, !PT ;  /* 0x0000000d09097c10 */ /* 0x000fe400087fe4ff */
[----:B------:R-:W-:Y:S02]  /*6c80*/  IADD3.X R7, R7, UR13, RZ, P4, !PT ;  /* 0x0000000d07077c10 */ /* 0x000fe4000a7fe4ff */
[----:B----4-:R-:W-:Y:S02]  /*6c90*/  IADD3 R11, P6, R13, UR12, RZ ;  /* 0x0000000c0d0b7c10 */ /* 0x010fe4000ffde0ff */
[----:B------:R-:W-:Y:S02]  /*6ca0*/  SHF.R.S32.HI R6, RZ, 0x1f, R13 ;  /* 0x0000001fff067819 */ /* 0x000fe4000001140d */
[----:B------:R-:W4:Y:S04]  /*6cb0*/  LDL.LU R13, [R1+0x70] ;  /* 0x00007000010d7983 */ /* 0x000f280000300800 */
[----:B------:R-:W-:Y:S04]  /*6cc0*/  STL [R1+0x614], R5 ;  /* 0x0006140501007387 */ /* 0x000fe80000100800 */
[----:B------:R0:W-:Y:S04]  /*6cd0*/  STL [R1+0x650], R11 ;  /* 0x0006500b01007387 */ /* 0x0001e80000100800 */
[----:B------:R-:W-:Y:S01]  /*6ce0*/  STL [R1+0x61c], R29 ;  /* 0x00061c1d01007387 */ /* 0x000fe20000100800 */
[----:B0-----:R-:W-:-:S02]  /*6cf0*/  IADD3 R11, P5, R28, UR12, RZ ;  /* 0x0000000c1c0b7c10 */ /* 0x001fc4000ffbe0ff */
[----:B------:R-:W-:-:S03]  /*6d00*/  SHF.R.S32.HI R5, RZ, 0x1f, R28 ;  /* 0x0000001fff057819 */ /* 0x000fc6000001141c */
[----:B------:R0:W-:Y:S04]  /*6d10*/  STL [R1+0x658], R11 ;  /* 0x0006580b01007387 */ /* 0x0001e80000100800 */
[----:B------:R-:W4:Y:S01]  /*6d20*/  LDL.LU R28, [R1+0x6c] ;  /* 0x00006c00011c7983 */ /* 0x000f220000300800 */
[----:B0-----:R-:W-:-:S03]  /*6d30*/  IADD3 R11, P3, R14, UR12, RZ ;  /* 0x0000000c0e0b7c10 */ /* 0x001fc6000ff7e0ff */
[----:B------:R-:W-:Y:S01]  /*6d40*/  STL [R1+0x624], R3 ;  /* 0x0006240301007387 */ /* 0x000fe20000100800 */
        /* <DEDUP_REMOVED lines=9> */
[----:B------:R0:W-:Y:S01]  /*6de0*/  STL [R1+0x634], R8 ;  /* 0x0006340801007387 */ /* 0x0001e20000100800 */
[----:B------:R-:W-:-:S03]  /*6df0*/  SHF.R.S32.HI R2, RZ, 0x1f, R12 ;  /* 0x0000001fff027819 */ /* 0x000fc6000001140c */
[----:B------:R-:W-:Y:S04]  /*6e00*/  STL [R1+0x670], R11 ;  /* 0x0006700b01007387 */ /* 0x000fe80000100800 */
[----:B------:R-:W4:Y:S01]  /*6e10*/  LDL.LU R12, [R1+0x5c] ;  /* 0x00005c00010c7983 */ /* 0x000f220000300800 */
[----:B0-----:R-:W-:Y:S02]  /*6e20*/  SHF.R.S32.HI R8, RZ, 0x1f, R10 ;  /* 0x0000001fff087819 */ /* 0x001fe4000001140a */
[----:B------:R-:W-:Y:S01]  /*6e30*/  IADD3 R10, P0, R10, UR12, RZ ;  /* 0x0000000c0a0a7c10 */ /* 0x000fe2000ff1e0ff */
[----:B------:R0:W-:Y:S04]  /*6e40*/  STL [R1+0x63c], R9 ;  /* 0x00063c0901007387 */ /* 0x0001e80000100800 */
[----:B------:R1:W-:Y:S01]  /*6e50*/  STL [R1+0x678], R10 ;  /* 0x0006780a01007387 */ /* 0x0003e20000100800 */
[----:B------:R-:W-:-:S02]  /*6e60*/  IADD3.X R6, R6, UR13, RZ, P6, !PT ;  /* 0x0000000d06067c10 */ /* 0x000fc4000b7fe4ff */
[----:B0-----:R-:W-:Y:S02]  /*6e70*/  SHF.R.S32.HI R9, RZ, 0x1f, R16 ;  /* 0x0000001fff097819 */ /* 0x001fe40000011410 */
[----:B-1----:R-:W-:Y:S02]  /*6e80*/  IADD3 R10, P4, R16, UR12, RZ ;  /* 0x0000000c100a7c10 */ /* 0x002fe4000ff9e0ff */
[----:B------:R-:W4:Y:S04]  /*6e90*/  LDL.LU R16, [R1+0x54] ;  /* 0x0000540001107983 */ /* 0x000f280000300800 */
[----:B------:R2:W-:Y:S04]  /*6ea0*/  STL [R1+0x644], R7 ;  /* 0x0006440701007387 */ /* 0x0005e80000100800 */
[----:B------:R0:W-:Y:S01]  /*6eb0*/  STL [R1+0x680], R10 ;  /* 0x0006800a01007387 */ /* 0x0001e20000100800 */
[----:B------:R-:W-:-:S02]  /*6ec0*/  IADD3.X R5, R5, UR13, RZ, P5, !PT ;  /* 0x0000000d05057c10 */ /* 0x000fc4000affe4ff */
[----:B--2---:R-:W-:Y:S02]  /*6ed0*/  SHF.R.S32.HI R7, RZ, 0x1f, R26 ;  /* 0x0000001fff077819 */ /* 0x004fe4000001141a */
[----:B0-----:R-:W-:Y:S02]  /*6ee0*/  IADD3 R10, P6, R26, UR12, RZ ;  /* 0x0000000c1a0a7c10 */ /* 0x001fe4000ffde0ff */
[----:B------:R-:W2:Y:S04]  /*6ef0*/  LDL.LU R26, [R1+0x4c] ;  /* 0x00004c00011a7983 */ /* 0x000ea80000300800 */
[----:B------:R-:W-:Y:S04]  /*6f00*/  STL [R1+0x64c], R6 ;  /* 0x00064c0601007387 */ /* 0x000fe80000100800 */
[----:B------:R0:W-:Y:S01]  /*6f10*/  STL [R1+0x688], R10 ;  /* 0x0006880a01007387 */ /* 0x0001e20000100800 */
[----:B---3--:R-:W-:-:S03]  /*6f20*/  IADD3 R11, P5, R27, UR12, RZ ;  /* 0x0000000c1b0b7c10 */ /* 0x008fc6000ffbe0ff */
[----:B0-----:R-:W3:Y:S01]  /*6f30*/  LDL.LU R10, [R1+0x40] ;  /* 0x00004000010a7983 */ /* 0x001ee20000300800 */
[----:B------:R-:W-:-:S03]  /*6f40*/  SHF.R.S32.HI R6, RZ, 0x1f, R27 ;  /* 0x0000001fff067819 */ /* 0x000fc6000001141b */
[----:B------:R-:W-:Y:S04]  /*6f50*/  STL [R1+0x654], R5 ;  /* 0x0006540501007387 */ /* 0x000fe80000100800 */
[----:B------:R0:W-:Y:S04]  /*6f60*/  STL [R1+0x690], R11 ;  /* 0x0006900b01007387 */ /* 0x0001e80000100800 */
[----:B------:R-:W3:Y:S01]  /*6f70*/  LDL.LU R27, [R1+0x3c] ;  /* 0x00003c00011b7983 */ /* 0x000ee20000300800 */
[----:B------:R-:W-:Y:S02]  /*6f80*/  IADD3.X R4, R4, UR13, RZ, P3, !PT ;  /* 0x0000000d04047c10 */ /* 0x000fe40009ffe4ff */
[----:B------:R-:W-:-:S03]  /*6f90*/  IADD3.X R3, R3, UR13, RZ, P2, !PT ;  /* 0x0000000d03037c10 */ /* 0x000fc600097fe4ff */
[----:B------:R-:W-:Y:S04]  /*6fa0*/  STL [R1+0x65c], R4 ;  /* 0x00065c0401007387 */ /* 0x000fe80000100800 */
[----:B0-----:R-:W3:Y:S01]  /*6fb0*/  LDL.LU R11, [R1+0x38] ;  /* 0x00003800010b7983 */ /* 0x001ee20000300800 */
[----:B------:R-:W-:Y:S02]  /*6fc0*/  IADD3.X R2, R2, UR13, RZ, P1, !PT ;  /* 0x0000000d02027c10 */ /* 0x000fe40008ffe4ff */
[----:B------:R-:W-:Y:S02]  /*6fd0*/  IADD3.X R8, R8, UR13, RZ, P0, !PT ;  /* 0x0000000d08087c10 */ /* 0x000fe400087fe4ff */
[----:B------:R-:W-:Y:S02]  /*6fe0*/  IADD3.X R9, R9, UR13, RZ, P4, !PT ;  /* 0x0000000d09097c10 */ /* 0x000fe4000a7fe4ff */
[----:B------:R-:W-:-:S02]  /*6ff0*/  IADD3.X R7, R7, UR13, RZ, P6, !PT ;  /* 0x0000000d07077c10 */ /* 0x000fc4000b7fe4ff */
[----:B------:R-:W-:Y:S02]  /*7000*/  IADD3.X R6, R6, UR13, RZ, P5, !PT ;  /* 0x0000000d06067c10 */ /* 0x000fe4000affe4ff */
[----:B----4-:R-:W-:Y:S02]  /*7010*/  SHF.R.S32.HI R5, RZ, 0x1f, R13 ;  /* 0x0000001fff057819 */ /* 0x010fe4000001140d */
[----:B------:R-:W-:-:S05]  /*7020*/  IADD3 R13, P3, R13, UR12, RZ ;  /* 0x0000000c0d0d7c10 */ /* 0x000fca000ff7e0ff */
[----:B------:R0:W-:Y:S04]  /*7030*/  STL [R1+0x698], R13 ;  /* 0x0006980d01007387 */ /* 0x0001e80000100800 */
[----:B------:R-:W4:Y:S04]  /*7040*/  LDL.LU R29, [R1+0x34] ;  /* 0x00003400011d7983 */ /* 0x000f280000300800 */
[----:B------:R1:W-:Y:S01]  /*7050*/  STL [R1+0x664], R3 ;  /* 0x0006640301007387 */ /* 0x0003e20000100800 */
[----:B0-----:R-:W-:-:S05]  /*7060*/  IADD3 R13, P2, R28, UR12, RZ ;  /* 0x0000000c1c0d7c10 */ /* 0x001fca000ff5e0ff */
[----:B------:R0:W-:Y:S01]  /*7070*/  STL [R1+0x6a0], R13 ;  /* 0x0006a00d01007387 */ /* 0x0001e20000100800 */
[----:B------:R-:W-:Y:S02]  /*7080*/  SHF.R.S32.HI R4, RZ, 0x1f, R28 ;  /* 0x0000001fff047819 */ /* 0x000fe4000001141c */
[----:B-1----:R-:W-:Y:S01]  /*7090*/  SHF.R.S32.HI R3, RZ, 0x1f, R14 ;  /* 0x0000001fff037819 */ /* 0x002fe2000001140e */
[----:B0-----:R-:W4:Y:S01]  /*70a0*/  LDL.LU R13, [R1+0x30] ;  /* 0x00003000010d7983 */ /* 0x001f220000300800 */
[----:B------:R-:W-:-:S03]  /*70b0*/  IADD3 R14, P1, R14, UR12, RZ ;  /* 0x0000000c0e0e7c10 */ /* 0x000fc6000ff3e0ff */
[----:B------:R0:W-:Y:S04]  /*70c0*/  STL [R1+0x66c], R2 ;  /* 0x00066c0201007387 */ /* 0x0001e80000100800 */
[----:B------:R-:W4:Y:S01]  /*70d0*/  LDL.LU R28, [R1+0x2c] ;  /* 0x00002c00011c7983 */ /* 0x000f220000300800 */
[----:B0-----:R-:W-:Y:S02]  /*70e0*/  SHF.R.S32.HI R2, RZ, 0x1f, R15 ;  /* 0x0000001fff027819 */ /* 0x001fe4000001140f */
[----:B------:R-:W-:Y:S01]  /*70f0*/  IADD3 R15, P0, R15, UR12, RZ ;  /* 0x0000000c0f0f7c10 */ /* 0x000fe2000ff1e0ff */
[----:B------:R0:W-:Y:S04]  /*7100*/  STL [R1+0x6a8], R14 ;  /* 0x0006a80e01007387 */ /* 0x0001e80000100800 */
[----:B0-----:R-:W4:Y:S04]  /*7110*/  LDL.LU R14, [R1+0x1c] ;  /* 0x00001c00010e7983 */ /* 0x001f280000300800 */
[----:B------:R-:W-:Y:S04]  /*7120*/  STL [R1+0x674], R8 ;  /* 0x0006740801007387 */ /* 0x000fe80000100800 */
[----:B------:R0:W-:Y:S04]  /*7130*/  STL [R1+0x6b0], R15 ;  /* 0x0006b00f01007387 */ /* 0x0001e80000100800 */
[----:B0-----:R-:W4:Y:S04]  /*7140*/  LDL R15, [R1+0x4] ;  /* 0x00000400010f7983 */ /* 0x001f280000100800 */
[----:B------:R0:W-:Y:S01]  /*7150*/  STL [R1+0x67c], R9 ;  /* 0x00067c0901007387 */ /* 0x0001e20000100800 */
[----:B------:R-:W-:-:S02]  /*7160*/  SHF.R.S32.HI R8, RZ, 0x1f, R12 ;  /* 0x0000001fff087819 */ /* 0x000fc4000001140c */
[----:B0-----:R-:W-:Y:S02]  /*7170*/  IADD3 R9, P4, R12, UR12, RZ ;  /* 0x0000000c0c097c10 */ /* 0x001fe4000ff9e0ff */
[----:B------:R-:W4:Y:S04]  /*7180*/  LDL.LU R12, [R1] ;  /* 0x00000000010c7983 */ /* 0x000f280000300800 */
[----:B------:R0:W-:Y:S04]  /*7190*/  STL [R1+0x6b8], R9 ;  /* 0x0006b80901007387 */ /* 0x0001e80000100800 */
[----:B------:R1:W-:Y:S01]  /*71a0*/  STL [R1+0x684], R7 ;  /* 0x0006840701007387 */ /* 0x0003e20000100800 */
[----:B------:R-:W-:-:S02]  /*71b0*/  IADD3.X R5, R5, UR13, RZ, P3, !PT ;  /* 0x0000000d05057c10 */ /* 0x000fc40009ffe4ff */
[----:B0-----:R-:W-:Y:S02]  /*71c0*/  SHF.R.S32.HI R9, RZ, 0x1f, R16 ;  /* 0x0000001fff097819 */ /* 0x001fe40000011410 */
[----:B-1----:R-:W-:Y:S02]  /*71d0*/  IADD3 R7, P6, R16, UR12, RZ ;  /* 0x0000000c10077c10 */ /* 0x002fe4000ffde0ff */
[----:B------:R-:W4:Y:S04]  /*71e0*/  LDL.LU R16, [R1+0xae0] ;  /* 0x000ae00001107983 */ /* 0x000f280000300800 */
[----:B------:R-:W-:Y:S04]  /*71f0*/  STL [R1+0x6c0], R7 ;  /* 0x0006c00701007387 */ /* 0x000fe80000100800 */
[----:B------:R2:W-:Y:S01]  /*7200*/  STL [R1+0x68c], R6 ;  /* 0x00068c0601007387 */ /* 0x0005e20000100800 */
[----:B------:R-:W-:-:S02]  /*7210*/  IADD3.X R4, R4, UR13, RZ, P2, !PT ;  /* 0x0000000d04047c10 */ /* 0x000fc400097fe4ff */
[----:B--2---:R-:W-:Y:S02]  /*7220*/  IADD3 R6, P5, R26, UR12, RZ ;  /* 0x0000000c1a067c10 */ /* 0x004fe4000ffbe0ff */
[----:B------:R-:W-:Y:S02]  /*7230*/  SHF.R.S32.HI R7, RZ, 0x1f, R26 ;  /* 0x0000001fff077819 */ /* 0x000fe4000001141a */
[----:B------:R-:W2:Y:S04]  /*7240*/  LDL.LU R26, [R1+0xadc] ;  /* 0x000adc00011a7983 */ /* 0x000ea80000300800 */
[----:B------:R3:W-:Y:S04]  /*7250*/  STL [R1+0x6c8], R6 ;  /* 0x0006c80601007387 */ /* 0x0007e80000100800 */
[----:B------:R0:W-:Y:S01]  /*7260*/  STL [R1+0x694], R5 ;  /* 0x0006940501007387 */ /* 0x0001e20000100800 */
[----:B---3--:R-:W-:-:S02]  /*7270*/  SHF.R.S32.HI R6, RZ, 0x1f, R10 ;  /* 0x0000001fff067819 */ /* 0x008fc4000001140a */
[----:B0-----:R-:W-:Y:S02]  /*7280*/  IADD3 R5, P3, R10, UR12, RZ ;  /* 0x0000000c0a057c10 */ /* 0x001fe4000ff7e0ff */
[----:B------:R-:W3:Y:S04]  /*7290*/  LDL.LU R10, [R1+0x94] ;  /* 0x00009400010a7983 */ /* 0x000ee80000300800 */
[----:B------:R0:W-:Y:S04]  /*72a0*/  STL [R1+0x6d0], R5 ;  /* 0x0006d00501007387 */ /* 0x0001e80000100800 */
[----:B------:R1:W-:Y:S01]  /*72b0*/  STL [R1+0x69c], R4 ;  /* 0x00069c0401007387 */ /* 0x0003e20000100800 */
[----:B0-----:R-:W-:-:S02]  /*72c0*/  SHF.R.S32.HI R5, RZ, 0x1f, R27 ;  /* 0x0000001fff057819 */ /* 0x001fc4000001141b */
[----:B-1----:R-:W-:Y:S02]  /*72d0*/  IADD3 R4, P2, R27, UR12, RZ ;  /* 0x0000000c1b047c10 */ /* 0x002fe4000ff5e0ff */
[----:B------:R-:W2:Y:S01]  /*72e0*/  LDL.LU R27, [R1+0xad8] ;  /* 0x000ad800011b7983 */ /* 0x000ea20000300800 */
[----:B------:R-:W-:-:S03]  /*72f0*/  IADD3.X R3, R3, UR13, RZ, P1, !PT ;  /* 0x0000000d03037c10 */ /* 0x000fc60008ffe4ff */
[----:B------:R0:W-:Y:S04]  /*7300*/  STL [R1+0x6d8], R4 ;  /* 0x0006d80401007387 */ /* 0x0001e80000100800 */
[----:B------:R-:W-:Y:S01]  /*7310*/  STL [R1+0x6a4], R3 ;  /* 0x0006a40301007387 */ /* 0x000fe20000100800 */
[----:B0-----:R-:W-:Y:S02]  /*7320*/  SHF.R.S32.HI R4, RZ, 0x1f, R11 ;  /* 0x0000001fff047819 */ /* 0x001fe4000001140b */
[----:B------:R-:W-:-:S05]  /*7330*/  IADD3 R11, P1, R11, UR12, RZ ;  /* 0x0000000c0b0b7c10 */ /* 0x000fca000ff3e0ff */
[----:B------:R0:W-:Y:S02]  /*7340*/  STL [R1+0x6e0], R11 ;  /* 0x0006e00b01007387 */ /* 0x0001e40000100800 */
[----:B0-----:R-:W-:-:S05]  /*7350*/  IADD3.X R11, R2, UR13, RZ, P0, !PT ;  /* 0x0000000d020b7c10 */ /* 0x001fca00087fe4ff */
[----:B------:R0:W-:Y:S02]  /*7360*/  STL [R1+0x6ac], R11 ;  /* 0x0006ac0b01007387 */ /* 0x0001e40000100800 */
[----:B0-----:R-:W-:Y:S02]  /*7370*/  IADD3.X R11, R8, UR13, RZ, P4, !PT ;  /* 0x0000000d080b7c10 */ /* 0x001fe4000a7fe4ff */
[----:B----4-:R-:W-:Y:S02]  /*7380*/  SHF.R.S32.HI R3, RZ, 0x1f, R29 ;  /* 0x0000001fff037819 */ /* 0x010fe4000001141d */
[----:B------:R-:W-:-:S05]  /*7390*/  IADD3 R29, P0, R29, UR12, RZ ;  /* 0x0000000c1d1d7c10 */ /* 0x000fca000ff1e0ff */
[----:B------:R-:W-:Y:S04]  /*73a0*/  STL [R1+0x6e8], R29 ;  /* 0x0006e81d01007387 */ /* 0x000fe80000100800 */
[----:B------:R0:W-:Y:S02]  /*73b0*/  STL [R1+0x6b4], R11 ;  /* 0x0006b40b01007387 */ /* 0x0001e40000100800 */
[----:B0-----:R-:W-:Y:S02]  /*73c0*/  IADD3.X R11, R9, UR13, RZ, P6, !PT ;  /* 0x0000000d090b7c10 */ /* 0x001fe4000b7fe4ff */
[----:B------:R-:W-:Y:S02]  /*73d0*/  SHF.R.S32.HI R2, RZ, 0x1f, R13 ;  /* 0x0000001fff027819 */ /* 0x000fe4000001140d */
[----:B------:R-:W-:-:S05]  /*73e0*/  IADD3 R13, P4, R13, UR12, RZ ;  /* 0x0000000c0d0d7c10 */ /* 0x000fca000ff9e0ff */
[----:B------:R0:W-:Y:S04]  /*73f0*/  STL [R1+0x6f0], R13 ;  /* 0x0006f00d01007387 */ /* 0x0001e80000100800 */
[----:B------:R1:W-:Y:S01]  /*7400*/  STL [R1+0x6bc], R11 ;  /* 0x0006bc0b01007387 */ /* 0x0003e20000100800 */
[----:B0-----:R-:W-:Y:S02]  /*7410*/  IADD3 R13, P6, R28, UR12, RZ ;  /* 0x0000000c1c0d7c10 */ /* 0x001fe4000ffde0ff */
[----:B-1----:R-:W-:-:S03]  /*7420*/  IADD3.X R11, R7, UR13, RZ, P5, !PT ;  /* 0x0000000d070b7c10 */ /* 0x002fc6000affe4ff */
        /* <DEDUP_REMOVED lines=8> */
[----:B------:R-:W-:Y:S04]  /*74b0*/  STL [R1+0x708], R13 ;  /* 0x0007080d01007387 */ /* 0x000fe80000100800 */
[----:B------:R0:W-:Y:S01]  /*74c0*/  STL [R1+0x6d4], R11 ;  /* 0x0006d40b01007387 */ /* 0x0001e20000100800 */
[----:B------:R-:W-:Y:S02]  /*74d0*/  SHF.R.S32.HI R6, RZ, 0x1f, R12 ;  /* 0x0000001fff067819 */ /* 0x000fe4000001140c */
[----:B------:R-:W-:Y:S02]  /*74e0*/  IADD3 R12, P2, R12, UR12, RZ ;  /* 0x0000000c0c0c7c10 */ /* 0x000fe4000ff5e0ff */
[----:B0-----:R-:W-:-:S03]  /*74f0*/  IADD3.X R11, R4, UR13, RZ, P1, !PT ;  /* 0x0000000d040b7c10 */ /* 0x001fc60008ffe4ff */
[----:B------:R-:W-:Y:S04]  /*7500*/  STL [R1+0x710], R12 ;  /* 0x0007100c01007387 */ /* 0x000fe80000100800 */
[----:B------:R0:W-:Y:S01]  /*7510*/  STL [R1+0x6dc], R11 ;  /* 0x0006dc0b01007387 */ /* 0x0001e20000100800 */
[----:B------:R-:W-:Y:S02]  /*7520*/  SHF.R.S32.HI R8, RZ, 0x1f, R28 ;  /* 0x0000001fff087819 */ /* 0x000fe4000001141c */
[----:B0-----:R-:W-:Y:S02]  /*7530*/  IADD3.X R11, R3, UR13, RZ, P0, !PT ;  /* 0x0000000d030b7c10 */ /* 0x001fe400087fe4ff */
[----:B------:R-:W-:Y:S02]  /*7540*/  IADD3.X R8, R8, UR13, RZ, P6, !PT ;  /* 0x0000000d08087c10 */ /* 0x000fe4000b7fe4ff */
[----:B------:R-:W-:Y:S01]  /*7550*/  SHF.R.S32.HI R9, RZ, 0x1f, R14 ;  /* 0x0000001fff097819 */ /* 0x000fe2000001140e */
[----:B------:R-:W-:-:S03]  /*7560*/  IMAD R17, R17, UR6, RZ ;  /* 0x0000000611117c24 */ /* 0x000fc6000f8e02ff */
[----:B------:R-:W-:Y:S02]  /*7570*/  IADD3.X R9, R9, UR13, RZ, P5, !PT ;  /* 0x0000000d09097c10 */ /* 0x000fe4000affe4ff */
[----:B------:R-:W-:Y:S02]  /*7580*/  SHF.R.S32.HI R7, RZ, 0x1f, R15 ;  /* 0x0000001fff077819 */ /* 0x000fe4000001140f */
[----:B---3--:R-:W-:Y:S02]  /*7590*/  SHF.R.S32.HI R3, RZ, 0x1f, R10 ;  /* 0x0000001fff037819 */ /* 0x008fe4000001140a */
[----:B--2---:R-:W-:-:S05]  /*75a0*/  IADD3 R12, P1, R27, UR12, RZ ;  /* 0x0000000c1b0c7c10 */ /* 0x004fca000ff3e0ff */
[----:B------:R0:W-:Y:S04]  /*75b0*/  STL [R1+0x718], R12 ;  /* 0x0007180c01007387 */ /* 0x0001e80000100800 */
[----:B------:R1:W-:Y:S01]  /*75c0*/  STL [R1+0x6e4], R11 ;  /* 0x0006e40b01007387 */ /* 0x0003e20000100800 */
[----:B0-----:R-:W-:Y:S02]  /*75d0*/  IADD3 R12, P0, R26, UR12, RZ ;  /* 0x0000000c1a0c7c10 */ /* 0x001fe4000ff1e0ff */
[----:B-1----:R-:W-:Y:S02]  /*75e0*/  IADD3.X R11, R2, UR13, RZ, P4, !PT ;  /* 0x0000000d020b7c10 */ /* 0x002fe4000a7fe4ff */
[----:B------:R-:W-:Y:S01]  /*75f0*/  IADD3 R10, P4, R10, UR12, RZ ;  /* 0x0000000c0a0a7c10 */ /* 0x000fe2000ff9e0ff */
[----:B------:R-:W-:Y:S04]  /*7600*/  STL [R1+0x720], R12 ;  /* 0x0007200c01007387 */ /* 0x000fe80000100800 */
[----:B------:R-:W-:Y:S04]  /*7610*/  STL [R1+0x6ec], R11 ;  /* 0x0006ec0b01007387 */ /* 0x000fe80000100800 */
[----:B------:R0:W-:Y:S04]  /*7620*/  STL [R1+0x728], R10 ;  /* 0x0007280a01007387 */ /* 0x0001e80000100800 */
[----:B------:R-:W2:Y:S01]  /*7630*/  LDL.LU R28, [R1+0x98] ;  /* 0x00009800011c7983 */ /* 0x000ea20000300800 */
[----:B0-----:R-:W-:-:S03]  /*7640*/  IADD3 R10, P6, R16, UR12, RZ ;  /* 0x0000000c100a7c10 */ /* 0x001fc6000ffde0ff */
[----:B------:R-:W-:Y:S04]  /*7650*/  STL [R1+0x6f4], R8 ;  /* 0x0006f40801007387 */ /* 0x000fe80000100800 */
[----:B------:R0:W-:Y:S04]  /*7660*/  STL [R1+0x730], R10 ;  /* 0x0007300a01007387 */ /* 0x0001e80000100800 */
[----:B------:R-:W3:Y:S04]  /*7670*/  LDL.LU R14, [R1+0x9c] ;  /* 0x00009c00010e7983 */ /* 0x000ee80000300800 */
[----:B------:R-:W-:Y:S01]  /*7680*/  STL [R1+0x6fc], R9 ;  /* 0x0006fc0901007387 */ /* 0x000fe20000100800 */
[----:B0-----:R-:W-:-:S03]  /*7690*/  IADD3 R10, P5, R17, UR12, RZ ;  /* 0x0000000c110a7c10 */ /* 0x001fc6000ffbe0ff */
[----:B------:R-:W4:Y:S04]  /*76a0*/  LDL.LU R15, [R1+0xa0] ;  /* 0x0000a000010f7983 */ /* 0x000f280000300800 */
[----:B------:R0:W-:Y:S04]  /*76b0*/  STL [R1+0x738], R10 ;  /* 0x0007380a01007387 */ /* 0x0001e80000100800 */
[----:B------:R-:W4:Y:S01]  /*76c0*/  LDL.LU R12, [R1+0xa4] ;  /* 0x0000a400010c7983 */ /* 0x000f220000300800 */
[----:B------:R-:W-:Y:S01]  /*76d0*/  IMAD R18, R18, UR6, RZ ;  /* 0x0000000612127c24 */ /* 0x000fe2000f8e02ff */
[----:B------:R-:W-:-:S04]  /*76e0*/  IADD3.X R7, R7, UR13, RZ, P3, !PT ;  /* 0x0000000d07077c10 */ /* 0x000fc80009ffe4ff */
[----:B0-----:R-:W-:Y:S01]  /*76f0*/  IADD3 R10, P3, R18, UR12, RZ ;  /* 0x0000000c120a7c10 */ /* 0x001fe2000ff7e0ff */
[----:B------:R-:W-:Y:S01]  /*7700*/  STL [R1+0x704], R7 ;  /* 0x0007040701007387 */ /* 0x000fe20000100800 */
[----:B------:R-:W-:-:S03]  /*7710*/  IMAD R19, R19, UR6, RZ ;  /* 0x0000000613137c24 */ /* 0x000fc6000f8e02ff */
[----:B------:R0:W-:Y:S01]  /*7720*/  STL [R1+0x740], R10 ;  /* 0x0007400a01007387 */ /* 0x0001e20000100800 */
[----:B------:R-:W-:Y:S01]  /*7730*/  SHF.R.S32.HI R5, RZ, 0x1f, R27 ;  /* 0x0000001fff057819 */ /* 0x000fe2000001141b */
[----:B------:R-:W-:Y:S01]  /*7740*/  IMAD R20, R20, UR6, RZ ;  /* 0x0000000614147c24 */ /* 0x000fe2000f8e02ff */
[----:B0-----:R-:W-:Y:S02]  /*7750*/  IADD3.X R10, R6, UR13, RZ, P2, !PT ;  /* 0x0000000d060a7c10 */ /* 0x001fe400097fe4ff */
[----:B------:R-:W-:-:S03]  /*7760*/  IADD3 R11, P2, R19, UR12, RZ ;  /* 0x0000000c130b7c10 */ /* 0x000fc6000ff5e0ff */
[----:B------:R0:W-:Y:S01]  /*7770*/  STL [R1+0x70c], R10 ;  /* 0x00070c0a01007387 */ /* 0x0001e20000100800 */
[----:B------:R-:W-:Y:S01]  /*7780*/  SHF.R.S32.HI R4, RZ, 0x1f, R26 ;  /* 0x0000001fff047819 */ /* 0x000fe2000001141a */
[----:B------:R-:W-:Y:S02]  /*7790*/  IMAD R21, R21, UR6, RZ ;  /* 0x0000000615157c24 */ /* 0x000fe4000f8e02ff */
[----:B------:R1:W-:Y:S01]  /*77a0*/  STL [R1+0x748], R11 ;  /* 0x0007480b01007387 */ /* 0x0003e20000100800 */
[----:B0-----:R-:W-:Y:S02]  /*77b0*/  IADD3.X R10, R5, UR13, RZ, P1, !PT ;  /* 0x0000000d050a7c10 */ /* 0x001fe40008ffe4ff */
[----:B-1----:R-:W-:-:S03]  /*77c0*/  IADD3 R11, P1, R20, UR12, RZ ;  /* 0x0000000c140b7c10 */ /* 0x002fc6000ff3e0ff */
[----:B------:R0:W-:Y:S01]  /*77d0*/  STL [R1+0x714], R10 ;  /* 0x0007140a01007387 */ /* 0x0001e20000100800 */
[----:B------:R-:W-:-:S03]  /*77e0*/  IMAD R22, R22, UR6, RZ ;  /* 0x0000000616167c24 */ /* 0x000fc6000f8e02ff */
[----:B------:R1:W-:Y:S01]  /*77f0*/  STL [R1+0x750], R11 ;  /* 0x0007500b01007387 */ /* 0x0003e20000100800 */
[----:B0-----:R-:W-:Y:S01]  /*7800*/  IADD3.X R10, R4, UR13, RZ, P0, !PT ;  /* 0x0000000d040a7c10 */ /* 0x001fe200087fe4ff */
[----:B------:R-:W-:Y:S01]  /*7810*/  IMAD R23, R23, UR6, RZ ;  /* 0x0000000617177c24 */ /* 0x000fe2000f8e02ff */
[----:B-1----:R-:W-:-:S03]  /*7820*/  IADD3 R11, P0, R21, UR12, RZ ;  /* 0x0000000c150b7c10 */ /* 0x002fc6000ff1e0ff */
[----:B------:R0:W-:Y:S01]  /*7830*/  STL [R1+0x71c], R10 ;  /* 0x00071c0a01007387 */ /* 0x0001e20000100800 */
[----:B------:R-:W-:-:S03]  /*7840*/  SHF.R.S32.HI R2, RZ, 0x1f, R16 ;  /* 0x0000001fff027819 */ /* 0x000fc60000011410 */
[----:B------:R1:W-:Y:S01]  /*7850*/  STL [R1+0x758], R11 ;  /* 0x0007580b01007387 */ /* 0x0003e20000100800 */
[----:B0-----:R-:W-:Y:S01]  /*7860*/  IADD3.X R10, R3, UR13, RZ, P4, !PT ;  /* 0x0000000d030a7c10 */ /* 0x001fe2000a7fe4ff */
[----:B------:R-:W-:Y:S01]  /*7870*/  IMAD R24, R24, UR6, RZ ;  /* 0x0000000618187c24 */ /* 0x000fe2000f8e02ff */
[----:B-1----:R-:W-:-:S03]  /*7880*/  IADD3 R11, P4, R22, UR12, RZ ;  /* 0x0000000c160b7c10 */ /* 0x002fc6000ff9e0ff */
[----:B------:R0:W-:Y:S01]  /*7890*/  STL [R1+0x724], R10 ;  /* 0x0007240a01007387 */ /* 0x0001e20000100800 */
[----:B------:R-:W-:-:S03]  /*78a0*/  SHF.R.S32.HI R8, RZ, 0x1f, R17 ;  /* 0x0000001fff087819 */ /* 0x000fc60000011411 */
[----:B------:R-:W-:Y:S01]  /*78b0*/  STL [R1+0x760], R11 ;  /* 0x0007600b01007387 */ /* 0x000fe20000100800 */
[----:B0-----:R-:W-:Y:S02]  /*78c0*/  IADD3.X R10, R2, UR13, RZ, P6, !PT ;  /* 0x0000000d020a7c10 */ /* 0x001fe4000b7fe4ff */
[----:B------:R-:W-:Y:S02]  /*78d0*/  IADD3 R2, P6, R23, UR12, RZ ;  /* 0x0000000c17027c10 */ /* 0x000fe4000ffde0ff */
[----:B------:R-:W-:Y:S01]  /*78e0*/  IADD3.X R8, R8, UR13, RZ, P5, !PT ;  /* 0x0000000d08087c10 */ /* 0x000fe2000affe4ff */
[----:B------:R-:W-:Y:S01]  /*78f0*/  STL [R1+0x72c], R10 ;  /* 0x00072c0a01007387 */ /* 0x000fe20000100800 */
[----:B------:R-:W-:Y:S01]  /*7900*/  IMAD R25, R25, UR6, RZ ;  /* 0x0000000619197c24 */ /* 0x000fe2000f8e02ff */
[----:B------:R-:W-:Y:S02]  /*7910*/  SHF.R.S32.HI R9, RZ, 0x1f, R18 ;  /* 0x0000001fff097819 */ /* 0x000fe40000011412 */
[----:B------:R0:W-:Y:S02]  /*7920*/  STL [R1+0x768], R2 ;  /* 0x0007680201007387 */ /* 0x0001e40000100800 */
[----:B------:R-:W-:-:S02]  /*7930*/  IADD3.X R9, R9, UR13, RZ, P3, !PT ;  /* 0x0000000d09097c10 */ /* 0x000fc40009ffe4ff */
[----:B------:R-:W-:Y:S01]  /*7940*/  STL [R1+0x734], R8 ;  /* 0x0007340801007387 */ /* 0x000fe20000100800 */
[----:B0-----:R-:W-:Y:S02]  /*7950*/  IADD3 R2, P5, R24, UR12, RZ ;  /* 0x0000000c18027c10 */ /* 0x001fe4000ffbe0ff */
[----:B------:R-:W-:-:S03]  /*7960*/  SHF.R.S32.HI R7, RZ, 0x1f, R19 ;  /* 0x0000001fff077819 */ /* 0x000fc60000011413 */
[----:B------:R0:W-:Y:S01]  /*7970*/  STL [R1+0x770], R2 ;  /* 0x0007700201007387 */ /* 0x0001e20000100800 */
[----:B------:R-:W-:-:S03]  /*7980*/  SHF.R.S32.HI R6, RZ, 0x1f, R20 ;  /* 0x0000001fff067819 */ /* 0x000fc60000011414 */
[----:B------:R1:W-:Y:S01]  /*7990*/  STL [R1+0x73c], R9 ;  /* 0x00073c0901007387 */ /* 0x0003e20000100800 */
[----:B0-----:R-:W-:Y:S02]  /*79a0*/  IADD3 R2, P3, R25, UR12, RZ ;  /* 0x0000000c19027c10 */ /* 0x001fe4000ff7e0ff */
[----:B-1----:R-:W-:-:S03]  /*79b0*/  IADD3.X R9, R7, UR13, RZ, P2, !PT ;  /* 0x0000000d07097c10 */ /* 0x002fc600097fe4ff */
[----:B------:R-:W-:Y:S01]  /*79c0*/  STL [R1+0x778], R2 ;  /* 0x0007780201007387 */ /* 0x000fe20000100800 */
[----:B------:R-:W-:-:S03]  /*79d0*/  SHF.R.S32.HI R5, RZ, 0x1f, R21 ;  /* 0x0000001fff057819 */ /* 0x000fc60000011415 */
[----:B------:R0:W-:Y:S01]  /*79e0*/  STL [R1+0x744], R9 ;  /* 0x0007440901007387 */ /* 0x0001e20000100800 */
[----:B------:R-:W-:Y:S02]  /*79f0*/  SHF.R.S32.HI R4, RZ, 0x1f, R22 ;  /* 0x0000001fff047819 */ /* 0x000fe40000011416 */
[----:B0-----:R-:W-:Y:S02]  /*7a00*/  IADD3.X R9, R6, UR13, RZ, P1, !PT ;  /* 0x0000000d06097c10 */ /* 0x001fe40008ffe4ff */
[----:B------:R-:W-:Y:S02]  /*7a10*/  IADD3.X R4, R4, UR13, RZ, P4, !PT ;  /* 0x0000000d04047c10 */ /* 0x000fe4000a7fe4ff */
[----:B------:R-:W-:Y:S02]  /*7a20*/  SHF.R.S32.HI R3, RZ, 0x1f, R23 ;  /* 0x0000001fff037819 */ /* 0x000fe40000011417 */
[----:B------:R-:W-:Y:S02]  /*7a30*/  SHF.R.S32.HI R11, RZ, 0x1f, R24 ;  /* 0x0000001fff0b7819 */ /* 0x000fe40000011418 */
[----:B------:R-:W-:-:S02]  /*7a40*/  SHF.R.S32.HI R10, RZ, 0x1f, R25 ;  /* 0x0000001fff0a7819 */ /* 0x000fc40000011419 */
[----:B--2---:R-:W-:-:S05]  /*7a50*/  IADD3 R2, P2, R28, UR12, RZ ;  /* 0x0000000c1c027c10 */ /* 0x004fca000ff5e0ff */
[----:B------:R3:W-:Y:S04]  /*7a60*/  STL [R1+0x780], R2 ;  /* 0x0007800201007387 */ /* 0x0007e80000100800 */
[----:B------:R0:W-:Y:S01]  /*7a70*/  STL [R1+0x74c], R9 ;  /* 0x00074c0901007387 */ /* 0x0001e20000100800 */
[----:B---3--:R-:W-:Y:S02]  /*7a80*/  IADD3 R2, P1, R14, UR12, RZ ;  /* 0x0000000c0e027c10 */ /* 0x008fe4000ff3e0ff */
[----:B0-----:R-:W-:-:S03]  /*7a90*/  IADD3.X R9, R5, UR13, RZ, P0, !PT ;  /* 0x0000000d05097c10 */ /* 0x001fc600087fe4ff */
[----:B------:R4:W-:Y:S04]  /*7aa0*/  STL [R1+0x788], R2 ;  /* 0x0007880201007387 */ /* 0x0009e80000100800 */
[----:B------:R0:W-:Y:S01]  /*7ab0*/  STL [R1+0x754], R9 ;  /* 0x0007540901007387 */ /* 0x0001e20000100800 */
[----:B----4-:R-:W-:Y:S02]  /*7ac0*/  IADD3 R2, P0, R15, UR12, RZ ;  /* 0x0000000c0f027c10 */ /* 0x010fe4000ff1e0ff */
[----:B0-----:R-:W-:-:S03]  /*7ad0*/  IADD3 R9, P4, R12, UR12, RZ ;  /* 0x0000000c0c097c10 */ /* 0x001fc6000ff9e0ff */
[----:B------:R0:W-:Y:S04]  /*7ae0*/  STL [R1+0x790], R2 ;  /* 0x0007900201007387 */ /* 0x0001e80000100800 */
[----:B------:R1:W-:Y:S01]  /*7af0*/  STL [R1+0x75c], R4 ;  /* 0x00075c0401007387 */ /* 0x0003e20000100800 */
[----:B------:R-:W-:-:S03]  /*7b00*/  SHF.R.S32.HI R8, RZ, 0x1f, R28 ;  /* 0x0000001fff087819 */ /* 0x000fc6000001141c */
[----:B------:R-:W-:Y:S01]  /*7b10*/  STL [R1+0x798], R9 ;  /* 0x0007980901007387 */ /* 0x000fe20000100800 */
[----:B0-----:R-:W-:Y:S02]  /*7b20*/  SHF.R.S32.HI R2, RZ, 0x1f, R0 ;  /* 0x0000001fff027819 */ /* 0x001fe40000011400 */
[----:B-1----:R-:W-:Y:S02]  /*7b30*/  IADD3.X R4, R3, UR13, RZ, P6, !PT ;  /* 0x0000000d03047c10 */ /* 0x002fe4000b7fe4ff */
[----:B------:R-:W-:Y:S02]  /*7b40*/  IADD3 R3, P6, R0, UR12, RZ ;  /* 0x0000000c00037c10 */ /* 0x000fe4000ffde0ff */
[----:B------:R-:W-:Y:S01]  /*7b50*/  IADD3.X R0, R11, UR13, RZ, P5, !PT ;  /* 0x0000000d0b007c10 */ /* 0x000fe2000affe4ff */
[----:B------:R0:W-:Y:S01]  /*7b60*/  STL [R1+0x764], R4 ;  /* 0x0007640401007387 */ /* 0x0001e20000100800 */
[----:B------:R-:W-:-:S03]  /*7b70*/  SHF.R.S32.HI R7, RZ, 0x1f, R14 ;  /* 0x0000001fff077819 */ /* 0x000fc6000001140e */
[----:B------:R1:W-:Y:S01]  /*7b80*/  STL [R1+0x7a0], R3 ;  /* 0x0007a00301007387 */ /* 0x0003e20000100800 */
[----:B------:R-:W-:Y:S02]  /*7b90*/  SHF.R.S32.HI R6, RZ, 0x1f, R15 ;  /* 0x0000001fff067819 */ /* 0x000fe4000001140f */
[----:B------:R-:W-:Y:S02]  /*7ba0*/  SHF.R.S32.HI R5, RZ, 0x1f, R12 ;  /* 0x0000001fff057819 */ /* 0x000fe4000001140c */
[----:B0-----:R-:W-:Y:S01]  /*7bb0*/  IADD3.X R4, R10, UR13, RZ, P3, !PT ;  /* 0x0000000d0a047c10 */ /* 0x001fe20009ffe4ff */
[----:B------:R0:W-:Y:S01]  /*7bc0*/  STL [R1+0x76c], R0 ;  /* 0x00076c0001007387 */ /* 0x0001e20000100800 */
[----:B-1----:R-:W-:-:S03]  /*7bd0*/  IADD3.X R3, R8, UR13, RZ, P2, !PT ;  /* 0x0000000d08037c10 */ /* 0x002fc600097fe4ff */
[----:B------:R1:W-:Y:S04]  /*7be0*/  STL [R1+0x774], R4 ;  /* 0x0007740401007387 */ /* 0x0003e80000100800 */
[----:B------:R2:W-:Y:S01]  /*7bf0*/  STL [R1+0x77c], R3 ;  /* 0x00077c0301007387 */ /* 0x0005e20000100800 */
[----:B0-----:R-:W-:Y:S02]  /*7c00*/  IADD3.X R0, R7, UR13, RZ, P1, !PT ;  /* 0x0000000d07007c10 */ /* 0x001fe40008ffe4ff */
[----:B-1----:R-:W-:-:S03]  /*7c10*/  IADD3.X R4, R6, UR13, RZ, P0, !PT ;  /* 0x0000000d06047c10 */ /* 0x002fc600087fe4ff */
[----:B------:R-:W-:Y:S01]  /*7c20*/  STL [R1+0x784], R0 ;  /* 0x0007840001007387 */ /* 0x000fe20000100800 */
[----:B--2---:R-:W-:-:S03]  /*7c30*/  IADD3.X R3, R5, UR13, RZ, P4, !PT ;  /* 0x0000000d05037c10 */ /* 0x004fc6000a7fe4ff */
[----:B------:R-:W-:Y:S04]  /*7c40*/  STL [R1+0x78c], R4 ;  /* 0x00078c0401007387 */ /* 0x000fe80000100800 */
[----:B------:R0:W-:Y:S02]  /*7c50*/  STL [R1+0x794], R3 ;  /* 0x0007940301007387 */ /* 0x0001e40000100800 */
[----:B0-----:R-:W0:Y:S01]  /*7c60*/  LDC R3, c[0x0][0x214] ;  /* 0x00008500ff037b82 */ /* 0x001e220000000800 */
[----:B------:R-:W-:-:S05]  /*7c70*/  IADD3.X R0, R2, UR13, RZ, P6, !PT ;  /* 0x0000000d02007c10 */ /* 0x000fca000b7fe4ff */
[----:B------:R1:W-:Y:S02]  /*7c80*/  STL [R1+0x79c], R0 ;  /* 0x00079c0001007387 */ /* 0x0003e40000100800 */
[----:B------:R-:W2:Y:S02]  /*7c90*/  LDC R2, c[0x0][0x238] ;  /* 0x00008e00ff027b82 */ /* 0x000ea40000000800 */
[----:B0-----:R-:W-:Y:S04]  /*7ca0*/  STL [R1+0xad4], R3 ;  /* 0x000ad40301007387 */ /* 0x001fe80000100800 */
[----:B------:R-:W-:Y:S04]  /*7cb0*/  STL [R1+0x80], RZ ;  /* 0x000080ff01007387 */ /* 0x000fe80000100800 */
        /* <DEDUP_REMOVED lines=229> */
[----:B------:R-:W3:Y:S04]  /*8b10*/  LDL.LU R15, [R1+0xd8] ;  /* 0x0000d800010f7983 */ /* 0x000ee80000300800 */
[----:B------:R-:W4:Y:S04]  /*8b20*/  LDL.LU R7, [R1+0xd4] ;  /* 0x0000d40001077983 */ /* 0x000f280000300800 */
[----:B-1----:R-:W4:Y:S01]  /*8b30*/  LDL.LU R0, [R1+0xdc] ;  /* 0x0000dc0001007983 */ /* 0x002f220000300800 */
[----:B--2---:R-:W-:-:S02]  /*8b40*/  IMAD R4, R2, 0x1f, RZ ;  /* 0x0000001f02047824 */ /* 0x004fc400078e02ff */
[C---:B------:R-:W-:Y:S02]  /*8b50*/  IMAD R5, R2.reuse, 0x1e, RZ ;  /* 0x0000001e02057824 */ /* 0x040fe400078e02ff */
[C---:B------:R-:W-:Y:S02]  /*8b60*/  IMAD R6, R2.reuse, 0x1d, RZ ;  /* 0x0000001d02067824 */ /* 0x040fe400078e02ff */
[C---:B------:R-:W-:Y:S02]  /*8b70*/  IMAD R8, R2.reuse, 0x1c, RZ ;  /* 0x0000001c02087824 */ /* 0x040fe400078e02ff */
[C---:B------:R-:W-:Y:S02]  /*8b80*/  IMAD R10, R2.reuse, 0x1b, RZ ;  /* 0x0000001b020a7824 */ /* 0x040fe400078e02ff */
[C---:B------:R-:W-:Y:S02]  /*8b90*/  IMAD R12, R2.reuse, 0x1a, RZ ;  /* 0x0000001a020c7824 */ /* 0x040fe400078e02ff */
[----:B------:R-:W-:-:S02]  /*8ba0*/  IMAD R14, R2, 0x19, RZ ;  /* 0x00000019020e7824 */ /* 0x000fc400078e02ff */
[C---:B------:R-:W-:Y:S02]  /*8bb0*/  IMAD R16, R2.reuse, 0x18, RZ ;  /* 0x0000001802107824 */ /* 0x040fe400078e02ff */
[C---:B------:R-:W-:Y:S02]  /*8bc0*/  IMAD R18, R2.reuse, 0x17, RZ ;  /* 0x0000001702127824 */ /* 0x040fe400078e02ff */
[C---:B------:R-:W-:Y:S02]  /*8bd0*/  IMAD R20, R2.reuse, 0x16, RZ ;  /* 0x0000001602147824 */ /* 0x040fe400078e02ff */
[C---:B------:R-:W-:Y:S02]  /*8be0*/  IMAD R22, R2.reuse, 0x15, RZ ;  /* 0x0000001502167824 */ /* 0x040fe400078e02ff */
[C---:B------:R-:W-:Y:S02]  /*8bf0*/  IMAD R24, R2.reuse, 0x14, RZ ;  /* 0x0000001402187824 */ /* 0x040fe400078e02ff */
[----:B------:R-:W-:-:S02]  /*8c00*/  IMAD R26, R2, 0x13, RZ ;  /* 0x00000013021a7824 */ /* 0x000fc400078e02ff */
[----:B------:R-:W-:Y:S01]  /*8c10*/  IMAD R28, R2, 0x12, RZ ;  /* 0x00000012021c7824 */ /* 0x000fe200078e02ff */
[----:B------:R-:W-:Y:S02]  /*8c20*/  SHF.R.S32.HI R9, RZ, 0x1f, R5 ;  /* 0x0000001fff097819 */ /* 0x000fe40000011405 */
[----:B------:R-:W-:Y:S02]  /*8c30*/  SHF.R.S32.HI R11, RZ, 0x1f, R6 ;  /* 0x0000001fff0b7819 */ /* 0x000fe40000011406 */
[----:B------:R-:W-:Y:S02]  /*8c40*/  SHF.R.S32.HI R13, RZ, 0x1f, R8 ;  /* 0x0000001fff0d7819 */ /* 0x000fe40000011408 */
[----:B---3--:R-:W-:Y:S01]  /*8c50*/  SHF.R.S32.HI R2, RZ, 0x5, R15 ;  /* 0x00000005ff027819 */ /* 0x008fe2000001140f */
[----:B----4-:R-:W-:-:S04]  /*8c60*/  IMAD R7, R7, UR11, RZ ;  /* 0x0000000b07077c24 */ /* 0x010fc8000f8e02ff */
[----:B------:R0:W-:Y:S01]  /*8c70*/  STL [R1+0x5b8], R2 ;  /* 0x0005b80201007387 */ /* 0x0001e20000100800 */
[----:B------:R-:W-:-:S03]  /*8c80*/  IADD3 R5, P5, R7, R4, RZ ;  /* 0x0000000407057210 */ /* 0x000fc60007fbe0ff */
[----:B------:R-:W-:Y:S01]  /*8c90*/  STL [R1+0x5c0], R7 ;  /* 0x0005c00701007387 */ /* 0x000fe20000100800 */
[----:B0-----:R-:W-:-:S05]  /*8ca0*/  IMAD R2, R0, UR11, RZ ;  /* 0x0000000b00027c24 */ /* 0x001fca000f8e02ff */
[----:B------:R-:W-:Y:S04]  /*8cb0*/  STL [R1+0x5bc], R2 ;  /* 0x0005bc0201007387 */ /* 0x000fe80000100800 */
[----:B------:R0:W-:Y:S02]  /*8cc0*/  STL [R1+0xacc], R5 ;  /* 0x000acc0501007387 */ /* 0x0001e40000100800 */
[----:B0-----:R-:W0:Y:S01]  /*8cd0*/  LDC R5, c[0x0][0x238] ;  /* 0x00008e00ff057b82 */ /* 0x001e220000000800 */
[----:B------:R-:W-:Y:S02]  /*8ce0*/  SHF.R.S32.HI R3, RZ, 0x1f, R7 ;  /* 0x0000001fff037819 */ /* 0x000fe40000011407 */
[----:B------:R-:W-:Y:S02]  /*8cf0*/  IADD3 R4, P2, R4, R2, RZ ;  /* 0x0000000204047210 */ /* 0x000fe40007f5e0ff */
[----:B------:R-:W-:Y:S01]  /*8d00*/  SHF.R.S32.HI R0, RZ, 0x1f, R2 ;  /* 0x0000001fff007819 */ /* 0x000fe20000011402 */
[----:B------:R-:W-:Y:S04]  /*8d10*/  STL [R1+0x7c8], R3 ;  /* 0x0007c80301007387 */ /* 0x000fe80000100800 */
[----:B------:R1:W-:Y:S04]  /*8d20*/  STL [R1+0xac4], R4 ;  /* 0x000ac40401007387 */ /* 0x0003e80000100800 */
[----:B------:R-:W-:Y:S01]  /*8d30*/  STL [R1+0x7c4], R0 ;  /* 0x0007c40001007387 */ /* 0x000fe20000100800 */
[----:B0-----:R-:W-:-:S05]  /*8d40*/  IMAD R5, R5, 0x1e, RZ ;  /* 0x0000001e05057824 */ /* 0x001fca00078e02ff */
[----:B-1----:R-:W-:-:S05]  /*8d50*/  IADD3 R4, P1, R7, R5, RZ ;  /* 0x0000000507047210 */ /* 0x002fca0007f3e0ff */
[----:B------:R0:W-:Y:S02]  /*8d60*/  STL [R1+0xabc], R4 ;  /* 0x000abc0401007387 */ /* 0x0001e40000100800 */
[----:B0-----:R-:W-:Y:S02]  /*8d70*/  IADD3 R4, P0, R2, R5, RZ ;  /* 0x0000000502047210 */ /* 0x001fe40007f1e0ff */
[----:B------:R-:W-:-:S03]  /*8d80*/  IADD3 R5, P4, R7, R6, RZ ;  /* 0x0000000607057210 */ /* 0x000fc60007f9e0ff */
[----:B------:R0:W-:Y:S02]  /*8d90*/  STL [R1+0xab4], R4 ;  /* 0x000ab40401007387 */ /* 0x0001e40000100800 */
[----:B0-----:R-:W-:Y:S02]  /*8da0*/  IADD3 R4, P3, R2, R6, RZ ;  /* 0x0000000602047210 */ /* 0x001fe40007f7e0ff */
[----:B------:R-:W-:Y:S02]  /*8db0*/  IADD3 R6, P6, R7, R8, RZ ;  /* 0x0000000807067210 */ /* 0x000fe40007fde0ff */
[----:B------:R-:W0:Y:S01]  /*8dc0*/  LDC R7, c[0x0][0x238] ;  /* 0x00008e00ff077b82 */ /* 0x000e220000000800 */
[----:B------:R-:W-:Y:S04]  /*8dd0*/  STL [R1+0xaac], R5 ;  /* 0x000aac0501007387 */ /* 0x000fe80000100800 */
[----:B------:R1:W-:Y:S04]  /*8de0*/  STL [R1+0xaa4], R4 ;  /* 0x000aa40401007387 */ /* 0x0003e80000100800 */
[----:B------:R-:W-:Y:S01]  /*8df0*/  STL [R1+0xa9c], R6 ;  /* 0x000a9c0601007387 */ /* 0x000fe20000100800 */
[----:B0-----:R-:W-:-:S05]  /*8e00*/  IMAD R7, R7, 0x1f, RZ ;  /* 0x0000001f07077824 */ /* 0x001fca00078e02ff */
[----:B------:R-:W-:-:S05]  /*8e10*/  SHF.R.S32.HI R7, RZ, 0x1f, R7 ;  /* 0x0000001fff077819 */ /* 0x000fca0000011407 */
[----:B-1----:R-:W-:Y:S01]  /*8e20*/  IMAD.X R4, R3, 0x1, R7, P5 ;  /* 0x0000000103047824 */ /* 0x002fe200028e0607 */
[----:B------:R-:W-:Y:S02]  /*8e30*/  IADD3 R5, P5, R2, R8, RZ ;  /* 0x0000000802057210 */ /* 0x000fe40007fbe0ff */
[----:B------:R-:W-:Y:S01]  /*8e40*/  SHF.R.S32.HI R15, RZ, 0x1f, R10 ;  /* 0x0000001fff0f7819 */ /* 0x000fe2000001140a */
[----:B------:R-:W0:Y:S01]  /*8e50*/  LDC R2, c[0x0][0x238] ;  /* 0x00008e00ff027b82 */ /* 0x000e220000000800 */
[----:B------:R1:W-:Y:S04]  /*8e60*/  STL [R1+0xac8], R4 ;  /* 0x000ac80401007387 */ /* 0x0003e80000100800 */
[----:B------:R-:W2:Y:S04]  /*8e70*/  LDL R8, [R1+0x5bc] ;  /* 0x0005bc0001087983 */ /* 0x000ea80000100800 */
[----:B------:R-:W-:Y:S01]  /*8e80*/  STL [R1+0xa94], R5 ;  /* 0x000a940501007387 */ /* 0x000fe20000100800 */
[----:B-1----:R-:W-:-:S03]  /*8e90*/  IMAD.X R4, R7, 0x1, R0, P2 ;  /* 0x0000000107047824 */ /* 0x002fc600010e0600 */
[----:B------:R-:W3:Y:S04]  /*8ea0*/  LDL R7, [R1+0x5c0] ;  /* 0x0005c00001077983 */ /* 0x000ee80000100800 */
[----:B------:R1:W-:Y:S02]  /*8eb0*/  STL [R1+0xac0], R4 ;  /* 0x000ac00401007387 */ /* 0x0003e40000100800 */
[----:B-1----:R-:W-:Y:S01]  /*8ec0*/  IMAD.X R4, R3, 0x1, R9, P1 ;  /* 0x0000000103047824 */ /* 0x002fe200008e0609 */
[----:B------:R-:W-:Y:S02]  /*8ed0*/  SHF.R.S32.HI R17, RZ, 0x1f, R12 ;  /* 0x0000001fff117819 */ /* 0x000fe4000001140c */
[----:B------:R-:W-:Y:S02]  /*8ee0*/  SHF.R.S32.HI R19, RZ, 0x1f, R14 ;  /* 0x0000001fff137819 */ /* 0x000fe4000001140e */
[----:B------:R-:W-:-:S02]  /*8ef0*/  SHF.R.S32.HI R21, RZ, 0x1f, R16 ;  /* 0x0000001fff157819 */ /* 0x000fc40000011410 */
[----:B------:R-:W-:Y:S02]  /*8f00*/  SHF.R.S32.HI R23, RZ, 0x1f, R18 ;  /* 0x0000001fff177819 */ /* 0x000fe40000011412 */
[----:B------:R-:W-:Y:S02]  /*8f10*/  SHF.R.S32.HI R25, RZ, 0x1f, R20 ;  /* 0x0000001fff197819 */ /* 0x000fe40000011414 */
[----:B------:R-:W-:Y:S02]  /*8f20*/  SHF.R.S32.HI R27, RZ, 0x1f, R22 ;  /* 0x0000001fff1b7819 */ /* 0x000fe40000011416 */
[----:B------:R-:W-:Y:S02]  /*8f30*/  SHF.R.S32.HI R29, RZ, 0x1f, R24 ;  /* 0x0000001fff1d7819 */ /* 0x000fe40000011418 */
[-C--:B--2---:R-:W-:Y:S02]  /*8f40*/  IADD3 R5, P1, R8, R10.reuse, RZ ;  /* 0x0000000a08057210 */ /* 0x084fe40007f3e0ff */
[----:B---3--:R-:W-:-:S05]  /*8f50*/  IADD3 R6, P2, R7, R10, RZ ;  /* 0x0000000a07067210 */ /* 0x008fca0007f5e0ff */
[----:B------:R1:W-:Y:S04]  /*8f60*/  STL [R1+0xa8c], R6 ;  /* 0x000a8c0601007387 */ /* 0x0003e80000100800 */
[----:B------:R2:W-:Y:S04]  /*8f70*/  STL [R1+0xab8], R4 ;  /* 0x000ab80401007387 */ /* 0x0005e80000100800 */
[----:B------:R3:W-:Y:S01]  /*8f80*/  STL [R1+0xa84], R5 ;  /* 0x000a840501007387 */ /* 0x0007e20000100800 */
[----:B-1----:R-:W-:Y:S01]  /*8f90*/  IMAD.X R6, R0, 0x1, R9, P0 ;  /* 0x0000000100067824 */ /* 0x002fe200000e0609 */
[----:B--2---:R-:W-:-:S04]  /*8fa0*/  IADD3 R4, P0, R7, R12, RZ ;  /* 0x0000000c07047210 */ /* 0x004fc80007f1e0ff */
[----:B------:R1:W-:Y:S01]  /*8fb0*/  STL [R1+0xab0], R6 ;  /* 0x000ab00601007387 */ /* 0x0003e20000100800 */
[----:B---3--:R-:W-:-:S03]  /*8fc0*/  IMAD.X R5, R3, 0x1, R11, P4 ;  /* 0x0000000103057824 */ /* 0x008fc600020e060b */
[----:B------:R2:W-:Y:S04]  /*8fd0*/  STL [R1+0xa7c], R4 ;  /* 0x000a7c0401007387 */ /* 0x0005e80000100800 */
[----:B------:R3:W-:Y:S01]  /*8fe0*/  STL [R1+0xaa8], R5 ;  /* 0x000aa80501007387 */ /* 0x0007e20000100800 */
[----:B-1----:R-:W-:Y:S01]  /*8ff0*/  IADD3 R6, P4, R8, R12, RZ ;  /* 0x0000000c08067210 */ /* 0x002fe20007f9e0ff */
[----:B--2---:R-:W-:-:S04]  /*9000*/  IMAD.X R4, R0, 0x1, R11, P3 ;  /* 0x0000000100047824 */ /* 0x004fc800018e060b */
[----:B------:R1:W-:Y:S01]  /*9010*/  STL [R1+0xa74], R6 ;  /* 0x000a740601007387 */ /* 0x0003e20000100800 */
[----:B---3--:R-:W-:-:S03]  /*9020*/  IADD3 R5, P3, R7, R14, RZ ;  /* 0x0000000e07057210 */ /* 0x008fc60007f7e0ff */
        /* <DEDUP_REMOVED lines=56> */
[-C--:B-1----:R-:W-:Y:S01]  /*93b0*/  IADD3 R6, P3, R7, R28.reuse, RZ ;  /* 0x0000001c07067210 */ /* 0x082fe20007f7e0ff */
[----:B0-----:R-:W-:Y:S02]  /*93c0*/  IMAD R4, R2, 0x11, RZ ;  /* 0x0000001102047824 */ /* 0x001fe400078e02ff */
[----:B--2---:R-:W-:Y:S02]  /*93d0*/  IMAD.X R5, R3, 0x1, R27, P6 ;  /* 0x0000000103057824 */ /* 0x004fe400030e061b */
[----:B------:R0:W-:Y:S01]  /*93e0*/  STL [R1+0x9fc], R6 ;  /* 0x0009fc0601007387 */ /* 0x0001e20000100800 */
[----:B------:R-:W-:-:S03]  /*93f0*/  IADD3 R9, P6, R8, R28, RZ ;  /* 0x0000001c08097210 */ /* 0x000fc60007fde0ff */
[----:B------:R1:W-:Y:S01]  /*9400*/  STL [R1+0xa28], R5 ;  /* 0x000a280501007387 */ /* 0x0003e20000100800 */
[----:B0-----:R-:W-:-:S03]  /*9410*/  IMAD.X R6, R0, 0x1, R27, P5 ;  /* 0x0000000100067824 */ /* 0x001fc600028e061b */
[----:B------:R0:W-:Y:S01]  /*9420*/  STL [R1+0x9f4], R9 ;  /* 0x0009f40901007387 */ /* 0x0001e20000100800 */
[----:B-1----:R-:W-:-:S03]  /*9430*/  IADD3 R5, P5, R7, R4, RZ ;  /* 0x0000000407057210 */ /* 0x002fc60007fbe0ff */
[----:B------:R1:W-:Y:S01]  /*9440*/  STL [R1+0xa20], R6 ;  /* 0x000a200601007387 */ /* 0x0003e20000100800 */
[----:B------:R-:W-:-:S03]  /*9450*/  IMAD.X R10, R3, 0x1, R29, P2 ;  /* 0x00000001030a7824 */ /* 0x000fc600010e061d */
[----:B------:R2:W-:Y:S01]  /*9460*/  STL [R1+0x9ec], R5 ;  /* 0x0009ec0501007387 */ /* 0x0005e20000100800 */
[----:B0-----:R-:W-:Y:S01]  /*9470*/  IMAD.SHL.U32 R9, R2, 0x10, RZ ;  /* 0x0000001002097824 */ /* 0x001fe200078e00ff */
[----:B-1----:R-:W-:Y:S01]  /*9480*/  IADD3 R6, P2, R8, R4, RZ ;  /* 0x0000000408067210 */ /* 0x002fe20007f5e0ff */
[----:B--2---:R-:W-:Y:S01]  /*9490*/  IMAD R5, R2, 0x13, RZ ;  /* 0x0000001302057824 */ /* 0x004fe200078e02ff */
[----:B------:R-:W-:Y:S01]  /*94a0*/  STL [R1+0xa18], R10 ;  /* 0x000a180a01007387 */ /* 0x000fe20000100800 */
[----:B------:R-:W-:-:S03]  /*94b0*/  IMAD.X R11, R0, 0x1, R29, P1 ;  /* 0x00000001000b7824 */ /* 0x000fc600008e061d */
[----:B------:R-:W-:Y:S01]  /*94c0*/  SHF.R.S32.HI R5, RZ, 0x1f, R5 ;  /* 0x0000001fff057819 */ /* 0x000fe20000011405 */
[----:B------:R0:W-:Y:S04]  /*94d0*/  STL [R1+0x9e4], R6 ;  /* 0x0009e40601007387 */ /* 0x0001e80000100800 */
[----:B------:R1:W-:Y:S01]  /*94e0*/  STL [R1+0xa10], R11 ;  /* 0x000a100b01007387 */ /* 0x0003e20000100800 */
[----:B------:R-:W-:Y:S01]  /*94f0*/  IMAD.X R12, R3, 0x1, R5, P0 ;  /* 0x00000001030c7824 */ /* 0x000fe200000e0605 */
[-C--:B0-----:R-:W-:Y:S02]  /*9500*/  IADD3 R6, P1, R7, R9.reuse, RZ ;  /* 0x0000000907067210 */ /* 0x081fe40007f3e0ff */
[----:B-1----:R-:W-:-:S03]  /*9510*/  IADD3 R11, P0, R8, R9, RZ ;  /* 0x00000009080b7210 */ /* 0x002fc60007f1e0ff */
[----:B------:R0:W-:Y:S01]  /*9520*/  STL [R1+0x9dc], R6 ;  /* 0x0009dc0601007387 */ /* 0x0001e20000100800 */
[----:B------:R-:W-:-:S03]  /*9530*/  IMAD R10, R2, 0xf, RZ ;  /* 0x0000000f020a7824 */ /* 0x000fc600078e02ff */
[----:B------:R-:W-:Y:S01]  /*9540*/  STL [R1+0xa08], R12 ;  /* 0x000a080c01007387 */ /* 0x000fe20000100800 */
[----:B0-----:R-:W-:-:S03]  /*9550*/  IMAD R6, R2, 0x12, RZ ;  /* 0x0000001202067824 */ /* 0x001fc600078e02ff */
[----:B------:R0:W-:Y:S02]  /*9560*/  STL [R1+0x9d4], R11 ;  /* 0x0009d40b01007387 */ /* 0x0001e40000100800 */
[----:B------:R-:W-:Y:S01]  /*9570*/  SHF.R.S32.HI R6, RZ, 0x1f, R6 ;  /* 0x0000001fff067819 */ /* 0x000fe20000011406 */
[----:B0-----:R-:W-:Y:S01]  /*9580*/  IMAD.X R11, R0, 0x1, R5, P4 ;  /* 0x00000001000b7824 */ /* 0x001fe200020e0605 */
[----:B------:R-:W-:-:S04]  /*9590*/  IADD3 R12, P4, R7, R10, RZ ;  /* 0x0000000a070c7210 */ /* 0x000fc80007f9e0ff */
[----:B------:R0:W-:Y:S01]  /*95a0*/  STL [R1+0xa00], R11 ;  /* 0x000a000b01007387 */ /* 0x0001e20000100800 */
[----:B------:R-:W-:-:S03]  /*95b0*/  IMAD R5, R2, 0xe, RZ ;  /* 0x0000000e02057824 */ /* 0x000fc600078e02ff */
[----:B------:R1:W-:Y:S01]  /*95c0*/  STL [R1+0x9cc], R12 ;  /* 0x0009cc0c01007387 */ /* 0x0003e20000100800 */
[----:B0-----:R-:W-:Y:S01]  /*95d0*/  IMAD.X R11, R3, 0x1, R6, P3 ;  /* 0x00000001030b7824 */ /* 0x001fe200018e0606 */
[----:B------:R-:W-:Y:S02]  /*95e0*/  SHF.R.S32.HI R4, RZ, 0x1f, R4 ;  /* 0x0000001fff047819 */ /* 0x000fe40000011404 */
[----:B-1----:R-:W-:Y:S02]  /*95f0*/  IADD3 R12, P3, R8, R10, RZ ;  /* 0x0000000a080c7210 */ /* 0x002fe40007f7e0ff */
[----:B------:R0:W-:Y:S04]  /*9600*/  STL [R1+0x9f8], R11 ;  /* 0x0009f80b01007387 */ /* 0x0001e80000100800 */
[----:B------:R1:W-:Y:S01]  /*9610*/  STL [R1+0x9c4], R12 ;  /* 0x0009c40c01007387 */ /* 0x0003e20000100800 */
[----:B0-----:R-:W-:Y:S01]  /*9620*/  IMAD.X R11, R0, 0x1, R6, P6 ;  /* 0x00000001000b7824 */ /* 0x001fe200030e0606 */
[----:B-1----:R-:W-:-:S04]  /*9630*/  IADD3 R12, P6, R7, R5, RZ ;  /* 0x00000005070c7210 */ /* 0x002fc80007fde0ff */
[----:B------:R0:W-:Y:S01]  /*9640*/  STL [R1+0x9f0], R11 ;  /* 0x0009f00b01007387 */ /* 0x0001e20000100800 */
[----:B------:R-:W-:-:S03]  /*9650*/  IMAD R6, R2, 0xd, RZ ;  /* 0x0000000d02067824 */ /* 0x000fc600078e02ff */
[----:B------:R1:W-:Y:S01]  /*9660*/  STL [R1+0x9bc], R12 ;  /* 0x0009bc0c01007387 */ /* 0x0003e20000100800 */
[--C-:B0-----:R-:W-:Y:S01]  /*9670*/  IMAD.X R11, R3, 0x1, R4.reuse, P5 ;  /* 0x00000001030b7824 */ /* 0x101fe200028e0604 */
        /* <DEDUP_REMOVED lines=47> */
[----:B------:R-:W-:-:S03]  /*9970*/  IMAD.SHL.U32 R6, R2, 0x8, RZ ;  /* 0x0000000802067824 */ /* 0x000fc600078e00ff */
        /* <DEDUP_REMOVED lines=59> */
[----:B------:R-:W-:Y:S01]  /*9d30*/  IMAD.SHL.U32 R4, R2, 0x2, RZ ;  /* 0x0000000202047824 */ /* 0x000fe200078e00ff */
[----:B------:R-:W-:Y:S02]  /*9d40*/  SHF.R.S32.HI R10, RZ, 0x1f, R10 ;  /* 0x0000001fff0a7819 */ /* 0x000fe4000001140a */
[----:B------:R-:W-:Y:S01]  /*9d50*/  STL [R1+0x90c], R12 ;  /* 0x00090c0c01007387 */ /* 0x000fe20000100800 */
[----:B0-----:R-:W-:Y:S01]  /*9d60*/  IMAD.X R11, R3, 0x1, R9, P2 ;  /* 0x00000001030b7824 */ /* 0x001fe200010e0609 */
[----:B------:R-:W-:-:S04]  /*9d70*/  IADD3 R13, P2, R8, R6, RZ ;  /* 0x00000006080d7210 */ /* 0x000fc80007f5e0ff */
[----:B------:R0:W-:Y:S04]  /*9d80*/  STL [R1+0x938], R11 ;  /* 0x0009380b01007387 */ /* 0x0001e80000100800 */
[----:B------:R-:W-:Y:S01]  /*9d90*/  STL [R1+0x904], R13 ;  /* 0x0009040d01007387 */ /* 0x000fe20000100800 */
[----:B0-----:R-:W-:Y:S01]  /*9da0*/  IMAD.X R11, R0, 0x1, R9, P1 ;  /* 0x00000001000b7824 */ /* 0x001fe200008e0609 */
[----:B------:R-:W-:Y:S01]  /*9db0*/  IADD3 R12, P1, R7, R4, RZ ;  /* 0x00000004070c7210 */ /* 0x000fe20007f3e0ff */
[----:B------:R-:W-:-:S03]  /*9dc0*/  IMAD.X R9, R3, 0x1, R10, P0 ;  /* 0x0000000103097824 */ /* 0x000fc600000e060a */
[----:B------:R0:W-:Y:S04]  /*9dd0*/  STL [R1+0x930], R11 ;  /* 0x0009300b01007387 */ /* 0x0001e80000100800 */
[----:B------:R-:W-:Y:S01]  /*9de0*/  STL [R1+0x8fc], R12 ;  /* 0x0008fc0c01007387 */ /* 0x000fe20000100800 */
[----:B------:R-:W-:-:S03]  /*9df0*/  SHF.R.S32.HI R5, RZ, 0x1f, R5 ;  /* 0x0000001fff057819 */ /* 0x000fc60000011405 */
[----:B------:R1:W-:Y:S01]  /*9e00*/  STL [R1+0x928], R9 ;  /* 0x0009280901007387 */ /* 0x0003e20000100800 */
[----:B0-----:R-:W-:Y:S01]  /*9e10*/  IADD3 R11, P0, R8, R4, RZ ;  /* 0x00000004080b7210 */ /* 0x001fe20007f1e0ff */
[----:B-1----:R-:W-:Y:S01]  /*9e20*/  IMAD.X R9, R0, 0x1, R10, P4 ;  /* 0x0000000100097824 */ /* 0x002fe200020e060a */
[----:B------:R-:W-:-:S03]  /*9e30*/  IADD3 R7, P4, R7, R2, RZ ;  /* 0x0000000207077210 */ /* 0x000fc60007f9e0ff */
[----:B------:R-:W-:Y:S04]  /*9e40*/  STL [R1+0x8f4], R11 ;  /* 0x0008f40b01007387 */ /* 0x000fe80000100800 */
[----:B------:R0:W-:Y:S04]  /*9e50*/  STL [R1+0x920], R9 ;  /* 0x0009200901007387 */ /* 0x0001e80000100800 */
[----:B------:R1:W-:Y:S01]  /*9e60*/  STL [R1+0x8ec], R7 ;  /* 0x0008ec0701007387 */ /* 0x0003e20000100800 */
[--C-:B0-----:R-:W-:Y:S02]  /*9e70*/  IMAD.X R9, R3, 0x1, R5.reuse, P3 ;  /* 0x0000000103097824 */ /* 0x101fe400018e0605 */
[----:B-1----:R-:W-:Y:S01]  /*9e80*/  IMAD.X R7, R0, 0x1, R5, P6 ;  /* 0x0000000100077824 */ /* 0x002fe200030e0605 */
[----:B------:R-:W-:-:S02]  /*9e90*/  SHF.R.S32.HI R5, RZ, 0x1f, R4 ;  /* 0x0000001fff057819 */ /* 0x000fc40000011404 */
[----:B------:R-:W0:Y:S01]  /*9ea0*/  LDC R4, c[0x0][0x238] ;  /* 0x00008e00ff047b82 */ /* 0x000e220000000800 */
[----:B------:R-:W-:Y:S02]  /*9eb0*/  SHF.R.S32.HI R6, RZ, 0x1f, R6 ;  /* 0x0000001fff067819 */ /* 0x000fe40000011406 */
[----:B------:R-:W-:Y:S01]  /*9ec0*/  IADD3 R8, P3, R8, R2, RZ ;  /* 0x0000000208087210 */ /* 0x000fe20007f7e0ff */
[----:B------:R-:W-:Y:S02]  /*9ed0*/  STL [R1+0x918], R9 ;  /* 0x0009180901007387 */ /* 0x000fe40000100800 */
[C-C-:B------:R-:W-:Y:S02]  /*9ee0*/  IMAD.X R2, R3.reuse, 0x1, R6.reuse, P5 ;  /* 0x0000000103027824 */ /* 0x140fe400028e0606 */
[----:B------:R-:W-:Y:S04]  /*9ef0*/  STL [R1+0x8e4], R8 ;  /* 0x0008e40801007387 */ /* 0x000fe80000100800 */
[----:B------:R1:W-:Y:S04]  /*9f00*/  STL [R1+0x910], R7 ;  /* 0x0009100701007387 */ /* 0x0003e80000100800 */
[----:B------:R2:W-:Y:S01]  /*9f10*/  STL [R1+0x908], R2 ;  /* 0x0009080201007387 */ /* 0x0005e20000100800 */
[----:B-1----:R-:W-:Y:S01]  /*9f20*/  IMAD.X R7, R0, 0x1, R6, P2 ;  /* 0x0000000100077824 */ /* 0x002fe200010e0606 */
[----:B0-----:R-:W-:Y:S01]  /*9f30*/  SHF.R.S32.HI R4, RZ, 0x1f, R4 ;  /* 0x0000001fff047819 */ /* 0x001fe20000011404 */
[----:B------:R-:W-:-:S02]  /*9f40*/  IMAD.X R6, R3, 0x1, R5, P1 ;  /* 0x0000000103067824 */ /* 0x000fc400008e0605 */
[----:B--2---:R-:W-:Y:S01]  /*9f50*/  IMAD.X R2, R0, 0x1, R5, P0 ;  /* 0x0000000100027824 */ /* 0x004fe200000e0605 */
[----:B------:R-:W-:Y:S01]  /*9f60*/  STL [R1+0x900], R7 ;  /* 0x0009000701007387 */ /* 0x000fe20000100800 */
[----:B------:R-:W-:-:S03]  /*9f70*/  IMAD.X R5, R3, 0x1, R4, P4 ;  /* 0x0000000103057824 */ /* 0x000fc600020e0604 */
[----:B------:R-:W-:Y:S04]  /*9f80*/  STL [R1+0x8f8], R6 ;  /* 0x0008f80601007387 */ /* 0x000fe80000100800 */
[----:B------:R0:W5:Y:S04]  /*9f90*/  LDL.LU R3, [R1+0xad4] ;  /* 0x000ad40001037983 */ /* 0x0001680000300800 */
[----:B------:R1:W-:Y:S02]  /*9fa0*/  STL [R1+0x8f0], R2 ;  /* 0x0008f00201007387 */ /* 0x0003e40000100800 */
[----:B-1----:R-:W-:-:S02]  /*9fb0*/  IMAD.X R2, R0, 0x1, R4, P3 ;  /* 0x0000000100027824 */ /* 0x002fc400018e0604 */
[----:B------:R-:W2:Y:S01]  /*9fc0*/  LDL.LU R0, [R1+0xad0] ;  /* 0x000ad00001007983 */ /* 0x000ea20000300800 */
[----:B------:R-:W1:Y:S03]  /*9fd0*/  S2R R4, SR_TID.X ;  /* 0x0000000000047919 */ /* 0x000e660000002100 */
[----:B------:R3:W-:Y:S04]  /*9fe0*/  STL [R1+0x8e8], R5 ;  /* 0x0008e80501007387 */ /* 0x0007e80000100800 */
[----:B------:R-:W-:Y:S04]  /*9ff0*/  STL [R1+0xf8], RZ ;  /* 0x0000f8ff01007387 */ /* 0x000fe80000100800 */
[----:B------:R4:W-:Y:S04]  /*a000*/  STL [R1+0x8e0], R2 ;  /* 0x0008e00201007387 */ /* 0x0009e80000100800 */
        /* <DEDUP_REMOVED lines=11> */
[----:B------:R-:W-:Y:S01]  /*a0c0*/  STL [R1+0x98], RZ ;  /* 0x000098ff01007387 */ /* 0x000fe20000100800 */
[----:B-1----:R-:W-:-:S03]  /*a0d0*/  LOP3.LUT R4, R4, 0x1f, RZ, 0xc0, !PT ;  /* 0x0000001f04047812 */ /* 0x002fc600078ec0ff */
[----:B------:R-:W-:Y:S04]  /*a0e0*/  STL [R1+0x9c], RZ ;  /* 0x00009cff01007387 */ /* 0x000fe80000100800 */
[----:B------:R-:W-:Y:S04]  /*a0f0*/  STL [R1+0x70], RZ ;  /* 0x000070ff01007387 */ /* 0x000fe80000100800 */
[----:B------:R-:W-:Y:S04]  /*a100*/  STL [R1+0x74], RZ ;  /* 0x000074ff01007387 */ /* 0x000fe80000100800 */
[----:B------:R-:W-:Y:S04]  /*a110*/  STL [R1+0x78], RZ ;  /* 0x000078ff01007387 */ /* 0x000fe80000100800 */
[----:B------:R-:W-:Y:S01]  /*a120*/  STL [R1+0x7c], RZ ;  /* 0x00007cff01007387 */ /* 0x000fe20000100800 */
[----:B------:R-:W-:-:S03]  /*a130*/  IMAD R4, R4, UR10, RZ ;  /* 0x0000000a04047c24 */ /* 0x000fc6000f8e02ff */
[----:B------:R-:W-:Y:S01]  /*a140*/  STL [R1+0x60], RZ ;  /* 0x000060ff01007387 */ /* 0x000fe20000100800 */
[----:B---3--:R-:W-:-:S03]  /*a150*/  IMAD.U32 R5, RZ, RZ, UR14 ;  /* 0x0000000eff057e24 */ /* 0x008fc6000f8e00ff */
[----:B------:R-:W-:Y:S04]  /*a160*/  STL [R1+0x64], RZ ;  /* 0x000064ff01007387 */ /* 0x000fe80000100800 */
[----:B------:R-:W-:Y:S04]  /*a170*/  STL [R1+0x68], RZ ;  /* 0x000068ff01007387 */ /* 0x000fe80000100800 */
[----:B------:R-:W-:Y:S01]  /*a180*/  STL [R1+0x6c], RZ ;  /* 0x00006cff01007387 */ /* 0x000fe20000100800 */
[----:B------:R-:W-:-:S03]  /*a190*/  ULDC UR15, c[0x0][0x210] ;  /* 0x00008400000f7ab9 */ /* 0x000fc60000000800 */
[----:B------:R-:W-:Y:S01]  /*a1a0*/  STL [R1+0x50], RZ ;  /* 0x000050ff01007387 */ /* 0x000fe20000100800 */
[----:B------:R-:W-:-:S03]  /*a1b0*/  USHF.L.U32 UR6, UR10, 0x5, URZ ;  /* 0x000000050a067899 */ /* 0x000fc6000800063f */
[----:B------:R-:W-:Y:S01]  /*a1c0*/  STL [R1+0x54], RZ ;  /* 0x000054ff01007387 */ /* 0x000fe20000100800 */
[----:B------:R-:W-:-:S03]  /*a1d0*/  SHF.R.S32.HI R4, RZ, 0x1f, R4 ;  /* 0x0000001fff047819 */ /* 0x000fc60000011404 */
[----:B------:R-:W-:Y:S01]  /*a1e0*/  STL [R1+0x58], RZ ;  /* 0x000058ff01007387 */ /* 0x000fe20000100800 */
[----:B----4-:R-:W-:-:S03]  /*a1f0*/  IMAD.U32 R2, RZ, RZ, UR15 ;  /* 0x0000000fff027e24 */ /* 0x010fc6000f8e00ff */
[----:B------:R-:W-:Y:S04]  /*a200*/  STL [R1+0x5c], RZ ;  /* 0x00005cff01007387 */ /* 0x000fe80000100800 */
[----:B------:R1:W-:Y:S01]  /*a210*/  STL [R1], R5 ;  /* 0x0000000501007387 */ /* 0x0003e20000100800 */
[----:B------:R-:W-:Y:S02]  /*a220*/  ULEA UR4, UR4, UR5, 0x3 ;  /* 0x0000000504047291 */ /* 0x000fe4000f8e183f */
[----:B------:R-:W-:Y:S01]  /*a230*/  USHF.R.S32.HI UR7, URZ, 0x1f, UR6 ;  /* 0x0000001f3f077899 */ /* 0x000fe20008011406 */
[C---:B--2---:R-:W-:Y:S02]  /*a240*/  LOP3.LUT R6, R0.reuse, 0x20, RZ, 0x3c, !PT ;  /* 0x0000002000067812 */ /* 0x044fe400078e3cff */
[----:B-1----:R-:W-:-:S02]  /*a250*/  LOP3.LUT R5, R0, 0x40, RZ, 0x3c, !PT ;  /* 0x0000004000057812 */ /* 0x002fc400078e3cff */
[----:B0-----:R-:W-:-:S07]  /*a260*/  LOP3.LUT R4, R0, 0x60, RZ, 0x3c, !PT ;  /* 0x0000006000047812 */ /* 0x001fce00078e3cff */
.L_x_1:
[----:B------:R-:W2:Y:S01]  /*a270*/  LDL R5, [R1+0x5bc] ;  /* 0x0005bc0001057983 */ /* 0x000ea20000100800 */
[----:B------:R-:W-:Y:S01]  /*a280*/  ULDC UR11, c[0x0][0x23c] ;  /* 0x00008f00000b7ab9 */ /* 0x000fe20000000800 */
[----:B------:R-:W-:Y:S02]  /*a290*/  ULDC UR10, c[0x0][0x23c] ;  /* 0x00008f00000a7ab9 */ /* 0x000fe40000000800 */
[----:B------:R-:W3:Y:S04]  /*a2a0*/  LDL R4, [R1+0x5c0] ;  /* 0x0005c00001047983 */ /* 0x000ee80000100800 */
[----:B------:R-:W-:Y:S04]  /*a2b0*/  STL [R1+0x125c], R8 ;  /* 0x00125c0801007387 */ /* 0x000fe80000100800 */
        /* <DEDUP_REMOVED lines=38> */
[----:B------:R0:W-:Y:S04]  /*a520*/  STL [R1+0x1208], R10 ;  /* 0x0012080a01007387 */ /* 0x0001e80000100800 */
[----:B0-----:R-:W4:Y:S04]  /*a530*/  LDL R10, [R1] ;  /* 0x00000000010a7983 */ /* 0x001f280000100800 */
[----:B-----5:R-:W-:Y:S04]  /*a540*/  STL [R1+0x110c], R0 ;  /* 0x00110c0001007387 */ /* 0x020fe80000100800 */
[----:B------:R-:W3:Y:S01]  /*a550*/  LDL R7, [R1+0x7c4] ;  /* 0x0007c40001077983 */ /* 0x000ee20000100800 */
[----:B------:R-:W-:-:S02]  /*a560*/  PRMT R9, RZ, 0x7610, R9 ;  /* 0x00007610ff097816 */ /* 0x000fc40000000009 */
[----:B--2---:R-:W-:Y:S02]  /*a570*/  IADD3 R6, P1, R5, R2, RZ ;  /* 0x0000000205067210 */ /* 0x004fe40007f3e0ff */
[----:B------:R-:W2:Y:S01]  /*a580*/  LDL R5, [R1+0x7c8] ;  /* 0x0007c80001057983 */ /* 0x000ea20000100800 */
[----:B----4-:R-:W-:Y:S02]  /*a590*/  ISETP.GT.AND P2, PT, R10, RZ, PT ;  /* 0x000000ff0a00720c */ /* 0x010fe40003f44270 */
[----:B---3-5:R-:W-:-:S11]  /*a5a0*/  IMAD.X R7, R7, 0x1, R3, P1 ;  /* 0x0000000107077824 */ /* 0x028fd600008e0603 */
[----:B------:R-:W3:Y:S01]  /*a5b0*/  @P2 LDG.E.U8 R9, desc[UR8][R6.64] ;  /* 0x0000000806092981 */ /* 0x000ee2000c1e1100 */
[----:B------:R-:W-:Y:S02]  /*a5c0*/  IADD3 R4, P0, R4, R2, RZ ;  /* 0x0000000204047210 */ /* 0x000fe40007f1e0ff */
[----:B------:R-:W-:-:S03]  /*a5d0*/  PRMT R8, RZ, 0x7610, R8 ;  /* 0x00007610ff087816 */ /* 0x000fc60000000008 */
[----:B--2---:R-:W-:-:S05]  /*a5e0*/  IMAD.X R5, R5, 0x1, R3, P0 ;  /* 0x0000000105057824 */ /* 0x004fca00000e0603 */
[----:B------:R-:W2:Y:S04]  /*a5f0*/  @P2 LDG.E.U8 R8, desc[UR8][R4.64] ;  /* 0x0000000804082981 */ /* 0x000ea8000c1e1100 */
[----:B---3--:R0:W-:Y:S04]  /*a600*/  STL [R1+0x4c0], R9 ;  /* 0x0004c00901007387 */ /* 0x0081e80000100800 */
[----:B0-----:R-:W3:Y:S04]  /*a610*/  LDL.LU R9, [R1+0x12a4] ;  /* 0x0012a40001097983 */ /* 0x001ee80000300800 */
[----:B------:R-:W4:Y:S01]  /*a620*/  LDL R7, [R1+0x8e4] ;  /* 0x0008e40001077983 */ /* 0x000f220000100800 */
[----:B------:R-:W-:-:S02]  /*a630*/  ISETP.GT.AND P3, PT, R10, 0x1, PT ;  /* 0x000000010a00780c */ /* 0x000fc40003f64270 */
[----:B----4-:R-:W-:Y:S02]  /*a640*/  IADD3 R6, P1, R2, R7, RZ ;  /* 0x0000000702067210 */ /* 0x010fe40007f3e0ff */
[----:B------:R-:W4:Y:S04]  /*a650*/  LDL R7, [R1+0x8e0] ;  /* 0x0008e00001077983 */ /* 0x000f280000100800 */
[----:B--2---:R0:W-:Y:S04]  /*a660*/  STL [R1+0x4bc], R8 ;  /* 0x0004bc0801007387 */ /* 0x0041e80000100800 */
[----:B0-----:R-:W2:Y:S04]  /*a670*/  LDL.LU R8, [R1+0x12a0] ;  /* 0x0012a00001087983 */ /* 0x001ea80000300800 */
[----:B------:R-:W2:Y:S01]  /*a680*/  LDL R5, [R1+0x8ec] ;  /* 0x0008ec0001057983 */ /* 0x000ea20000100800 */
[----:B---3--:R-:W-:Y:S01]  /*a690*/  PRMT R9, RZ, 0x7610, R9 ;  /* 0x00007610ff097816 */ /* 0x008fe20000000009 */
[----:B----4-:R-:W-:-:S05]  /*a6a0*/  IMAD.X R7, R3, 0x1, R7, P1 ;  /* 0x0000000103077824 */ /* 0x010fca00008e0607 */
[----:B------:R-:W3:Y:S01]  /*a6b0*/  @P3 LDG.E.U8 R9, desc[UR8][R6.64] ;  /* 0x0000000806093981 */ /* 0x000ee2000c1e1100 */
[----:B--2---:R-:W-:-:S03]  /*a6c0*/  IADD3 R4, P0, R2, R5, RZ ;  /* 0x0000000502047210 */ /* 0x004fc60007f1e0ff */
[----:B------:R-:W2:Y:S01]  /*a6d0*/  LDL R5, [R1+0x8e8] ;  /* 0x0008e80001057983 */ /* 0x000ea20000100800 */
[----:B------:R-:W-:-:S03]  /*a6e0*/  PRMT R8, RZ, 0x7610, R8 ;  /* 0x00007610ff087816 */ /* 0x000fc60000000008 */
[----:B---3--:R0:W-:Y:S04]  /*a6f0*/  STL [R1+0x4b8], R9 ;  /* 0x0004b80901007387 */ /* 0x0081e80000100800 */
[----:B0-----:R-:W3:Y:S04]  /*a700*/  LDL.LU R9, [R1+0x129c] ;  /* 0x00129c0001097983 */ /* 0x001ee80000300800 */
[----:B------:R-:W4:Y:S01]  /*a710*/  LDL R7, [R1+0x8f4] ;  /* 0x0008f40001077983 */ /* 0x000f220000100800 */
[----:B--2---:R-:W-:-:S05]  /*a720*/  IMAD.X R5, R3, 0x1, R5, P0 ;  /* 0x0000000103057824 */ /* 0x004fca00000e0605 */
[----:B------:R-:W2:Y:S01]  /*a730*/  @P3 LDG.E.U8 R8, desc[UR8][R4.64] ;  /* 0x0000000804083981 */ /* 0x000ea2000c1e1100 */
[----:B------:R-:W-:Y:S02]  /*a740*/  ISETP.GT.AND P2, PT, R10, 0x2, PT ;  /* 0x000000020a00780c */ /* 0x000fe40003f44270 */
        /* <DEDUP_REMOVED lines=84> */
[----:B----4-:R-:W-:-:S03]  /*ac90*/  IADD3 R6, P1, R2, R7, RZ ;  /* 0x0000000702067210 */ /* 0x010fc60007f3e0ff */
[----:B------:R-:W4:Y:S04]  /*aca0*/  LDL R7, [R1+0x940] ;  /* 0x0009400001077983 */ /* 0x000f280000100800 */
[----:B--2---:R0:W-:Y:S04]  /*acb0*/  STL [R1+0x488], R8 ;  /* 0x0004880801007387 */ /* 0x0041e80000100800 */
[----:B0-----:R-:W2:Y:S04]  /*acc0*/  LDL.LU R8, [R1+0x1270] ;  /* 0x0012700001087983 */ /* 0x001ea80000300800 */
[----:B------:R-:W3:Y:S01]  /*acd0*/  LDL R5, [R1+0x94c] ;  /* 0x00094c0001057983 */ /* 0x000ee20000100800 */
[----:B------:R-:W-:-:S02]  /*ace0*/  ISETP.GT.AND P3, PT, R10, 0x7, PT ;  /* 0x000000070a00780c */ /* 0x000fc40003f64270 */
[----:B------:R-:W-:Y:S02]  /*acf0*/  PRMT R0, RZ, 0x7610, R0 ;  /* 0x00007610ff007816 */ /* 0x000fe40000000000 */
[----:B---3--:R-:W-:Y:S02]  /*ad00*/  IADD3 R4, P0, R2, R5, RZ ;  /* 0x0000000502047210 */ /* 0x008fe40007f1e0ff */
[----:B------:R-:W3:Y:S01]  /*ad10*/  LDL R5, [R1+0x948] ;  /* 0x0009480001057983 */ /* 0x000ee20000100800 */
[----:B----4-:R-:W-:Y:S01]  /*ad20*/  IMAD.X R7, R3, 0x1, R7, P1 ;  /* 0x0000000103077824 */ /* 0x010fe200008e0607 */
[----:B--2---:R-:W-:-:S05]  /*ad30*/  PRMT R8, RZ, 0x7610, R8 ;  /* 0x00007610ff087816 */ /* 0x004fca0000000008 */
[----:B------:R-:W2:Y:S04]  /*ad40*/  @P3 LDG.E.U8 R0, desc[UR8][R6.64] ;  /* 0x0000000806003981 */ /* 0x000ea8000c1e1100 */
[----:B------:R-:W4:Y:S01]  /*ad50*/  LDL R7, [R1+0x954] ;  /* 0x0009540001077983 */ /* 0x000f220000100800 */
[----:B---3--:R-:W-:-:S05]  /*ad60*/  IMAD.X R5, R3, 0x1, R5, P0 ;  /* 0x0000000103057824 */ /* 0x008fca00000e0605 */
[----:B------:R-:W3:Y:S04]  /*ad70*/  @P3 LDG.E.U8 R8, desc[UR8][R4.64] ;  /* 0x0000000804083981 */ /* 0x000ee8000c1e1100 */
[----:B--2---:R-:W-:Y:S01]  /*ad80*/  STL [R1+0x11c4], R0 ;  /* 0x0011c40001007387 */ /* 0x004fe20000100800 */
[----:B----4-:R-:W-:-:S03]  /*ad90*/  IADD3 R6, P1, R2, R7, RZ ;  /* 0x0000000702067210 */ /* 0x010fc60007f3e0ff */
[----:B------:R-:W2:Y:S04]  /*ada0*/  LDL R7, [R1+0x950] ;  /* 0x0009500001077983 */ /* 0x000ea80000100800 */
[----:B---3--:R0:W-:Y:S04]  /*adb0*/  STL [R1+0x480], R8 ;  /* 0x0004800801007387 */ /* 0x0081e80000100800 */
[----:B0-----:R-:W3:Y:S04]  /*adc0*/  LDL.LU R8, [R1+0x126c] ;  /* 0x00126c0001087983 */ /* 0x001ee80000300800 */
[----:B------:R-:W4:Y:S01]  /*add0*/  LDL R5, [R1+0x95c] ;  /* 0x00095c0001057983 */ /* 0x000f220000100800 */
[----:B------:R-:W-:Y:S01]  /*ade0*/  ISETP.GT.AND P2, PT, R10, 0x8, PT ;  /* 0x000000080a00780c */ /* 0x000fe20003f44270 */
[----:B--2---:R-:W-:Y:S01]  /*adf0*/  IMAD.X R7, R3, 0x1, R7, P1 ;  /* 0x0000000103077824 */ /* 0x004fe200008e0607 */
[----:B------:R-:W-:-:S11]  /*ae00*/  PRMT R9, RZ, 0x7610, R9 ;  /* 0x00007610ff097816 */ /* 0x000fd60000000009 */
[----:B------:R-:W2:Y:S01]  /*ae10*/  @P2 LDG.E.U8 R9, desc[UR8][R6.64] ;  /* 0x0000000806092981 */ /* 0x000ea2000c1e1100 */
[----:B----4-:R-:W-:-:S03]  /*ae20*/  IADD3 R4, P0, R2, R5, RZ ;  /* 0x0000000502047210 */ /* 0x010fc60007f1e0ff */
[----:B------:R-:W4:Y:S01]  /*ae30*/  LDL R5, [R1+0x958] ;  /* 0x0009580001057983 */ /* 0x000f220000100800 */
[----:B---3--:R-:W-:-:S03]  /*ae40*/  PRMT R8, RZ, 0x7610, R8 ;  /* 0x00007610ff087816 */ /* 0x008fc60000000008 */
[----:B--2---:R0:W-:Y:S04]  /*ae50*/  STL [R1+0x47c], R9 ;  /* 0x00047c0901007387 */ /* 0x0041e80000100800 */
[----:B0-----:R-:W2:Y:S04]  /*ae60*/  LDL.LU R9, [R1+0x1268] ;  /* 0x0012680001097983 */ /* 0x001ea80000300800 */
[----:B------:R-:W3:Y:S01]  /*ae70*/  LDL R7, [R1+0x964] ;  /* 0x0009640001077983 */ /* 0x000ee20000100800 */
[----:B----4-:R-:W-:-:S05]  /*ae80*/  IMAD.X R5, R3, 0x1, R5, P0 ;  /* 0x0000000103057824 */ /* 0x010fca00000e0605 */
[----:B------:R-:W4:Y:S01]  /*ae90*/  @P2 LDG.E.U8 R8, desc[UR8][R4.64] ;  /* 0x0000000804082981 */ /* 0x000f22000c1e1100 */
[----:B---3--:R-:W-:-:S03]  /*aea0*/  IADD3 R6, P1, R2, R7, RZ ;  /* 0x0000000702067210 */ /* 0x008fc60007f3e0ff */
[----:B------:R-:W3:Y:S04]  /*aeb0*/  LDL R7, [R1+0x960] ;  /* 0x0009600001077983 */ /* 0x000ee80000100800 */
[----:B----4-:R0:W-:Y:S04]  /*aec0*/  STL [R1+0x478], R8 ;  /* 0x0004780801007387 */ /* 0x0101e80000100800 */
[----:B0-----:R-:W4:Y:S04]  /*aed0*/  LDL.LU R8, [R1+0x1264] ;  /* 0x0012640001087983 */ /* 0x001f280000300800 */
[----:B------:R-:W4:Y:S01]  /*aee0*/  LDL R5, [R1+0x96c] ;  /* 0x00096c0001057983 */ /* 0x000f220000100800 */
[----:B------:R-:W-:-:S02]  /*aef0*/  ISETP.GT.AND P3, PT, R10, 0x9, PT ;  /* 0x000000090a00780c */ /* 0x000fc40003f64270 */
[----:B--2---:R-:W-:Y:S01]  /*af00*/  PRMT R9, RZ, 0x7610, R9 ;  /* 0x00007610ff097816 */ /* 0x004fe20000000009 */
[----:B---3--:R-:W-:-:S10]  /*af10*/  IMAD.X R7, R3, 0x1, R7, P1 ;  /* 0x0000000103077824 */ /* 0x008fd400008e0607 */
[----:B------:R-:W2:Y:S01]  /*af20*/  @P3 LDG.E.U8 R9, desc[UR8][R6.64] ;  /* 0x0000000806093981 */ /* 0x000ea2000c1e1100 */
[----:B----4-:R-:W-:-:S03]  /*af30*/  IADD3 R4, P0, R2, R5, RZ ;  /* 0x0000000502047210 */ /* 0x010fc60007f1e0ff */
[----:B------:R-:W3:Y:S01]  /*af40*/  LDL R5, [R1+0x968] ;  /* 0x0009680001057983 */ /* 0x000ee20000100800 */
[----:B------:R-:W-:-:S03]  /*af50*/  PRMT R8, RZ, 0x7610, R8 ;  /* 0x00007610ff087816 */ /* 0x000fc60000000008 */
[----:B--2---:R0:W-:Y:S04]  /*af60*/  STL [R1+0x474], R9 ;  /* 0x0004740901007387 */ /* 0x0041e80000100800 */
[----:B0-----:R-:W2:Y:S04]  /*af70*/  LDL.LU R9, [R1+0x1260] ;  /* 0x0012600001097983 */ /* 0x001ea80000300800 */
[----:B------:R-:W4:Y:S01]  /*af80*/  LDL R7, [R1+0x974] ;  /* 0x0009740001077983 */ /* 0x000f220000100800 */
[----:B---3--:R-:W-:-:S05]  /*af90*/  IMAD.X R5, R3, 0x1, R5, P0 ;  /* 0x0000000103057824 */ /* 0x008fca00000e0605 */
[----:B------:R-:W3:Y:S01]  /*afa0*/  @P3 LDG.E.U8 R8, desc[UR8][R4.64] ;  /* 0x0000000804083981 */ /* 0x000ee2000c1e1100 */
[----:B----4-:R-:W-:-:S03]  /*afb0*/  IADD3 R6, P1, R2, R7, RZ ;  /* 0x0000000702067210 */ /* 0x010fc60007f3e0ff */
[----:B------:R-:W4:Y:S04]  /*afc0*/  LDL R7, [R1+0x970] ;  /* 0x0009700001077983 */ /* 0x000f280000100800 */
[----:B---3--:R0:W-:Y:S04]  /*afd0*/  STL [R1+0x470], R8 ;  /* 0x0004700801007387 */ /* 0x0081e80000100800 */
[----:B0-----:R-:W3:Y:S04]  /*afe0*/  LDL.LU R8, [R1+0x125c] ;  /* 0x00125c0001087983 */ /* 0x001ee80000300800 */
[----:B------:R-:W3:Y:S01]  /*aff0*/  LDL R5, [R1+0x97c] ;  /* 0x00097c0001057983 */ /* 0x000ee20000100800 */
[----:B------:R-:W-:-:S02]  /*b000*/  ISETP.GT.AND P2, PT, R10, 0xa, PT ;  /* 0x0000000a0a00780c */ /* 0x000fc40003f44270 */
[----:B--2---:R-:W-:Y:S01]  /*b010*/  PRMT R9, RZ, 0x7610, R9 ;  /* 0x00007610ff097816 */ /* 0x004fe20000000009 */
[----:B----4-:R-:W-:-:S10]  /*b020*/  IMAD.X R7, R3, 0x1, R7, P1 ;  /* 0x0000000103077824 */ /* 0x010fd400008e0607 */
[----:B------:R-:W2:Y:S01]  /*b030*/  @P2 LDG.E.U8 R9, desc[UR8][R6.64] ;  /* 0x0000000806092981 */ /* 0x000ea2000c1e1100 */
[----:B---3--:R-:W-:-:S03]  /*b040*/  IADD3 R4, P0, R2, R5, RZ ;  /* 0x0000000502047210 */ /* 0x008fc60007f1e0ff */
        /* <DEDUP_REMOVED lines=11> */
[----:B------:R-:W2:Y:S01]  /*b100*/  LDL R5, [R1+0x98c] ;  /* 0x00098c0001057983 */ /* 0x000ea20000100800 */
[----:B------:R-:W-:-:S02]  /*b110*/  ISETP.GT.AND P3, PT, R10, 0xb, PT ;  /* 0x0000000b0a00780c */ /* 0x000fc40003f64270 */
[----:B------:R-:W-:Y:S01]  /*b120*/  PRMT R27, RZ, 0x7610, R27 ;  /* 0x00007610ff1b7816 */ /* 0x000fe2000000001b */
[----:B----4-:R-:W-:-:S10]  /*b130*/  IMAD.X R7, R3, 0x1, R7, P1 ;  /* 0x0000000103077824 */ /* 0x010fd400008e0607 */
[----:B------:R-:W4:Y:S01]  /*b140*/  @P3 LDG.E.U8 R27, desc[UR8][R6.64] ;  /* 0x00000008061b3981 */ /* 0x000f22000c1e1100 */
[----:B--2---:R-:W-:-:S03]  /*b150*/  IADD3 R4, P0, R2, R5, RZ ;  /* 0x0000000502047210 */ /* 0x004fc60007f1e0ff */
[----:B------:R-:W2:Y:S01]  /*b160*/  LDL R5, [R1+0x988] ;  /* 0x0009880001057983 */ /* 0x000ea20000100800 */
[----:B------:R-:W-:-:S03]  /*b170*/  PRMT R28, RZ, 0x7610, R28 ;  /* 0x00007610ff1c7816 */ /* 0x000fc6000000001c */
[----:B----4-:R0:W-:Y:S04]  /*b180*/  STL [R1+0x460], R27 ;  /* 0x0004601b01007387 */ /* 0x0101e80000100800 */
[----:B0-----:R-:W4:Y:S04]  /*b190*/  LDL.LU R27, [R1+0x1250] ;  /* 0x00125000011b7983 */ /* 0x001f280000300800 */
[----:B------:R-:W3:Y:S01]  /*b1a0*/  LDL R7, [R1+0x994] ;  /* 0x0009940001077983 */ /* 0x000ee20000100800 */
[----:B--2---:R-:W-:-:S05]  /*b1b0*/  IMAD.X R5, R3, 0x1, R5, P0 ;  /* 0x0000000103057824 */ /* 0x004fca00000e0605 */
[----:B------:R-:W2:Y:S01]  /*b1c0*/  @P3 LDG.E.U8 R28, desc[UR8][R4.64] ;  /* 0x00000008041c3981 */ /* 0x000ea2000c1e1100 */
[----:B---3--:R-:W-:-:S03]  /*b1d0*/  IADD3 R6, P1, R2, R7, RZ ;  /* 0x0000000702067210 */ /* 0x008fc60007f3e0ff */
[----:B------:R-:W3:Y:S04]  /*b1e0*/  LDL R7, [R1+0x990] ;  /* 0x0009900001077983 */ /* 0x000ee80000100800 */
[----:B--2---:R0:W-:Y:S04]  /*b1f0*/  STL [R1+0x45c], R28 ;  /* 0x00045c1c01007387 */ /* 0x0041e80000100800 */
[----:B0-----:R-:W2:Y:S04]  /*b200*/  LDL.LU R28, [R1+0x124c] ;  /* 0x00124c00011c7983 */ /* 0x001ea80000300800 */
[----:B------:R-:W4:Y:S01]  /*b210*/  LDL R5, [R1+0x99c] ;  /* 0x00099c0001057983 */ /* 0x000f220000100800 */
[----:B------:R-:W-:-:S02]  /*b220*/  ISETP.GT.AND P2, PT, R10, 0xc, PT ;  /* 0x0000000c0a00780c */ /* 0x000fc40003f44270 */
[----:B------:R-:W-:Y:S01]  /*b230*/  PRMT R26, RZ, 0x7610, R26 ;  /* 0x00007610ff1a7816 */ /* 0x000fe2000000001a */
[----:B---3--:R-:W-:-:S10]  /*b240*/  IMAD.X R7, R3, 0x1, R7, P1 ;  /* 0x0000000103077824 */ /* 0x008fd400008e0607 */
[----:B------:R-:W3:Y:S01]  /*b250*/  @P2 LDG.E.U8 R26, desc[UR8][R6.64] ;  /* 0x00000008061a2981 */ /* 0x000ee2000c1e1100 */
[----:B----4-:R-:W-:-:S03]  /*b260*/  IADD3 R4, P0, R2, R5, RZ ;  /* 0x0000000502047210 */ /* 0x010fc60007f1e0ff */
[----:B------:R-:W4:Y:S01]  /*b270*/  LDL R5, [R1+0x998] ;  /* 0x0009980001057983 */ /* 0x000f220000100800 */
[----:B------:R-:W-:-:S03]  /*b280*/  PRMT R25, RZ, 0x7610, R25 ;  /* 0x00007610ff197816 */ /* 0x000fc60000000019 */
[----:B---3--:R0:W-:Y:S04]  /*b290*/  STL [R1+0x458], R26 ;  /* 0x0004581a01007387 */ /* 0x0081e80000100800 */
[----:B0-----:R-:W3:Y:S04]  /*b2a0*/  LDL.LU R26, [R1+0x1248] ;  /* 0x00124800011a7983 */ /* 0x001ee80000300800 */
[----:B------:R-:W2:Y:S01]  /*b2b0*/  LDL R7, [R1+0x9a4] ;  /* 0x0009a40001077983 */ /* 0x000ea20000100800 */
[----:B----4-:R-:W-:-:S05]  /*b2c0*/  IMAD.X R5, R3, 0x1, R5, P0 ;  /* 0x0000000103057824 */ /* 0x010fca00000e0605 */
[----:B------:R-:W4:Y:S01]  /*b2d0*/  @P2 LDG.E.U8 R25, desc[UR8][R4.64] ;  /* 0x0000000804192981 */ /* 0x000f22000c1e1100 */
[----:B--2---:R-:W-:-:S03]  /*b2e0*/  IADD3 R6, P1, R2, R7, RZ ;  /* 0x0000000702067210 */ /* 0x004fc60007f3e0ff */
[----:B------:R-:W2:Y:S04]  /*b2f0*/  LDL R7, [R1+0x9a0] ;  /* 0x0009a00001077983 */ /* 0x000ea80000100800 */
[----:B----4-:R0:W-:Y:S04]  /*b300*/  STL [R1+0x454], R25 ;  /* 0x0004541901007387 */ /* 0x0101e80000100800 */
[----:B0-----:R-:W4:Y:S04]  /*b310*/  LDL.LU R25, [R1+0x1244] ;  /* 0x0012440001197983 */ /* 0x001f280000300800 */
[----:B------:R-:W3:Y:S01]  /*b320*/  LDL R5, [R1+0x9ac] ;  /* 0x0009ac0001057983 */ /* 0x000ee20000100800 */
[----:B------:R-:W-:-:S02]  /*b330*/  ISETP.GT.AND P3, PT, R10, 0xd, PT ;  /* 0x0000000d0a00780c */ /* 0x000fc40003f64270 */
[----:B------:R-:W-:Y:S02]  /*b340*/  PRMT R8, RZ, 0x7610, R8 ;  /* 0x00007610ff087816 */ /* 0x000fe40000000008 */
[----:B---3--:R-:W-:Y:S02]  /*b350*/  IADD3 R4, P0, R2, R5, RZ ;  /* 0x0000000502047210 */ /* 0x008fe40007f1e0ff */
[----:B------:R-:W3:Y:S01]  /*b360*/  LDL R5, [R1+0x9a8] ;  /* 0x0009a80001057983 */ /* 0x000ee20000100800 */
[----:B--2---:R-:W-:Y:S01]  /*b370*/  IMAD.X R7, R3, 0x1, R7, P1 ;  /* 0x0000000103077824 */ /* 0x004fe200008e0607 */
[----:B------:R-:W-:-:S05]  /*b380*/  PRMT R24, RZ, 0x7610, R24 ;  /* 0x00007610ff187816 */ /* 0x000fca0000000018 */
[----:B------:R-:W2:Y:S04]  /*b390*/  @P3 LDG.E.U8 R8, desc[UR8][R6.64] ;  /* 0x0000000806083981 */ /* 0x000ea8000c1e1100 */
[----:B------:R-:W4:Y:S01]  /*b3a0*/  LDL R7, [R1+0x9b4] ;  /* 0x0009b40001077983 */ /* 0x000f220000100800 */
[----:B---3--:R-:W-:-:S05]  /*b3b0*/  IMAD.X R5, R3, 0x1, R5, P0 ;  /* 0x0000000103057824 */ /* 0x008fca00000e0605 */
[----:B------:R-:W3:Y:S04]  /*b3c0*/  @P3 LDG.E.U8 R24, desc[UR8][R4.64] ;  /* 0x0000000804183981 */ /* 0x000ee8000c1e1100 */
[----:B--2---:R0:W-:Y:S01]  /*b3d0*/  STL [R1+0x450], R8 ;  /* 0x0004500801007387 */ /* 0x0041e20000100800 */
[----:B----4-:R-:W-:-:S03]  /*b3e0*/  IADD3 R6, P1, R2, R7, RZ ;  /* 0x0000000702067210 */ /* 0x010fc60007f3e0ff */
[----:B------:R-:W2:Y:S04]  /*b3f0*/  LDL R7, [R1+0x9b0] ;  /* 0x0009b00001077983 */ /* 0x000ea80000100800 */
[----:B0-----:R-:W4:Y:S04]  /*b400*/  LDL R8, [R1+0x9c8] ;  /* 0x0009c80001087983 */ /* 0x001f280000100800 */
[----:B---3--:R0:W-:Y:S04]  /*b410*/  STL [R1+0x4c], R24 ;  /* 0x00004c1801007387 */ /* 0x0081e80000100800 */
[----:B0-----:R-:W3:Y:S04]  /*b420*/  LDL.LU R24, [R1+0x1240] ;  /* 0x0012400001187983 */ /* 0x001ee80000300800 */
[----:B------:R-:W4:Y:S01]  /*b430*/  LDL R5, [R1+0x9bc] ;  /* 0x0009bc0001057983 */ /* 0x000f220000100800 */
[----:B------:R-:W-:Y:S01]  /*b440*/  ISETP.GT.AND P2, PT, R10, 0xe, PT ;  /* 0x0000000e0a00780c */ /* 0x000fe20003f44270 */
[----:B--2---:R-:W-:Y:S01]  /*b450*/  IMAD.X R7, R3, 0x1, R7, P1 ;  /* 0x0000000103077824 */ /* 0x004fe200008e0607 */
[----:B------:R-:W-:-:S11]  /*b460*/  PRMT R0, RZ, 0x7610, R0 ;  /* 0x00007610ff007816 */ /* 0x000fd60000000000 */
[----:B------:R-:W2:Y:S04]  /*b470*/  @P2 LDG.E.U8 R0, desc[UR8][R6.64] ;  /* 0x0000000806002981 */ /* 0x000ea8000c1e1100 */
[----:B------:R-:W3:Y:S01]  /*b480*/  LDL R7, [R1+0x9c4] ;  /* 0x0009c40001077983 */ /* 0x000ee20000100800 */
[----:B----4-:R-:W-:-:S03]  /*b490*/  IADD3 R4, P0, R2, R5, RZ ;  /* 0x0000000502047210 */ /* 0x010fc60007f1e0ff */
[----:B------:R-:W4:Y:S01]  /*b4a0*/  LDL R5, [R1+0x9b8] ;  /* 0x0009b80001057983 */ /* 0x000f220000100800 */
[----:B------:R-:W-:-:S03]  /*b4b0*/  PRMT R23, RZ, 0x7610, R23 ;  /* 0x00007610ff177816 */ /* 0x000fc60000000017 */
[----:B--2---:R-:W-:Y:S01]  /*b4c0*/  STL [R1+0x11c8], R0 ;  /* 0x0011c80001007387 */ /* 0x004fe20000100800 */
[----:B---3--:R-:W-:-:S03]  /*b4d0*/  IADD3 R6, P1, R2, R7, RZ ;  /* 0x0000000702067210 */ /* 0x008fc60007f3e0ff */
[----:B------:R-:W2:Y:S01]  /*b4e0*/  LDL R7, [R1+0x9c0] ;  /* 0x0009c00001077983 */ /* 0x000ea20000100800 */
[----:B----4-:R-:W-:-:S05]  /*b4f0*/  IMAD.X R5, R3, 0x1, R5, P0 ;  /* 0x0000000103057824 */ /* 0x010fca00000e0605 */
[----:B------:R-:W3:Y:S01]  /*b500*/  @P2 LDG.E.U8 R23, desc[UR8][R4.64] ;  /* 0x0000000804172981 */ /* 0x000ee2000c1e1100 */
[----:B------:R-:W-:Y:S02]  /*b510*/  ISETP.GT.AND P3, PT, R10, 0xf, PT ;  /* 0x0000000f0a00780c */ /* 0x000fe40003f64270 */
[----:B------:R-:W-:Y:S01]  /*b520*/  PRMT R22, RZ, 0x7610, R22 ;  /* 0x00007610ff167816 */ /* 0x000fe20000000016 */
[----:B--2---:R-:W-:-:S10]  /*b530*/  IMAD.X R7, R3, 0x1, R7, P1 ;  /* 0x0000000103077824 */ /* 0x004fd400008e0607 */
[----:B------:R-:W2:Y:S04]  /*b540*/  @P3 LDG.E.U8 R22, desc[UR8][R6.64] ;  /* 0x0000000806163981 */ /* 0x000ea8000c1e1100 */
[----:B---3--:R0:W-:Y:S04]  /*b550*/  STL [R1+0x44], R23 ;  /* 0x0000441701007387 */ /* 0x0081e80000100800 */
[----:B0-----:R-:W3:Y:S04]  /*b560*/  LDL.LU R23, [R1+0x123c] ;  /* 0x00123c0001177983 */ /* 0x001ee80000300800 */
[----:B------:R-:W4:Y:S02]  /*b570*/  LDL R5, [R1+0x9cc] ;  /* 0x0009cc0001057983 */ /* 0x000f240000100800 */
[----:B----4-:R-:W-:-:S05]  /*b580*/  IADD3 R4, P0, R2, R5, RZ ;  /* 0x0000000502047210 */ /* 0x010fca0007f1e0ff */
[----:B------:R-:W-:Y:S02]  /*b590*/  IMAD.X R5, R3, 0x1, R8, P0 ;  /* 0x0000000103057824 */ /* 0x000fe400000e0608 */
[----:B------:R-:W4:Y:S04]  /*b5a0*/  LDL R8, [R1+0x9e8] ;  /* 0x0009e80001087983 */ /* 0x000f280000100800 */
[----:B--2---:R0:W-:Y:S04]  /*b5b0*/  STL [R1+0x40], R22 ;  /* 0x0000401601007387 */ /* 0x0041e80000100800 */
[----:B0-----:R-:W2:Y:S04]  /*b5c0*/  LDL.LU R22, [R1+0x1238] ;  /* 0x0012380001167983 */ /* 0x001ea80000300800 */
[----:B------:R-:W3:Y:S01]  /*b5d0*/  LDL R7, [R1+0x9d4] ;  /* 0x0009d40001077983 */ /* 0x000ee20000100800 */
[----:B------:R-:W-:-:S06]  /*b5e0*/  PRMT R21, RZ, 0x7610, R21 ;  /* 0x00007610ff157816 */ /* 0x000fcc0000000015 */
[----:B------:R-:W4:Y:S01]  /*b5f0*/  @P3 LDG.E.U8 R21, desc[UR8][R4.64] ;  /* 0x0000000804153981 */ /* 0x000f22000c1e1100 */
[----:B---3--:R-:W-:-:S03]  /*b600*/  IADD3 R6, P1, R2, R7, RZ ;  /* 0x0000000702067210 */ /* 0x008fc60007f3e0ff */
[----:B------:R-:W3:Y:S01]  /*b610*/  LDL R7, [R1+0x9d0] ;  /* 0x0009d00001077983 */ /* 0x000ee20000100800 */
[----:B------:R-:W-:-:S03]  /*b620*/  ISETP.GT.AND P2, PT, R10, 0x10, PT ;  /* 0x000000100a00780c */ /* 0x000fc60003f44270 */
[----:B----4-:R0:W-:Y:S01]  /*b630*/  STL [R1+0x3c], R21 ;  /* 0x00003c1501007387 */ /* 0x0101e20000100800 */
[----:B------:R-:W-:-:S03]  /*b640*/  PRMT R20, RZ, 0x7610, R20 ;  /* 0x00007610ff147816 */ /* 0x000fc60000000014 */
[----:B0-----:R-:W4:Y:S04]  /*b650*/  LDL.LU R21, [R1+0x1234] ;  /* 0x0012340001157983 */ /* 0x001f280000300800 */
[----:B------:R-:W2:Y:S01]  /*b660*/  LDL R5, [R1+0x9dc] ;  /* 0x0009dc0001057983 */ /* 0x000ea20000100800 */
[----:B---3--:R-:W-:-:S05]  /*b670*/  IMAD.X R7, R3, 0x1, R7, P1 ;  /* 0x0000000103077824 */ /* 0x008fca00008e0607 */
[----:B------:R-:W3:Y:S01]  /*b680*/  @P2 LDG.E.U8 R20, desc[UR8][R6.64] ;  /* 0x0000000806142981 */ /* 0x000ee2000c1e1100 */
[----:B--2---:R-:W-:-:S03]  /*b690*/  IADD3 R4, P0, R2, R5, RZ ;  /* 0x0000000502047210 */ /* 0x004fc60007f1e0ff */
[----:B------:R-:W2:Y:S04]  /*b6a0*/  LDL R5, [R1+0x9d8] ;  /* 0x0009d80001057983 */ /* 0x000ea80000100800 */
[----:B---3--:R0:W-:Y:S04]  /*b6b0*/  STL [R1+0x38], R20 ;  /* 0x0000381401007387 */ /* 0x0081e80000100800 */
[----:B0-----:R-:W3:Y:S04]  /*b6c0*/  LDL.LU R20, [R1+0x1230] ;  /* 0x0012300001147983 */ /* 0x001ee80000300800 */
[----:B------:R-:W4:Y:S01]  /*b6d0*/  LDL R7, [R1+0x9e4] ;  /* 0x0009e40001077983 */ /* 0x000f220000100800 */
[----:B------:R-:W-:Y:S01]  /*b6e0*/  PRMT R19, RZ, 0x7610, R19 ;  /* 0x00007610ff137816 */ /* 0x000fe20000000013 */
[----:B--2---:R-:W-:-:S05]  /*b6f0*/  IMAD.X R5, R3, 0x1, R5, P0 ;  /* 0x0000000103057824 */ /* 0x004fca00000e0605 */
[----:B------:R-:W2:Y:S01]  /*b700*/  @P2 LDG.E.U8 R19, desc[UR8][R4.64] ;  /* 0x0000000804132981 */ /* 0x000ea2000c1e1100 */
[----:B----4-:R-:W-:-:S03]  /*b710*/  IADD3 R6, P1, R2, R7, RZ ;  /* 0x0000000702067210 */ /* 0x010fc60007f3e0ff */
[----:B------:R-:W4:Y:S01]  /*b720*/  LDL R7, [R1+0x9e0] ;  /* 0x0009e00001077983 */ /* 0x000f220000100800 */
[----:B------:R-:W-:-:S03]  /*b730*/  ISETP.GT.AND P3, PT, R10, 0x11, PT ;  /* 0x000000110a00780c */ /* 0x000fc60003f64270 */
[----:B--2---:R0:W-:Y:S01]  /*b740*/  STL [R1+0x34], R19 ;  /* 0x0000341301007387 */ /* 0x0041e20000100800 */
[----:B------:R-:W-:-:S03]  /*b750*/  PRMT R18, RZ, 0x7610, R18 ;  /* 0x00007610ff127816 */ /* 0x000fc60000000012 */
[----:B0-----:R-:W2:Y:S04]  /*b760*/  LDL.LU R19, [R1+0x122c] ;  /* 0x00122c0001137983 */ /* 0x001ea80000300800 */
[----:B------:R-:W3:Y:S01]  /*b770*/  LDL R5, [R1+0x9ec] ;  /* 0x0009ec0001057983 */ /* 0x000ee20000100800 */
[----:B----4-:R-:W-:-:S05]  /*b780*/  IMAD.X R7, R3, 0x1, R7, P1 ;  /* 0x0000000103077824 */ /* 0x010fca00008e0607 */
[----:B------:R-:W4:Y:S01]  /*b790*/  @P3 LDG.E.U8 R18, desc[UR8][R6.64] ;  /* 0x0000000806123981 */ /* 0x000f22000c1e1100 */
[----:B---3--:R-:W-:-:S05]  /*b7a0*/  IADD3 R4, P0, R2, R5, RZ ;  /* 0x0000000502047210 */ /* 0x008fca0007f1e0ff */
[----:B------:R-:W-:Y:S02]  /*b7b0*/  IMAD.X R5, R3, 0x1, R8, P0 ;  /* 0x0000000103057824 */ /* 0x000fe400000e0608 */
[----:B------:R-:W3:Y:S04]  /*b7c0*/  LDL R8, [R1+0xa08] ;  /* 0x000a080001087983 */ /* 0x000ee80000100800 */
[----:B----4-:R0:W-:Y:S04]  /*b7d0*/  STL [R1+0x30], R18 ;  /* 0x0000301201007387 */ /* 0x0101e80000100800 */
[----:B0-----:R-:W4:Y:S04]  /*b7e0*/  LDL.LU R18, [R1+0x1228] ;  /* 0x0012280001127983 */ /* 0x001f280000300800 */
[----:B------:R-:W2:Y:S01]  /*b7f0*/  LDL R7, [R1+0x9f4] ;  /* 0x0009f40001077983 */ /* 0x000ea20000100800 */
[----:B------:R-:W-:-:S02]  /*b800*/  PRMT R0, RZ, 0x7610, R0 ;  /* 0x00007610ff007816 */ /* 0x000fc40000000000 */
[----:B------:R-:W-:Y:S02]  /*b810*/  ISETP.GT.AND P2, PT, R10, 0x12, PT ;  /* 0x000000120a00780c */ /* 0x000fe40003f44270 */
[----:B------:R-:W-:Y:S02]  /*b820*/  PRMT R17, RZ, 0x7610, R17 ;  /* 0x00007610ff117816 */ /* 0x000fe40000000011 */
[----:B------:R0:W4:Y:S04]  /*b830*/  @P3 LDG.E.U8 R0, desc[UR8][R4.64] ;  /* 0x0000000804003981 */ /* 0x000128000c1e1100 */
[----:B------:R-:W0:Y:S01]  /*b840*/  LDL R5, [R1+0x9fc] ;  /* 0x0009fc0001057983 */ /* 0x000e220000100800 */
[----:B--2---:R-:W-:-:S03]  /*b850*/  IADD3 R6, P1, R2, R7, RZ ;  /* 0x0000000702067210 */ /* 0x004fc60007f3e0ff */
[----:B------:R-:W2:Y:S02]  /*b860*/  LDL R7, [R1+0x9f0] ;  /* 0x0009f00001077983 */ /* 0x000ea40000100800 */
[----:B--2---:R-:W-:-:S05]  /*b870*/  IMAD.X R7, R3, 0x1, R7, P1 ;  /* 0x0000000103077824 */ /* 0x004fca00008e0607 */
[----:B------:R-:W2:Y:S01]  /*b880*/  @P2 LDG.E.U8 R17, desc[UR8][R6.64] ;  /* 0x0000000806112981 */ /* 0x000ea2000c1e1100 */
[----:B0-----:R-:W-:-:S03]  /*b890*/  IADD3 R4, P0, R2, R5, RZ ;  /* 0x0000000502047210 */ /* 0x001fc60007f1e0ff */
[----:B------:R-:W3:Y:S01]  /*b8a0*/  LDL R5, [R1+0x9f8] ;  /* 0x0009f80001057983 */ /* 0x000ee20000100800 */
[----:B------:R-:W-:-:S03]  /*b8b0*/  PRMT R16, RZ, 0x7610, R16 ;  /* 0x00007610ff107816 */ /* 0x000fc60000000010 */
[----:B--2---:R0:W-:Y:S04]  /*b8c0*/  STL [R1+0x28], R17 ;  /* 0x0000281101007387 */ /* 0x0041e80000100800 */
[----:B0-----:R-:W2:Y:S04]  /*b8d0*/  LDL.LU R17, [R1+0x1224] ;  /* 0x0012240001117983 */ /* 0x001ea80000300800 */
[----:B------:R-:W4:Y:S01]  /*b8e0*/  LDL R7, [R1+0xa04] ;  /* 0x000a040001077983 */ /* 0x000f220000100800 */
[----:B---3--:R-:W-:-:S05]  /*b8f0*/  IMAD.X R5, R3, 0x1, R5, P0 ;  /* 0x0000000103057824 */ /* 0x008fca00000e0605 */
[----:B------:R-:W3:Y:S01]  /*b900*/  @P2 LDG.E.U8 R16, desc[UR8][R4.64] ;  /* 0x0000000804102981 */ /* 0x000ee2000c1e1100 */
[----:B------:R-:W-:Y:S02]  /*b910*/  ISETP.GT.AND P3, PT, R10, 0x13, PT ;  /* 0x000000130a00780c */ /* 0x000fe40003f64270 */
[----:B----4-:R-:W-:Y:S02]  /*b920*/  IADD3 R6, P1, R2, R7, RZ ;  /* 0x0000000702067210 */ /* 0x010fe40007f3e0ff */
[----:B------:R-:W4:Y:S01]  /*b930*/  LDL R7, [R1+0xa00] ;  /* 0x000a000001077983 */ /* 0x000f220000100800 */
[----:B------:R-:W-:-:S03]  /*b940*/  PRMT R15, RZ, 0x7610, R15 ;  /* 0x00007610ff0f7816 */ /* 0x000fc6000000000f */
[----:B---3--:R0:W-:Y:S04]  /*b950*/  STL [R1+0x24], R16 ;  /* 0x0000241001007387 */ /* 0x0081e80000100800 */
[----:B0-----:R-:W3:Y:S04]  /*b960*/  LDL.LU R16, [R1+0x1220] ;  /* 0x0012200001107983 */ /* 0x001ee80000300800 */
[----:B------:R-:W2:Y:S01]  /*b970*/  LDL R5, [R1+0xa0c] ;  /* 0x000a0c0001057983 */ /* 0x000ea20000100800 */
[----:B----4-:R-:W-:-:S05]  /*b980*/  IMAD.X R7, R3, 0x1, R7, P1 ;  /* 0x0000000103077824 */ /* 0x010fca00008e0607 */
[----:B------:R-:W4:Y:S01]  /*b990*/  @P3 LDG.E.U8 R15, desc[UR8][R6.64] ;  /* 0x00000008060f3981 */ /* 0x000f22000c1e1100 */
[----:B--2---:R-:W-:-:S05]  /*b9a0*/  IADD3 R4, P0, R2, R5, RZ ;  /* 0x0000000502047210 */ /* 0x004fca0007f1e0ff */
[----:B------:R-:W-:Y:S02]  /*b9b0*/  IMAD.X R5, R3, 0x1, R8, P0 ;  /* 0x0000000103057824 */ /* 0x000fe400000e0608 */
[----:B------:R-:W2:Y:S04]  /*b9c0*/  LDL R8, [R1+0xa2c] ;  /* 0x000a2c0001087983 */ /* 0x000ea80000100800 */
[----:B----4-:R0:W-:Y:S04]  /*b9d0*/  STL [R1+0x20], R15 ;  /* 0x0000200f01007387 */ /* 0x0101e80000100800 */
[----:B0-----:R-:W4:Y:S04]  /*b9e0*/  LDL.LU R15, [R1+0x121c] ;  /* 0x00121c00010f7983 */ /* 0x001f280000300800 */
[----:B------:R-:W3:Y:S01]  /*b9f0*/  LDL R7, [R1+0xa14] ;  /* 0x000a140001077983 */ /* 0x000ee20000100800 */
[----:B------:R-:W-:-:S06]  /*ba00*/  PRMT R14, RZ, 0x7610, R14 ;  /* 0x00007610ff0e7816 */ /* 0x000fcc000000000e */
[----:B------:R-:W2:Y:S01]  /*ba10*/  @P3 LDG.E.U8 R14, desc[UR8][R4.64] ;  /* 0x00000008040e3981 */ /* 0x000ea2000c1e1100 */
[----:B---3--:R-:W-:-:S03]  /*ba20*/  IADD3 R6, P1, R2, R7, RZ ;  /* 0x0000000702067210 */ /* 0x008fc60007f3e0ff */
[----:B------:R-:W3:Y:S01]  /*ba30*/  LDL R7, [R1+0xa10] ;  /* 0x000a100001077983 */ /* 0x000ee20000100800 */
[----:B------:R-:W-:Y:S02]  /*ba40*/  ISETP.GT.AND P2, PT, R10, 0x14, PT ;  /* 0x000000140a00780c */ /* 0x000fe40003f44270 */
[----:B------:R-:W-:Y:S01]  /*ba50*/  PRMT R13, RZ, 0x7610, R13 ;  /* 0x00007610ff0d7816 */ /* 0x000fe2000000000d */
        /* <DEDUP_REMOVED lines=10> */
[----:B------:R-:W-:Y:S01]  /*bb00*/  PRMT R9, RZ, 0x7610, R9 ;  /* 0x00007610ff097816 */ /* 0x000fe20000000009 */
[----:B----4-:R-:W-:-:S05]  /*bb10*/  IMAD.X R5, R3, 0x1, R5, P0 ;  /* 0x0000000103057824 */ /* 0x010fca00000e0605 */
[----:B------:R-:W4:Y:S01]  /*bb20*/  @P2 LDG.E.U8 R9, desc[UR8][R4.64] ;  /* 0x0000000804092981 */ /* 0x000f22000c1e1100 */
[----:B------:R-:W-:Y:S02]  /*bb30*/  ISETP.GT.AND P3, PT, R10, 0x15, PT ;  /* 0x000000150a00780c */ /* 0x000fe40003f64270 */
[----:B------:R-:W-:Y:S01]  /*bb40*/  PRMT R12, RZ, 0x7610, R12 ;  /* 0x00007610ff0c7816 */ /* 0x000fe2000000000c */
[----:B------:R-:W3:Y:S01]  /*bb50*/  LDL R5, [R1+0xa34] ;  /* 0x000a340001057983 */ /* 0x000ee20000100800 */
[----:B--2---:R-:W-:-:S03]  /*bb60*/  IADD3 R6, P0, R2, R7, RZ ;  /* 0x0000000702067210 */ /* 0x004fc60007f1e0ff */
[----:B------:R-:W2:Y:S04]  /*bb70*/  LDL R7, [R1+0xa20] ;  /* 0x000a200001077983 */ /* 0x000ea80000100800 */
[----:B----4-:R0:W-:Y:S04]  /*bb80*/  STL [R1+0x14], R9 ;  /* 0x0000140901007387 */ /* 0x0101e80000100800 */
[----:B0-----:R-:W4:Y:S01]  /*bb90*/  LDL R9, [R1+0xa28] ;  /* 0x000a280001097983 */ /* 0x001f220000100800 */
[----:B--2---:R-:W-:-:S05]  /*bba0*/  IMAD.X R7, R3, 0x1, R7, P0 ;  /* 0x0000000103077824 */ /* 0x004fca00000e0607 */
[----:B------:R-:W2:Y:S01]  /*bbb0*/  @P3 LDG.E.U8 R12, desc[UR8][R6.64] ;  /* 0x00000008060c3981 */ /* 0x000ea2000c1e1100 */
[C---:B------:R-:W-:Y:S02]  /*bbc0*/  IADD3 R8, P2, R2.reuse, R8, RZ ;  /* 0x0000000802087210 */ /* 0x040fe40007f5e0ff */
[----:B------:R-:W-:Y:S02]  /*bbd0*/  PRMT R11, RZ, 0x7610, R11 ;  /* 0x00007610ff0b7816 */ /* 0x000fe4000000000b */
[----:B---3--:R-:W-:Y:S02]  /*bbe0*/  IADD3 R4, P0, R2, R5, RZ ;  /* 0x0000000502047210 */ /* 0x008fe40007f1e0ff */
[----:B------:R-:W3:Y:S01]  /*bbf0*/  LDL R5, [R1+0xa30] ;  /* 0x000a300001057983 */ /* 0x000ee20000100800 */
[----:B----4-:R-:W-:-:S05]  /*bc00*/  IMAD.X R9, R3, 0x1, R9, P2 ;  /* 0x0000000103097824 */ /* 0x010fca00010e0609 */
[----:B------:R-:W4:Y:S04]  /*bc10*/  @P3 LDG.E.U8 R11, desc[UR8][R8.64] ;  /* 0x00000008080b3981 */ /* 0x000f28000c1e1100 */
[----:B--2---:R0:W-:Y:S04]  /*bc20*/  STL [R1+0x10], R12 ;  /* 0x0000100c01007387 */ /* 0x0041e80000100800 */
[----:B0-----:R-:W2:Y:S04]  /*bc30*/  LDL.LU R12, [R1+0x1210] ;  /* 0x00121000010c7983 */ /* 0x001ea80000300800 */
[----:B------:R-:W2:Y:S01]  /*bc40*/  LDL R7, [R1+0xa3c] ;  /* 0x000a3c0001077983 */ /* 0x000ea20000100800 */
[----:B------:R-:W-:Y:S01]  /*bc50*/  ISETP.GT.AND P1, PT, R10, 0x16, PT ;  /* 0x000000160a00780c */ /* 0x000fe20003f24270 */
[----:B---3--:R-:W-:Y:S01]  /*bc60*/  IMAD.X R5, R3, 0x1, R5, P0 ;  /* 0x0000000103057824 */ /* 0x008fe200000e0605 */
[----:B------:R-:W-:Y:S01]  /*bc70*/  PRMT R29, RZ, 0x7610, R29 ;  /* 0x00007610ff1d7816 */ /* 0x000fe2000000001d */
[----:B----4-:R0:W-:Y:S04]  /*bc80*/  STL [R1+0xc], R11 ;  /* 0x00000c0b01007387 */ /* 0x0101e80000100800 */
[----:B0-----:R-:W3:Y:S04]  /*bc90*/  LDL.LU R11, [R1+0x120c] ;  /* 0x00120c00010b7983 */ /* 0x001ee80000300800 */
[----:B------:R-:W4:Y:S04]  /*bca0*/  LDL R9, [R1+0xa38] ;  /* 0x000a380001097983 */ /* 0x000f280000100800 */
[----:B------:R-:W3:Y:S01]  /*bcb0*/  @P1 LDG.E.U8 R29, desc[UR8][R4.64] ;  /* 0x00000008041d1981 */ /* 0x000ee2000c1e1100 */
[----:B--2---:R-:W-:-:S03]  /*bcc0*/  IADD3 R6, P2, R2, R7, RZ ;  /* 0x0000000702067210 */ /* 0x004fc60007f5e0ff */
[----:B------:R-:W2:Y:S04]  /*bcd0*/  LDL R8, [R1+0xa40] ;  /* 0x000a400001087983 */ /* 0x000ea80000100800 */
[----:B------:R-:W4:Y:S01]  /*bce0*/  LDL R7, [R1+0xa44] ;  /* 0x000a440001077983 */ /* 0x000f220000100800 */
[----:B------:R-:W-:Y:S02]  /*bcf0*/  PRMT R27, RZ, 0x7610, R27 ;  /* 0x00007610ff1b7816 */ /* 0x000fe4000000001b */
[----:B------:R-:W-:Y:S01]  /*bd00*/  ISETP.GT.AND P0, PT, R10, 0x17, PT ;  /* 0x000000170a00780c */ /* 0x000fe20003f04270 */
[----:B---3--:R0:W-:Y:S01]  /*bd10*/  STL [R1+0x11cc], R29 ;  /* 0x0011cc1d01007387 */ /* 0x0081e20000100800 */
[----:B----4-:R-:W-:Y:S01]  /*bd20*/  IADD3 R4, P3, R2, R7, RZ ;  /* 0x0000000702047210 */ /* 0x010fe20007f7e0ff */
[C---:B------:R-:W-:Y:S01]  /*bd30*/  IMAD.X R7, R3.reuse, 0x1, R9, P2 ;  /* 0x0000000103077824 */ /* 0x040fe200010e0609 */
[----:B------:R-:W-:Y:S01]  /*bd40*/  ISETP.GT.AND P2, PT, R10, 0x18, PT ;  /* 0x000000180a00780c */ /* 0x000fe20003f44270 */
[----:B------:R-:W3:Y:S04]  /*bd50*/  LDL R9, [R1+0xa58] ;  /* 0x000a580001097983 */ /* 0x000ee80000100800 */
[----:B------:R-:W4:Y:S04]  /*bd60*/  LDL.LU R10, [R1+0x1208] ;  /* 0x00120800010a7983 */ /* 0x000f280000300800 */
[----:B------:R-:W3:Y:S01]  /*bd70*/  @P1 LDG.E.U8 R27, desc[UR8][R6.64] ;  /* 0x00000008061b1981 */ /* 0x000ee2000c1e1100 */
[----:B------:R-:W-:Y:S01]  /*bd80*/  PRMT R28, RZ, 0x7610, R28 ;  /* 0x00007610ff1c7816 */ /* 0x000fe2000000001c */
[----:B--2---:R-:W-:-:S02]  /*bd90*/  IMAD.X R5, R3, 0x1, R8, P3 ;  /* 0x0000000103057824 */ /* 0x004fc400018e0608 */
[----:B0-----:R-:W2:Y:S04]  /*bda0*/  LDL R29, [R1+0xa6c] ;  /* 0x000a6c00011d7983 */ /* 0x001ea80000100800 */
[----:B------:R-:W4:Y:S04]  /*bdb0*/  LDL R8, [R1+0xa60] ;  /* 0x000a600001087983 */ /* 0x000f280000100800 */
[----:B------:R-:W2:Y:S04]  /*bdc0*/  LDL R7, [R1+0xa54] ;  /* 0x000a540001077983 */ /* 0x000ea80000100800 */
[----:B------:R-:W4:Y:S04]  /*bdd0*/  @P0 LDG.E.U8 R28, desc[UR8][R4.64] ;  /* 0x00000008041c0981 */ /* 0x000f28000c1e1100 */
[----:B---3--:R0:W-:Y:S01]  /*bde0*/  STL [R1+0x11d0], R27 ;  /* 0x0011d01b01007387 */ /* 0x0081e20000100800 */
[----:B------:R-:W-:-:S03]  /*bdf0*/  PRMT R26, RZ, 0x7610, R26 ;  /* 0x00007610ff1a7816 */ /* 0x000fc6000000001a */
[----:B------:R-:W3:Y:S04]  /*be00*/  LDL R5, [R1+0xa5c] ;  /* 0x000a5c0001057983 */ /* 0x000ee80000100800 */
[----:B0-----:R-:W3:Y:S01]  /*be10*/  LDL R27, [R1+0xa68] ;  /* 0x000a6800011b7983 */ /* 0x001ee20000100800 */
[----:B--2---:R-:W-:-:S03]  /*be20*/  IADD3 R6, P1, R2, R7, RZ ;  /* 0x0000000702067210 */ /* 0x004fc60007f3e0ff */
[----:B------:R-:W2:Y:S04]  /*be30*/  LDL R7, [R1+0xa50] ;  /* 0x000a500001077983 */ /* 0x000ea80000100800 */
[----:B----4-:R0:W-:Y:S04]  /*be40*/  STL [R1+0x11c0], R28 ;  /* 0x0011c01c01007387 */ /* 0x0101e80000100800 */
[----:B0-----:R-:W4:Y:S01]  /*be50*/  LDL R28, [R1] ;  /* 0x00000000011c7983 */ /* 0x001f220000100800 */
[----:B--2---:R-:W-:-:S05]  /*be60*/  IMAD.X R7, R3, 0x1, R7, P1 ;  /* 0x0000000103077824 */ /* 0x004fca00008e0607 */
[----:B------:R0:W2:Y:S04]  /*be70*/  @P2 LDG.E.U8 R26, desc[UR8][R6.64] ;  /* 0x00000008061a2981 */ /* 0x0000a8000c1e1100 */
[----:B------:R-:W0:Y:S01]  /*be80*/  LDL R7, [R1+0xa64] ;  /* 0x000a640001077983 */ /* 0x000e220000100800 */
[----:B----4-:R-:W-:Y:S02]  /*be90*/  ISETP.GT.AND P1, PT, R28, 0x19, PT ;  /* 0x000000191c00780c */ /* 0x010fe40003f24270 */
[----:B------:R-:W-:Y:S02]  /*bea0*/  PRMT R24, RZ, 0x7610, R24 ;  /* 0x00007610ff187816 */ /* 0x000fe40000000018 */
[----:B0-----:R-:W-:-:S05]  /*beb0*/  IADD3 R6, P4, R2, R7, RZ ;  /* 0x0000000702067210 */ /* 0x001fca0007f9e0ff */
[C---:B------:R-:W-:Y:S01]  /*bec0*/  IMAD.X R7, R3.reuse, 0x1, R8, P4 ;  /* 0x0000000103077824 */ /* 0x040fe200020e0608 */
[----:B---3--:R-:W-:Y:S01]  /*bed0*/  IADD3 R4, P3, R2, R5, RZ ;  /* 0x0000000502047210 */ /* 0x008fe20007f7e0ff */
[----:B------:R-:W3:Y:S04]  /*bee0*/  LDL R8, [R1+0xa84] ;  /* 0x000a840001087983 */ /* 0x000ee80000100800 */
[----:B------:R-:W4:Y:S04]  /*bef0*/  @P1 LDG.E.U8 R24, desc[UR8][R6.64] ;  /* 0x0000000806181981 */ /* 0x000f28000c1e1100 */
[----:B------:R-:W2:Y:S01]  /*bf00*/  LDL R7, [R1+0xa74] ;  /* 0x000a740001077983 */ /* 0x000ea20000100800 */
[----:B------:R-:W-:Y:S01]  /*bf10*/  PRMT R25, RZ, 0x7610, R25 ;  /* 0x00007610ff197816 */ /* 0x000fe20000000019 */
[----:B------:R-:W-:-:S02]  /*bf20*/  IMAD.X R5, R3, 0x1, R9, P3 ;  /* 0x0000000103057824 */ /* 0x000fc400018e0609 */
[----:B------:R-:W3:Y:S04]  /*bf30*/  LDL R9, [R1+0xa70] ;  /* 0x000a700001097983 */ /* 0x000ee80000100800 */
[----:B------:R0:W4:Y:S02]  /*bf40*/  @P2 LDG.E.U8 R25, desc[UR8][R4.64] ;  /* 0x0000000804192981 */ /* 0x000124000c1e1100 */
[C---:B0-----:R-:W-:Y:S02]  /*bf50*/  IADD3 R4, P3, R2.reuse, R29, RZ ;  /* 0x0000001d02047210 */ /* 0x041fe40007f7e0ff */
[----:B--2---:R-:W-:Y:S01]  /*bf60*/  IADD3 R6, P4, R2, R7, RZ ;  /* 0x0000000702067210 */ /* 0x004fe20007f9e0ff */
[----:B------:R-:W2:Y:S04]  /*bf70*/  LDL R29, [R1+0xa8c] ;  /* 0x000a8c00011d7983 */ /* 0x000ea80000100800 */
[----:B------:R-:W3:Y:S01]  /*bf80*/  LDL R7, [R1+0xa7c] ;  /* 0x000a7c0001077983 */ /* 0x000ee20000100800 */
[----:B------:R-:W-:-:S03]  /*bf90*/  IMAD.X R5, R3, 0x1, R27, P3 ;  /* 0x0000000103057824 */ /* 0x000fc600018e061b */
[----:B------:R-:W4:Y:S01]  /*bfa0*/  LDL R27, [R1+0xa80] ;  /* 0x000a8000011b7983 */ /* 0x000f220000100800 */
[----:B------:R-:W-:Y:S02]  /*bfb0*/  ISETP.GT.AND P2, PT, R28, 0x1a, PT ;  /* 0x0000001a1c00780c */ /* 0x000fe40003f44270 */
[----:B------:R-:W-:Y:S02]  /*bfc0*/  PRMT R23, RZ, 0x7610, R23 ;  /* 0x00007610ff177816 */ /* 0x000fe40000000017 */
[----:B------:R-:W-:-:S04]  /*bfd0*/  PRMT R22, RZ, 0x7610, R22 ;  /* 0x00007610ff167816 */ /* 0x000fc80000000016 */
[----:B------:R3:W2:Y:S01]  /*bfe0*/  @P1 LDG.E.U8 R23, desc[UR8][R4.64] ;  /* 0x0000000804171981 */ /* 0x0006a2000c1e1100 */
[----:B------:R-:W-:Y:S02]  /*bff0*/  ISETP.GT.AND P1, PT, R28, 0x1b, PT ;  /* 0x0000001b1c00780c */ /* 0x000fe40003f24270 */
[----:B------:R-:W-:Y:S01]  /*c000*/  PRMT R20, RZ, 0x7610, R20 ;  /* 0x00007610ff147816 */ /* 0x000fe20000000014 */
[----:B------:R-:W2:Y:S01]  /*c010*/  LDL R5, [R1+0xa78] ;  /* 0x000a780001057983 */ /* 0x000ea20000100800 */
[C---:B---3--:R-:W-:Y:S01]  /*c020*/  IADD3 R4, P3, R2.reuse, R7, RZ ;  /* 0x0000000702047210 */ /* 0x048fe20007f7e0ff */
[----:B------:R-:W-:Y:S01]  /*c030*/  IMAD.X R7, R3, 0x1, R9, P4 ;  /* 0x0000000103077824 */ /* 0x000fe200020e0609 */
[----:B------:R-:W-:Y:S01]  /*c040*/  PRMT R21, RZ, 0x7610, R21 ;  /* 0x00007610ff157816 */ /* 0x000fe20000000015 */
[----:B------:R-:W3:Y:S04]  /*c050*/  LDL R9, [R1+0xa94] ;  /* 0x000a940001097983 */ /* 0x000ee80000100800 */
[----:B------:R0:W3:Y:S02]  /*c060*/  @P2 LDG.E.U8 R22, desc[UR8][R6.64] ;  /* 0x0000000806162981 */ /* 0x0000e4000c1e1100 */
[----:B0-----:R-:W-:-:S02]  /*c070*/  IADD3 R6, P4, R2, R8, RZ ;  /* 0x0000000802067210 */ /* 0x001fc40007f9e0ff */
[----:B------:R-:W3:Y:S03]  /*c080*/  LDL R8, [R1+0xa9c] ;  /* 0x000a9c0001087983 */ /* 0x000ee60000100800 */
[C---:B----4-:R-:W-:Y:S02]  /*c090*/  IMAD.X R7, R3.reuse, 0x1, R27, P4 ;  /* 0x0000000103077824 */ /* 0x050fe400020e061b */
[----:B--2---:R-:W-:Y:S01]  /*c0a0*/  IMAD.X R5, R3, 0x1, R5, P3 ;  /* 0x0000000103057824 */ /* 0x004fe200018e0605 */
[----:B------:R-:W2:Y:S04]  /*c0b0*/  LDL R27, [R1+0xa98] ;  /* 0x000a9800011b7983 */ /* 0x000ea80000100800 */
[----:B------:R-:W4:Y:S04]  /*c0c0*/  @P1 LDG.E.U8 R20, desc[UR8][R6.64] ;  /* 0x0000000806141981 */ /* 0x000f28000c1e1100 */
[----:B------:R0:W2:Y:S04]  /*c0d0*/  @P2 LDG.E.U8 R21, desc[UR8][R4.64] ;  /* 0x0000000804152981 */ /* 0x0000a8000c1e1100 */
[----:B------:R-:W3:Y:S01]  /*c0e0*/  LDL R5, [R1+0xa88] ;  /* 0x000a880001057983 */ /* 0x000ee20000100800 */
[----:B0-----:R-:W-:-:S03]  /*c0f0*/  IADD3 R4, P3, R2, R29, RZ ;  /* 0x0000001d02047210 */ /* 0x001fc60007f7e0ff */
[----:B------:R-:W2:Y:S04]  /*c100*/  LDL R29, [R1+0xaa4] ;  /* 0x000aa400011d7983 */ /* 0x000ea80000100800 */
[----:B----4-:R0:W-:Y:S04]  /*c110*/  STL [R1+0x11f8], R20 ;  /* 0x0011f81401007387 */ /* 0x0101e80000100800 */
[----:B------:R-:W4:Y:S01]  /*c120*/  LDL R7, [R1+0xa90] ;  /* 0x000a900001077983 */ /* 0x000f220000100800 */
[----:B------:R-:W-:Y:S02]  /*c130*/  ISETP.GT.AND P2, PT, R28, 0x1c, PT ;  /* 0x0000001c1c00780c */ /* 0x000fe40003f44270 */
[----:B------:R-:W-:-:S02]  /*c140*/  PRMT R19, RZ, 0x7610, R19 ;  /* 0x00007610ff137816 */ /* 0x000fc40000000013 */
[----:B------:R-:W-:Y:S01]  /*c150*/  PRMT R18, RZ, 0x7610, R18 ;  /* 0x00007610ff127816 */ /* 0x000fe20000000012 */
[----:B0-----:R-:W2:Y:S01]  /*c160*/  LDL R20, [R1+0xaa0] ;  /* 0x000aa00001147983 */ /* 0x001ea20000100800 */
[----:B---3--:R-:W-:Y:S01]  /*c170*/  IMAD.X R5, R3, 0x1, R5, P3 ;  /* 0x0000000103057824 */ /* 0x008fe200018e0605 */
[----:B------:R-:W-:-:S04]  /*c180*/  IADD3 R6, P3, R2, R9, RZ ;  /* 0x0000000902067210 */ /* 0x000fc80007f7e0ff */
[----:B------:R2:W3:Y:S01]  /*c190*/  @P1 LDG.E.U8 R19, desc[UR8][R4.64] ;  /* 0x0000000804131981 */ /* 0x0004e2000c1e1100 */
[----:B----4-:R-:W-:-:S05]  /*c1a0*/  IMAD.X R7, R3, 0x1, R7, P3 ;  /* 0x0000000103077824 */ /* 0x010fca00018e0607 */
[----:B------:R-:W4:Y:S01]  /*c1b0*/  @P2 LDG.E.U8 R18, desc[UR8][R6.64] ;  /* 0x0000000806122981 */ /* 0x000f22000c1e1100 */
[C---:B------:R-:W-:Y:S02]  /*c1c0*/  IADD3 R8, P4, R2.reuse, R8, RZ ;  /* 0x0000000802087210 */ /* 0x040fe40007f9e0ff */
[----:B--2---:R-:W-:-:S03]  /*c1d0*/  IADD3 R4, P3, R2, R29, RZ ;  /* 0x0000001d02047210 */ /* 0x004fc60007f7e0ff */
[----:B------:R-:W-:Y:S01]  /*c1e0*/  IMAD.X R9, R3, 0x1, R27, P4 ;  /* 0x0000000103097824 */ /* 0x000fe200020e061b */
[----:B---3--:R0:W-:Y:S04]  /*c1f0*/  STL [R1+0x11fc], R19 ;  /* 0x0011fc1301007387 */ /* 0x0081e80000100800 */
[----:B------:R-:W2:Y:S04]  /*c200*/  LDL R29, [R1+0xabc] ;  /* 0x000abc00011d7983 */ /* 0x000ea80000100800 */
[----:B------:R-:W3:Y:S04]  /*c210*/  LDL R27, [R1+0xab0] ;  /* 0x000ab000011b7983 */ /* 0x000ee80000100800 */
[----:B0-----:R-:W2:Y:S04]  /*c220*/  LDL R19, [R1+0xaa8] ;  /* 0x000aa80001137983 */ /* 0x001ea80000100800 */
[----:B------:R-:W3:Y:S04]  /*c230*/  LDL R7, [R1+0xaac] ;  /* 0x000aac0001077983 */ /* 0x000ee80000100800 */
[----:B----4-:R0:W-:Y:S04]  /*c240*/  STL [R1+0x11e8], R18 ;  /* 0x0011e81201007387 */ /* 0x0101e80000100800 */
[----:B0-----:R-:W4:Y:S01]  /*c250*/  LDL R18, [R1+0xab4] ;  /* 0x000ab40001127983 */ /* 0x001f220000100800 */
[----:B------:R-:W-:-:S02]  /*c260*/  ISETP.GT.AND P1, PT, R28, 0x1d, PT ;  /* 0x0000001d1c00780c */ /* 0x000fc40003f24270 */
[----:B------:R-:W-:Y:S01]  /*c270*/  PRMT R17, RZ, 0x7610, R17 ;  /* 0x00007610ff117816 */ /* 0x000fe20000000011 */
[----:B------:R-:W-:Y:S01]  /*c280*/  IMAD.X R5, R3, 0x1, R20, P3 ;  /* 0x0000000103057824 */ /* 0x000fe200018e0614 */
[----:B------:R-:W-:Y:S01]  /*c290*/  PRMT R16, RZ, 0x7610, R16 ;  /* 0x00007610ff107816 */ /* 0x000fe20000000010 */
[----:B------:R-:W4:Y:S01]  /*c2a0*/  LDL R20, [R1+0xab8] ;  /* 0x000ab80001147983 */ /* 0x000f220000100800 */
[----:B------:R-:W-:-:S03]  /*c2b0*/  ISETP.GT.AND P4, PT, R28, 0x1e, PT ;  /* 0x0000001e1c00780c */ /* 0x000fc60003f84270 */
[----:B------:R-:W4:Y:S01]  /*c2c0*/  @P2 LDG.E.U8 R17, desc[UR8][R8.64] ;  /* 0x0000000808112981 */ /* 0x000f22000c1e1100 */
[----:B------:R-:W-:-:S03]  /*c2d0*/  PRMT R15, RZ, 0x7610, R15 ;  /* 0x00007610ff0f7816 */ /* 0x000fc6000000000f */
[----:B------:R4:W4:Y:S01]  /*c2e0*/  @P1 LDG.E.U8 R16, desc[UR8][R4.64] ;  /* 0x0000000804101981 */ /* 0x000922000c1e1100 */
[----:B---3--:R-:W-:Y:S02]  /*c2f0*/  IADD3 R6, P2, R2, R7, RZ ;  /* 0x0000000702067210 */ /* 0x008fe40007f5e0ff */
[----:B------:R-:W-:-:S03]  /*c300*/  PRMT R14, RZ, 0x7610, R14 ;  /* 0x00007610ff0e7816 */ /* 0x000fc6000000000e */
[----:B--2---:R-:W-:-:S05]  /*c310*/  IMAD.X R7, R3, 0x1, R19, P2 ;  /* 0x0000000103077824 */ /* 0x004fca00010e0613 */
[----:B------:R-:W2:Y:S01]  /*c320*/  @P1 LDG.E.U8 R15, desc[UR8][R6.64] ;  /* 0x00000008060f1981 */ /* 0x000ea2000c1e1100 */
[----:B----4-:R-:W-:-:S05]  /*c330*/  IADD3 R4, P3, R2, R18, RZ ;  /* 0x0000001202047210 */ /* 0x010fca0007f7e0ff */
[----:B------:R-:W-:-:S05]  /*c340*/  IMAD.X R5, R3, 0x1, R27, P3 ;  /* 0x0000000103057824 */ /* 0x000fca00018e061b */
[----:B------:R-:W3:Y:S01]  /*c350*/  @P4 LDG.E.U8 R14, desc[UR8][R4.64] ;  /* 0x00000008040e4981 */ /* 0x000ee2000c1e1100 */
[----:B------:R-:W-:-:S03]  /*c360*/  IADD3 R8, P2, R2, R29, RZ ;  /* 0x0000001d02087210 */ /* 0x000fc60007f5e0ff */
[----:B------:R0:W-:Y:S01]  /*c370*/  STL [R1+0x11ec], R17 ;  /* 0x0011ec1101007387 */ /* 0x0001e20000100800 */
[----:B------:R-:W-:-:S03]  /*c380*/  PRMT R13, RZ, 0x7610, R13 ;  /* 0x00007610ff0d7816 */ /* 0x000fc6000000000d */
[----:B------:R1:W-:Y:S01]  /*c390*/  STL [R1+0x11d4], R16 ;  /* 0x0011d41001007387 */ /* 0x0003e20000100800 */
[----:B------:R-:W-:-:S03]  /*c3a0*/  IMAD.X R9, R3, 0x1, R20, P2 ;  /* 0x0000000103097824 */ /* 0x000fc600010e0614 */
[----:B------:R-:W4:Y:S04]  /*c3b0*/  LDL R19, [R1+0xa4c] ;  /* 0x000a4c0001137983 */ /* 0x000f280000100800 */
[----:B------:R-:W4:Y:S04]  /*c3c0*/  LDL R18, [R1+0xac4] ;  /* 0x000ac40001127983 */ /* 0x000f280000100800 */
[----:B0-----:R-:W4:Y:S04]  /*c3d0*/  LDL R17, [R1+0xacc] ;  /* 0x000acc0001117983 */ /* 0x001f280000100800 */
[----:B--2---:R0:W-:Y:S04]  /*c3e0*/  STL [R1+0x11d8], R15 ;  /* 0x0011d80f01007387 */ /* 0x0041e80000100800 */
[----:B-1----:R-:W2:Y:S04]  /*c3f0*/  LDL R16, [R1+0xac0] ;  /* 0x000ac00001107983 */ /* 0x002ea80000100800 */
[----:B------:R1:W2:Y:S04]  /*c400*/  @P4 LDG.E.U8 R13, desc[UR8][R8.64] ;  /* 0x00000008080d4981 */ /* 0x0002a8000c1e1100 */
[----:B0-----:R-:W2:Y:S04]  /*c410*/  LDL R15, [R1+0xac8] ;  /* 0x000ac800010f7983 */ /* 0x001ea80000100800 */
[----:B---3--:R0:W-:Y:S04]  /*c420*/  STL [R1+0x11dc], R14 ;  /* 0x0011dc0e01007387 */ /* 0x0081e80000100800 */
[----:B0-----:R-:W3:Y:S01]  /*c430*/  LDL R14, [R1+0xa48] ;  /* 0x000a4800010e7983 */ /* 0x001ee20000100800 */
[----:B------:R-:W-:-:S02]  /*c440*/  ISETP.GT.AND P5, PT, R28, 0x1f, PT ;  /* 0x0000001f1c00780c */ /* 0x000fc40003fa4270 */
[C---:B----4-:R-:W-:Y:S02]  /*c450*/  IADD3 R4, P3, R2.reuse, R19, RZ ;  /* 0x0000001302047210 */ /* 0x050fe40007f7e0ff */
[C---:B------:R-:W-:Y:S02]  /*c460*/  IADD3 R6, P2, R2.reuse, R18, RZ ;  /* 0x0000001202067210 */ /* 0x040fe40007f5e0ff */
[----:B------:R-:W-:Y:S01]  /*c470*/  PRMT R12, RZ, 0x7610, R12 ;  /* 0x00007610ff0c7816 */ /* 0x000fe2000000000c */
[----:B------:R-:W-:Y:S01]  /*c480*/  STL [R1+0x11e0], R28 ;  /* 0x0011e01c01007387 */ /* 0x000fe20000100800 */
[----:B------:R-:W-:Y:S02]  /*c490*/  PRMT R11, RZ, 0x7610, R11 ;  /* 0x00007610ff0b7816 */ /* 0x000fe4000000000b */
[----:B-1----:R-:W-:Y:S01]  /*c4a0*/  IADD3 R8, P1, R2, R17, RZ ;  /* 0x0000001102087210 */ /* 0x002fe20007f3e0ff */
[C---:B--2---:R-:W-:Y:S01]  /*c4b0*/  IMAD.X R7, R3.reuse, 0x1, R16, P2 ;  /* 0x0000000103077824 */ /* 0x044fe200010e0610 */
[----:B------:R-:W-:Y:S04]  /*c4c0*/  STL [R1+0x11e4], R13 ;  /* 0x0011e40d01007387 */ /* 0x000fe80000100800 */
[----:B------:R-:W2:Y:S04]  /*c4d0*/  LDL.LU R17, [R1+0x4c0] ;  /* 0x0004c00001117983 */ /* 0x000ea80000300800 */
[----:B------:R-:W4:Y:S04]  /*c4e0*/  LDL.LU R18, [R1+0x4bc] ;  /* 0x0004bc0001127983 */ /* 0x000f280000300800 */
[----:B------:R-:W4:Y:S04]  /*c4f0*/  LDL.LU R19, [R1+0x47c] ;  /* 0x00047c0001137983 */ /* 0x000f280000300800 */
[----:B------:R-:W4:Y:S04]  /*c500*/  LDL.LU R20, [R1+0x478] ;  /* 0x0004780001147983 */ /* 0x000f280000300800 */
[----:B------:R-:W4:Y:S04]  /*c510*/  @P5 LDG.E.U8 R11, desc[UR8][R6.64] ;  /* 0x00000008060b5981 */ /* 0x000f28000c1e1100 */
[----:B------:R-:W4:Y:S04]  /*c520*/  LDL.LU R27, [R1+0x38] ;  /* 0x00003800011b7983 */ /* 0x000f280000300800 */
[----:B------:R-:W4:Y:S01]  /*c530*/  LDL.LU R29, [R1+0x34] ;  /* 0x00003400011d7983 */ /* 0x000f220000300800 */
[----:B---3--:R-:W-:-:S05]  /*c540*/  IMAD.X R5, R3, 0x1, R14, P3 ;  /* 0x0000000103057824 */ /* 0x008fca00018e060e */
[----:B------:R0:W3:Y:S01]  /*c550*/  @P0 LDG.E.U8 R12, desc[UR8][R4.64] ;  /* 0x00000008040c0981 */ /* 0x0000e2000c1e1100 */
[----:B------:R-:W-:Y:S01]  /*c560*/  PRMT R10, RZ, 0x7610, R10 ;  /* 0x00007610ff0a7816 */ /* 0x000fe2000000000a */
[----:B------:R-:W-:-:S05]  /*c570*/  IMAD.X R9, R3, 0x1, R15, P1 ;  /* 0x0000000103097824 */ /* 0x000fca00008e060f */
[----:B------:R-:W3:Y:S01]  /*c580*/  @P5 LDG.E.U8 R10, desc[UR8][R8.64] ;  /* 0x00000008080a5981 */ /* 0x000ee2000c1e1100 */
[----:B0-----:R-:W0:Y:S03]  /*c590*/  S2R R5, SR_TID.X ;  /* 0x0000000000057919 */ /* 0x001e260000002100 */
[----:B------:R0:W-:Y:S04]  /*c5a0*/  STL [R1+0xad4], R2 ;  /* 0x000ad40201007387 */ /* 0x0001e80000100800 */
[----:B------:R-:W-:Y:S04]  /*c5b0*/  STL [R1+0xad0], R3 ;  /* 0x000ad00301007387 */ /* 0x000fe80000100800 */
[----:B------:R-:W-:Y:S04]  /*c5c0*/  STL [R1+0x1158], R3 ;  /* 0x0011580301007387 */ /* 0x000fe80000100800 */
[----:B------:R-:W-:Y:S04]  /*c5d0*/  STL [R1+0x1164], R3 ;  /* 0x0011640301007387 */ /* 0x000fe80000100800 */
[----:B------:R-:W-:Y:S04]  /*c5e0*/  STL [R1+0x1170], R3 ;  /* 0x0011700301007387 */ /* 0x000fe80000100800 */
[----:B------:R-:W-:Y:S04]  /*c5f0*/  STL [R1+0x117c], R3 ;  /* 0x00117c0301007387 */ /* 0x000fe80000100800 */
[----:B------:R-:W-:Y:S01]  /*c600*/  STL [R1+0x1188], R3 ;  /* 0x0011880301007387 */ /* 0x000fe20000100800 */
[----:B0-----:R-:W-:Y:S01]  /*c610*/  LOP3.LUT R2, R5, 0x3f, RZ, 0xc0, !PT ;  /* 0x0000003f05027812 */ /* 0x001fe200078ec0ff */
[----:B------:R-:W-:Y:S06]  /*c620*/  BAR.SYNC.DEFER_BLOCKING 0x0 ;  /* 0x0000000000007b1d */ /* 0x000fec0000010000 */
[----:B------:R-:W-:Y:S04]  /*c630*/  STL [R1+0x1194], R3 ;  /* 0x0011940301007387 */ /* 0x000fe80000100800 */
[----:B------:R-:W-:Y:S04]  /*c640*/  STL [R1+0x11a0], R3 ;  /* 0x0011a00301007387 */ /* 0x000fe80000100800 */
[----:B------:R-:W-:Y:S04]  /*c650*/  STL [R1+0x11ac], R3 ;  /* 0x0011ac0301007387 */ /* 0x000fe80000100800 */
[----:B------:R-:W-:Y:S04]  /*c660*/  STL [R1+0x11b8], R3 ;  /* 0x0011b80301007387 */ /* 0x000fe80000100800 */
[----:B------:R-:W-:Y:S04]  /*c670*/  STL [R1+0x11f0], R3 ;  /* 0x0011f00301007387 */ /* 0x000fe80000100800 */
[----:B--2---:R-:W-:Y:S04]  /*c680*/  STS.U8 [R2+UR5], R17 ;  /* 0x0000001102007988 */ /* 0x004fe80008000005 */
[----:B----4-:R0:W-:Y:S04]  /*c690*/  STS.U8 [R2+UR5+0x40], R18 ;  /* 0x0000401202007988 */ /* 0x0101e80008000005 */
[----:B------:R-:W-:Y:S04]  /*c6a0*/  STS.U8 [R2+UR5+0x440], R19 ;  /* 0x0004401302007988 */ /* 0x000fe80008000005 */
[----:B------:R-:W-:Y:S04]  /*c6b0*/  STS.U8 [R2+UR5+0x400], R20 ;  /* 0x0004001402007988 */ /* 0x000fe80008000005 */
[----:B------:R1:W-:Y:S04]  /*c6c0*/  STS.U8 [R2+UR5+0x800], R27 ;  /* 0x0008001b02007988 */ /* 0x0003e80008000005 */
[----:B------:R2:W-:Y:S04]  /*c6d0*/  STS.U8 [R2+UR5+0x840], R29 ;  /* 0x0008401d02007988 */ /* 0x0005e80008000005 */
[----:B---3--:R-:W-:Y:S04]  /*c6e0*/  STL [R1+0x11f4], R12 ;  /* 0x0011f40c01007387 */ /* 0x008fe80000100800 */
[----:B------:R-:W-:Y:S04]  /*c6f0*/  STL [R1+0x1200], R5 ;  /* 0x0012000501007387 */ /* 0x000fe80000100800 */
[----:B------:R-:W-:Y:S04]  /*c700*/  STL [R1+0x1204], R11 ;  /* 0x0012040b01007387 */ /* 0x000fe80000100800 */
[----:B0-----:R-:W3:Y:S04]  /*c710*/  LDL.LU R18, [R1+0x4b8] ;  /* 0x0004b80001127983 */ /* 0x001ee80000300800 */
[----:B-1----:R-:W4:Y:S04]  /*c720*/  LDL.LU R27, [R1+0x4b4] ;  /* 0x0004b400011b7983 */ /* 0x002f280000300800 */
[----:B------:R-:W4:Y:S04]  /*c730*/  LDL.LU R14, [R1+0x474] ;  /* 0x00047400010e7983 */ /* 0x000f280000300800 */
[----:B------:R-:W4:Y:S04]  /*c740*/  LDL.LU R19, [R1+0x470] ;  /* 0x0004700001137983 */ /* 0x000f280000300800 */
[----:B--2---:R-:W2:Y:S04]  /*c750*/  LDL.LU R29, [R1+0x30] ;  /* 0x00003000011d7983 */ /* 0x004ea80000300800 */
[----:B------:R-:W2:Y:S01]  /*c760*/  LDL.LU R20, [R1+0x4b0] ;  /* 0x0004b00001147983 */ /* 0x000ea20000300800 */
[----:B------:R-:W0:Y:S03]  /*c770*/  S2R R16, SR_TID.X ;  /* 0x0000000000107919 */ /* 0x000e260000002100 */
[----:B------:R-:W-:Y:S04]  /*c780*/  STS.U8 [R2+UR5+0xc40], R26 ;  /* 0x000c401a02007988 */ /* 0x000fe80008000005 */
[----:B------:R-:W-:Y:S04]  /*c790*/  STS.U8 [R2+UR5+0xc00], R25 ;  /* 0x000c001902007988 */ /* 0x000fe80008000005 */
[----:B------:R-:W2:Y:S04]  /*c7a0*/  LDL.LU R17, [R1+0x4ac] ;  /* 0x0004ac0001117983 */ /* 0x000ea80000300800 */
[----:B------:R-:W-:Y:S04]  /*c7b0*/  STL [R1+0x1110], R26 ;  /* 0x0011101a01007387 */ /* 0x000fe80000100800 */
[----:B------:R-:W-:Y:S01]  /*c7c0*/  STL [R1+0x1114], R26 ;  /* 0x0011141a01007387 */ /* 0x000fe20000100800 */
[----:B0-----:R-:W-:-:S04]  /*c7d0*/  LOP3.LUT R16, R16, 0x3f, RZ, 0xc0, !PT ;  /* 0x0000003f10107812 */ /* 0x001fc800078ec0ff */
[----:B------:R-:W-:Y:S01]  /*c7e0*/  LOP3.LUT R3, R16, 0x8, RZ, 0x3c, !PT ;  /* 0x0000000810037812 */ /* 0x000fe200078e3cff */
        /* <DEDUP_REMOVED lines=28> */
[----:B------:R-:W2:Y:S04]  /*c9b0*/  LDL.LU R15, [R1+0x46c] ;  /* 0x00046c00010f7983 */ /* 0x000ea80000300800 */
[----:B------:R-:W2:Y:S04]  /*c9c0*/  LDL.LU R16, [R1+0x468] ;  /* 0x0004680001107983 */ /* 0x000ea80000300800 */
[----:B---3--:R0:W-:Y:S04]  /*c9d0*/  STS.U8 [R3+UR5+0x80], R18 ;  /* 0x0000801203007988 */ /* 0x0081e80008000005 */
[----:B----4-:R1:W-:Y:S04]  /*c9e0*/  STS.U8 [R3+UR5+0xc0], R27 ;  /* 0x0000c01b03007988 */ /* 0x0103e80008000005 */
[----:B------:R-:W-:Y:S04]  /*c9f0*/  STS.U8 [R3+UR5+0x4c0], R14 ;  /* 0x0004c00e03007988 */ /* 0x000fe80008000005 */
[----:B------:R-:W-:Y:S04]  /*ca00*/  STS.U8 [R3+UR5+0x480], R19 ;  /* 0x0004801303007988 */ /* 0x000fe80008000005 */
[----:B--2---:R-:W-:Y:S04]  /*ca10*/  STS.U8 [R3+UR5+0x880], R29 ;  /* 0x0008801d03007988 */ /* 0x004fe80008000005 */
[----:B------:R2:W-:Y:S04]  /*ca20*/  STS.U8 [R3+UR5+0x8c0], R0 ;  /* 0x0008c00003007988 */ /* 0x0005e80008000005 */
[----:B0-----:R-:W3:Y:S04]  /*ca30*/  LDL.LU R18, [R1+0x28] ;  /* 0x0000280001127983 */ /* 0x001ee80000300800 */
[----:B-1----:R-:W4:Y:S01]  /*ca40*/  LDL.LU R27, [R1+0x24] ;  /* 0x00002400011b7983 */ /* 0x002f220000300800 */
[----:B--2---:R-:W0:Y:S03]  /*ca50*/  S2R R0, SR_TID.X ;  /* 0x0000000000007919 */ /* 0x004e260000002100 */
[----:B------:R-:W-:Y:S04]  /*ca60*/  STL [R1+0x111c], R24 ;  /* 0x00111c1801007387 */ /* 0x000fe80000100800 */
[----:B------:R-:W-:Y:S04]  /*ca70*/  STL [R1+0x112c], R24 ;  /* 0x00112c1801007387 */ /* 0x000fe80000100800 */
[----:B------:R-:W-:Y:S04]  /*ca80*/  STL [R1+0x1138], R24 ;  /* 0x0011381801007387 */ /* 0x000fe80000100800 */
[----:B------:R-:W-:Y:S04]  /*ca90*/  STL [R1+0x1144], R24 ;  /* 0x0011441801007387 */ /* 0x000fe80000100800 */
[----:B------:R-:W2:Y:S04]  /*caa0*/  LDL.LU R11, [R1+0x4a8] ;  /* 0x0004a800010b7983 */ /* 0x000ea80000300800 */
[----:B------:R-:W2:Y:S04]  /*cab0*/  LDL.LU R5, [R1+0x460] ;  /* 0x0004600001057983 */ /* 0x000ea80000300800 */
[----:B------:R-:W2:Y:S01]  /*cac0*/  LDL.LU R19, [R1+0x45c] ;  /* 0x00045c0001137983 */ /* 0x000ea20000300800 */
[----:B0-----:R-:W-:-:S03]  /*cad0*/  LOP3.LUT R29, R0, 0x3f, RZ, 0xc0, !PT ;  /* 0x0000003f001d7812 */ /* 0x001fc600078ec0ff */
[----:B------:R-:W-:Y:S01]  /*cae0*/  STS.U8 [R3+UR5+0xcc0], R24 ;  /* 0x000cc01803007988 */ /* 0x000fe20008000005 */
[----:B------:R-:W-:-:S03]  /*caf0*/  LOP3.LUT R0, R29, 0x10, RZ, 0x3c, !PT ;  /* 0x000000101d007812 */ /* 0x000fc600078e3cff */
[----:B------:R-:W2:Y:S04]  /*cb00*/  LDL.LU R13, [R1+0x20] ;  /* 0x00002000010d7983 */ /* 0x000ea80000300800 */
[----:B------:R-:W-:Y:S04]  /*cb10*/  STS.U8 [R3+UR5+0xc80], R23 ;  /* 0x000c801703007988 */ /* 0x000fe80008000005 */
[----:B------:R0:W-:Y:S04]  /*cb20*/  STL [R1+0x1120], R23 ;  /* 0x0011201701007387 */ /* 0x0001e80000100800 */
[----:B------:R1:W-:Y:S04]  /*cb30*/  STS.U8 [R0+UR5+0x100], R20 ;  /* 0x0001001400007988 */ /* 0x0003e80008000005 */
[----:B0-----:R-:W2:Y:S04]  /*cb40*/  LDL.LU R23, [R1+0x4a4] ;  /* 0x0004a40001177983 */ /* 0x001ea80000300800 */
[----:B-1----:R-:W2:Y:S04]  /*cb50*/  LDL.LU R20, [R1+0x1c] ;  /* 0x00001c0001147983 */ /* 0x002ea80000300800 */
[----:B------:R0:W-:Y:S04]  /*cb60*/  STS.U8 [R0+UR5+0x140], R17 ;  /* 0x0001401100007988 */ /* 0x0001e80008000005 */
[----:B------:R-:W2:Y:S04]  /*cb70*/  LDL.LU R3, [R1+0x4a0] ;  /* 0x0004a00001037983 */ /* 0x000ea80000300800 */
[----:B0-----:R-:W2:Y:S04]  /*cb80*/  LDL.LU R17, [R1+0x49c] ;  /* 0x00049c0001117983 */ /* 0x001ea80000300800 */
[----:B------:R-:W2:Y:S04]  /*cb90*/  LDL.LU R8, [R1+0x458] ;  /* 0x0004580001087983 */ /* 0x000ea80000300800 */
[----:B------:R-:W2:Y:S01]  /*cba0*/  LDL.LU R9, [R1+0x454] ;  /* 0x0004540001097983 */ /* 0x000ea20000300800 */
[----:B------:R-:W-:-:S03]  /*cbb0*/  LOP3.LUT R12, R29, 0x18, RZ, 0x3c, !PT ;  /* 0x000000181d0c7812 */ /* 0x000fc600078e3cff */
[----:B------:R-:W2:Y:S04]  /*cbc0*/  LDL.LU R7, [R1+0x18] ;  /* 0x0000180001077983 */ /* 0x000ea80000300800 */
[----:B------:R-:W-:Y:S04]  /*cbd0*/  STS.U8 [R0+UR5+0x540], R15 ;  /* 0x0005400f00007988 */ /* 0x000fe80008000005 */
[----:B------:R-:W-:Y:S04]  /*cbe0*/  STS.U8 [R0+UR5+0x500], R16 ;  /* 0x0005001000007988 */ /* 0x000fe80008000005 */
[----:B---3--:R0:W-:Y:S04]  /*cbf0*/  STS.U8 [R0+UR5+0x900], R18 ;  /* 0x0009001200007988 */ /* 0x0081e80008000005 */
[----:B----4-:R1:W-:Y:S04]  /*cc00*/  STS.U8 [R0+UR5+0x940], R27 ;  /* 0x0009401b00007988 */ /* 0x0103e80008000005 */
[----:B0-----:R-:W3:Y:S04]  /*cc10*/  LDL.LU R18, [R1+0x14] ;  /* 0x0000140001127983 */ /* 0x001ee80000300800 */
[----:B------:R-:W4:Y:S04]  /*cc20*/  LDL.LU R28, [R1+0x494] ;  /* 0x00049400011c7983 */ /* 0x000f280000300800 */
[----:B------:R-:W4:Y:S04]  /*cc30*/  LDL.LU R14, [R1+0x490] ;  /* 0x00049000010e7983 */ /* 0x000f280000300800 */
[----:B------:R-:W4:Y:S04]  /*cc40*/  LDL.LU R15, [R1+0x450] ;  /* 0x00045000010f7983 */ /* 0x000f280000300800 */
[----:B------:R-:W4:Y:S04]  /*cc50*/  LDL.LU R16, [R1+0x4c] ;  /* 0x00004c0001107983 */ /* 0x000f280000300800 */
[----:B------:R-:W4:Y:S04]  /*cc60*/  LDL.LU R4, [R1+0x10] ;  /* 0x0000100001047983 */ /* 0x000f280000300800 */
[----:B------:R-:W-:Y:S04]  /*cc70*/  STS.U8 [R0+UR5+0xd40], R22 ;  /* 0x000d401600007988 */ /* 0x000fe80008000005 */
[----:B-1----:R-:W4:Y:S04]  /*cc80*/  LDL.LU R27, [R1+0xc] ;  /* 0x00000c00011b7983 */ /* 0x002f280000300800 */
[----:B------:R0:W-:Y:S04]  /*cc90*/  STS.U8 [R0+UR5+0xd00], R21 ;  /* 0x000d001500007988 */ /* 0x0001e80008000005 */
[----:B--2---:R1:W-:Y:S04]  /*cca0*/  STS.U8 [R12+UR5+0x180], R11 ;  /* 0x0001800b0c007988 */ /* 0x0043e80008000005 */
[----:B0-----:R-:W2:Y:S04]  /*ccb0*/  LDL.LU R0, [R1+0x48c] ;  /* 0x00048c0001007983 */ /* 0x001ea80000300800 */
[----:B------:R-:W2:Y:S04]  /*ccc0*/  LDL.LU R6, [R1+0x488] ;  /* 0x0004880001067983 */ /* 0x000ea80000300800 */
[----:B-1----:R-:W2:Y:S04]  /*ccd0*/  LDL.LU R11, [R1+0x1204] ;  /* 0x00120400010b7983 */ /* 0x002ea80000300800 */
[----:B------:R0:W-:Y:S04]  /*cce0*/  STS.U8 [R12+UR5+0x1c0], R23 ;  /* 0x0001c0170c007988 */ /* 0x0001e80008000005 */
[----:B------:R1:W-:Y:S04]  /*ccf0*/  STS.U8 [R12+UR5+0x5c0], R5 ;  /* 0x0005c0050c007988 */ /* 0x0003e80008000005 */
[----:B------:R1:W-:Y:S04]  /*cd00*/  STS.U8 [R12+UR5+0x580], R19 ;  /* 0x000580130c007988 */ /* 0x0003e80008000005 */
[----:B0-----:R-:W2:Y:S04]  /*cd10*/  LDL.LU R23, [R1+0x44] ;  /* 0x0000440001177983 */ /* 0x001ea80000300800 */
[----:B-1----:R-:W2:Y:S04]  /*cd20*/  LDL.LU R5, [R1+0x1200] ;  /* 0x0012000001057983 */ /* 0x002ea80000300800 */
[----:B------:R-:W-:Y:S04]  /*cd30*/  STS.U8 [R12+UR5+0x980], R13 ;  /* 0x0009800d0c007988 */ /* 0x000fe80008000005 */
[----:B------:R-:W3:Y:S04]  /*cd40*/  LDL.LU R19, [R1+0x11fc] ;  /* 0x0011fc0001137983 */ /* 0x000ee80000300800 */
[----:B------:R0:W-:Y:S04]  /*cd50*/  STS.U8 [R12+UR5+0x9c0], R20 ;  /* 0x0009c0140c007988 */ /* 0x0001e80008000005 */
[----:B0-----:R-:W4:Y:S01]  /*cd60*/  LDL.LU R20, [R1+0x11f8] ;  /* 0x0011f80001147983 */ /* 0x001f220000300800 */
[----:B------:R-:W0:Y:S02]  /*cd70*/  S2R R29, SR_TID.X ;  /* 0x00000000001d7919 */ /* 0x000e240000002100 */
[----:B0-----:R-:W-:-:S04]  /*cd80*/  LOP3.LUT R29, R29, 0x3f, RZ, 0xc0, !PT ;  /* 0x0000003f1d1d7812 */ /* 0x001fc800078ec0ff */
[C---:B------:R-:W-:Y:S01]  /*cd90*/  LOP3.LUT R13, R29.reuse, 0x20, RZ, 0x3c, !PT ;  /* 0x000000201d0d7812 */ /* 0x040fe200078e3cff */
[----:B----4-:R-:W-:Y:S04]  /*cda0*/  STS.U8 [R12+UR5+0xdc0], R20 ;  /* 0x000dc0140c007988 */ /* 0x010fe80008000005 */
[----:B---3--:R0:W-:Y:S04]  /*cdb0*/  STS.U8 [R12+UR5+0xd80], R19 ;  /* 0x000d80130c007988 */ /* 0x0081e80008000005 */
[----:B------:R1:W-:Y:S04]  /*cdc0*/  STS.U8 [R13+UR5+0x200], R3 ;  /* 0x000200030d007988 */ /* 0x0003e80008000005 */
[----:B------:R3:W-:Y:S04]  /*cdd0*/  STS.U8 [R13+UR5+0x240], R17 ;  /* 0x000240110d007988 */ /* 0x0007e80008000005 */
[----:B0-----:R-:W4:Y:S04]  /*cde0*/  LDL.LU R12, [R1+0x11f4] ;  /* 0x0011f400010c7983 */ /* 0x001f280000300800 */
[----:B-1----:R-:W4:Y:S04]  /*cdf0*/  LDL.LU R3, [R1+0x11f0] ;  /* 0x0011f00001037983 */ /* 0x002f280000300800 */
[----:B---3--:R-:W3:Y:S04]  /*ce00*/  LDL.LU R17, [R1+0x11ec] ;  /* 0x0011ec0001117983 */ /* 0x008ee80000300800 */
[----:B------:R0:W-:Y:S04]  /*ce10*/  STS.U8 [R13+UR5+0x640], R8 ;  /* 0x000640080d007988 */ /* 0x0001e80008000005 */
[----:B------:R1:W-:Y:S04]  /*ce20*/  STS.U8 [R13+UR5+0x600], R9 ;  /* 0x000600090d007988 */ /* 0x0003e80008000005 */
[----:B------:R2:W-:Y:S04]  /*ce30*/  STS.U8 [R13+UR5+0xa00], R7 ;  /* 0x000a00070d007988 */ /* 0x0005e80008000005 */
[----:B0-----:R-:W4:Y:S04]  /*ce40*/  LDL.LU R8, [R1+0x480] ;  /* 0x0004800001087983 */ /* 0x001f280000300800 */
[----:B-1----:R-:W4:Y:S04]  /*ce50*/  LDL.LU R9, [R1+0x40] ;  /* 0x0000400001097983 */ /* 0x002f280000300800 */
[----:B--2---:R-:W2:Y:S04]  /*ce60*/  LDL.LU R7, [R1+0x3c] ;  /* 0x00003c0001077983 */ /* 0x004ea80000300800 */
[----:B------:R0:W-:Y:S04]  /*ce70*/  STS.U8 [R13+UR5+0xa40], R18 ;  /* 0x000a40120d007988 */ /* 0x0001e80008000005 */
[----:B0-----:R-:W3:Y:S01]  /*ce80*/  LDL.LU R18, [R1+0x11e8] ;  /* 0x0011e80001127983 */ /* 0x001ee20000300800 */
[----:B------:R-:W-:-:S03]  /*ce90*/  LOP3.LUT R29, R29, 0x28, RZ, 0x3c, !PT ;  /* 0x000000281d1d7812 */ /* 0x000fc600078e3cff */
[----:B---3--:R-:W-:Y:S04]  /*cea0*/  STS.U8 [R13+UR5+0xe40], R18 ;  /* 0x000e40120d007988 */ /* 0x008fe80008000005 */
[----:B------:R0:W-:Y:S04]  /*ceb0*/  STS.U8 [R13+UR5+0xe00], R17 ;  /* 0x000e00110d007988 */ /* 0x0001e80008000005 */
[----:B------:R1:W-:Y:S04]  /*cec0*/  STS.U8 [R29+UR5+0x280], R28 ;  /* 0x0002801c1d007988 */ /* 0x0003e80008000005 */
[----:B------:R3:W-:Y:S04]  /*ced0*/  STS.U8 [R29+UR5+0x2c0], R14 ;  /* 0x0002c00e1d007988 */ /* 0x0007e80008000005 */
[----:B0-----:R-:W4:Y:S04]  /*cee0*/  LDL.LU R13, [R1+0x11e4] ;  /* 0x0011e400010d7983 */ /* 0x001f280000300800 */
[----:B-1----:R-:W2:Y:S04]  /*cef0*/  LDL.LU R28, [R1+0x11e0] ;  /* 0x0011e000011c7983 */ /* 0x002ea80000300800 */
[----:B---3--:R-:W3:Y:S04]  /*cf00*/  LDL.LU R14, [R1+0x11dc] ;  /* 0x0011dc00010e7983 */ /* 0x008ee80000300800 */
[----:B------:R0:W-:Y:S04]  /*cf10*/  STS.U8 [R29+UR5+0x6c0], R15 ;  /* 0x0006c00f1d007988 */ /* 0x0001e80008000005 */
[----:B------:R1:W-:Y:S04]  /*cf20*/  STS.U8 [R29+UR5+0x680], R16 ;  /* 0x000680101d007988 */ /* 0x0003e80008000005 */
[----:B0-----:R-:W4:Y:S04]  /*cf30*/  LDL.LU R15, [R1+0x11d8] ;  /* 0x0011d800010f7983 */ /* 0x001f280000300800 */
[----:B-1----:R-:W2:Y:S04]  /*cf40*/  LDL.LU R16, [R1+0x11d4] ;  /* 0x0011d40001107983 */ /* 0x002ea80000300800 */
[----:B------:R0:W-:Y:S04]  /*cf50*/  STS.U8 [R29+UR5+0xa80], R4 ;  /* 0x000a80041d007988 */ /* 0x0001e80008000005 */
[----:B------:R1:W-:Y:S01]  /*cf60*/  STS.U8 [R29+UR5+0xac0], R27 ;  /* 0x000ac01b1d007988 */ /* 0x0003e20008000005 */
[----:B0-----:R-:W-:-:S03]  /*cf70*/  LOP3.LUT R4, R2, 0x30, RZ, 0x3c, !PT ;  /* 0x0000003002047812 */ /* 0x001fc600078e3cff */
[----:B-1----:R-:W3:Y:S04]  /*cf80*/  LDL.LU R27, [R1+0x11d0] ;  /* 0x0011d000011b7983 */ /* 0x002ee80000300800 */
[----:B--2---:R-:W-:Y:S04]  /*cf90*/  STS.U8 [R29+UR5+0xec0], R16 ;  /* 0x000ec0101d007988 */ /* 0x004fe80008000005 */
[----:B----4-:R0:W-:Y:S04]  /*cfa0*/  STS.U8 [R29+UR5+0xe80], R15 ;  /* 0x000e800f1d007988 */ /* 0x0101e80008000005 */
[----:B------:R1:W-:Y:S04]  /*cfb0*/  STS.U8 [R4+UR5+0x300], R0 ;  /* 0x0003000004007988 */ /* 0x0003e80008000005 */
[----:B0-----:R-:W2:Y:S04]  /*cfc0*/  LDL.LU R29, [R1+0x11cc] ;  /* 0x0011cc00011d7983 */ /* 0x001ea80000300800 */
[----:B-1----:R-:W4:Y:S04]  /*cfd0*/  LDL.LU R0, [R1+0x11c8] ;  /* 0x0011c80001007983 */ /* 0x002f280000300800 */
[----:B------:R-:W-:Y:S04]  /*cfe0*/  STS.U8 [R4+UR5+0x340], R6 ;  /* 0x0003400604007988 */ /* 0x000fe80008000005 */
[----:B----4-:R0:W-:Y:S04]  /*cff0*/  STS.U8 [R4+UR5+0x740], R0 ;  /* 0x0007400004007988 */ /* 0x0101e80008000005 */
[----:B------:R1:W-:Y:S04]  /*d000*/  STS.U8 [R4+UR5+0x700], R23 ;  /* 0x0007001704007988 */ /* 0x0003e80008000005 */
[----:B0-----:R-:W4:Y:S01]  /*d010*/  LDL.LU R0, [R1+0x11c4] ;  /* 0x0011c40001007983 */ /* 0x001f220000300800 */
[----:B-1----:R-:W-:-:S03]  /*d020*/  LOP3.LUT R23, R5, 0x1f, RZ, 0xc0, !PT ;  /* 0x0000001f05177812 */ /* 0x002fc600078ec0ff */
[----:B------:R-:W4:Y:S01]  /*d030*/  LDL R6, [R1+0x7bc] ;  /* 0x0007bc0001067983 */ /* 0x000f220000100800 */
[----:B------:R-:W-:-:S03]  /*d040*/  ISETP.GE.AND P0, PT, R23, R28, PT ;  /* 0x0000001c1700720c */ /* 0x000fc60003f06270 */
[----:B------:R-:W4:Y:S04]  /*d050*/  LDL.LU R28, [R1+0x11c0] ;  /* 0x0011c000011c7983 */ /* 0x000f280000300800 */
[----:B------:R-:W4:Y:S01]  /*d060*/  LDL R5, [R1+0x5c4] ;  /* 0x0005c40001057983 */ /* 0x000f220000100800 */
[----:B------:R-:W-:-:S03]  /*d070*/  LOP3.LUT R2, R2, 0x38, RZ, 0x3c, !PT ;  /* 0x0000003802027812 */ /* 0x000fc600078e3cff */
[----:B--2---:R-:W-:Y:S04]  /*d080*/  STS.U8 [R4+UR5+0xb00], R29 ;  /* 0x000b001d04007988 */ /* 0x004fe80008000005 */
[----:B---3--:R-:W-:Y:S04]  /*d090*/  STS.U8 [R4+UR5+0xb40], R27 ;  /* 0x000b401b04007988 */ /* 0x008fe80008000005 */
[----:B------:R-:W-:Y:S04]  /*d0a0*/  STS.U8 [R4+UR5+0xf40], R14 ;  /* 0x000f400e04007988 */ /* 0x000fe80008000005 */
[----:B------:R0:W-:Y:S01]  /*d0b0*/  STS.U8 [R4+UR5+0xf00], R13 ;  /* 0x000f000d04007988 */ /* 0x0001e20008000005 */
[----:B------:R-:W-:-:S03]  /*d0c0*/  PRMT R26, RZ, 0x7610, R26 ;  /* 0x00007610ff1a7816 */ /* 0x000fc6000000001a */
[----:B0-----:R-:W2:Y:S04]  /*d0d0*/  LDL R4, [R1+0x7b8] ;  /* 0x0007b80001047983 */ /* 0x001ea80000100800 */
[----:B----4-:R0:W-:Y:S04]  /*d0e0*/  STS.U8 [R2+UR5+0x380], R0 ;  /* 0x0003800002007988 */ /* 0x0101e80008000005 */
[----:B------:R-:W-:Y:S04]  /*d0f0*/  STS.U8 [R2+UR5+0x3c0], R8 ;  /* 0x0003c00802007988 */ /* 0x000fe80008000005 */
[----:B------:R1:W-:Y:S04]  /*d100*/  STS.U8 [R2+UR5+0x7c0], R9 ;  /* 0x0007c00902007988 */ /* 0x0003e80008000005 */
[----:B------:R-:W-:Y:S04]  /*d110*/  STS.U8 [R2+UR5+0x780], R7 ;  /* 0x0007800702007988 */ /* 0x000fe80008000005 */
[----:B------:R-:W-:Y:S04]  /*d120*/  STS.U8 [R2+UR5+0xb80], R28 ;  /* 0x000b801c02007988 */ /* 0x000fe80008000005 */
[----:B------:R-:W-:Y:S04]  /*d130*/  STS.U8 [R2+UR5+0xbc0], R12 ;  /* 0x000bc00c02007988 */ /* 0x000fe80008000005 */
[----:B------:R-:W-:Y:S04]  /*d140*/  STS.U8 [R2+UR5+0xfc0], R11 ;  /* 0x000fc00b02007988 */ /* 0x000fe80008000005 */
[----:B------:R3:W-:Y:S01]  /*d150*/  STS.U8 [R2+UR5+0xf80], R10 ;  /* 0x000f800a02007988 */ /* 0x0007e20008000005 */
[----:B0-----:R-:W-:-:S03]  /*d160*/  IMAD R0, R23, UR11, RZ ;  /* 0x0000000b17007c24 */ /* 0x001fc6000f8e02ff */
[----:B-1----:R-:W4:Y:S01]  /*d170*/  LDL R9, [R1+0x7b4] ;  /* 0x0007b40001097983 */ /* 0x002f220000100800 */
[----:B------:R-:W-:Y:S01]  /*d180*/  IMAD R23, R23, UR10, RZ ;  /* 0x0000000a17177c24 */ /* 0x000fe2000f8e02ff */
[C---:B------:R-:W-:Y:S01]  /*d190*/  IADD3 R6, P1, R0.reuse, R6, RZ ;  /* 0x0000000600067210 */ /* 0x040fe20007f3e0ff */
[----:B------:R-:W-:Y:S01]  /*d1a0*/  ULDC UR10, c[0x0][0x23c] ;  /* 0x00008f00000a7ab9 */ /* 0x000fe20000000800 */
[----:B------:R-:W2:Y:S01]  /*d1b0*/  LDL R8, [R1+0x7ac] ;  /* 0x0007ac0001087983 */ /* 0x000ea20000100800 */
[----:B------:R-:W-:Y:S01]  /*d1c0*/  PRMT R3, RZ, 0x7610, R3 ;  /* 0x00007610ff037816 */ /* 0x000fe20000000003 */
[----:B------:R-:W-:Y:S01]  /*d1d0*/  ULDC UR11, c[0x0][0x23c] ;  /* 0x00008f00000b7ab9 */ /* 0x000fe20000000800 */
[----:B------:R-:W-:Y:S01]  /*d1e0*/  SHF.R.S32.HI R23, RZ, 0x1f, R23 ;  /* 0x0000001fff177819 */ /* 0x000fe20000011417 */
[----:B---3--:R-:W3:Y:S04]  /*d1f0*/  LDL.LU R2, [R1+0x75c] ;  /* 0x00075c0001027983 */ /* 0x008ee80000300800 */
[----:B------:R-:W-:Y:S01]  /*d200*/  IMAD.X R7, R23, 0x1, R5, P1 ;  /* 0x0000000117077824 */ /* 0x000fe200008e0605 */
[----:B------:R-:W-:Y:S06]  /*d210*/  BAR.SYNC.DEFER_BLOCKING 0x0 ;  /* 0x0000000000007b1d */ /* 0x000fec0000010000 */
[----:B------:R-:W3:Y:S04]  /*d220*/  LDL R5, [R1+0x5c8] ;  /* 0x0005c80001057983 */ /* 0x000ee80000100800 */
[----:B------:R4:W2:Y:S02]  /*d230*/  @!P0 LDG.E.U8 R26, desc[UR8][R6.64] ;  /* 0x00000008061a8981 */ /* 0x0008a4000c1e1100 */
[----:B----4-:R-:W-:-:S02]  /*d240*/  IADD3 R6, P2, R0, R9, RZ ;  /* 0x0000000900067210 */ /* 0x010fc40007f5e0ff */
[----:B--2---:R0:W-:Y:S04]  /*d250*/  STL [R1+0x4bc], R26 ;  /* 0x0004bc1a01007387 */ /* 0x0041e80000100800 */
[----:B0-----:R-:W2:Y:S04]  /*d260*/  LDL.LU R26, [R1+0x11bc] ;  /* 0x0011bc00011a7983 */ /* 0x001ea80000300800 */
[----:B------:R-:W4:Y:S04]  /*d270*/  LDL R7, [R1+0x5cc] ;  /* 0x0005cc0001077983 */ /* 0x000f280000100800 */
[----:B------:R-:W4:Y:S01]  /*d280*/  LDL R9, [R1+0x5d4] ;  /* 0x0005d40001097983 */ /* 0x000f220000100800 */
[----:B------:R-:W-:-:S02]  /*d290*/  IADD3 R4, P1, R0, R4, RZ ;  /* 0x0000000400047210 */ /* 0x000fc40007f3e0ff */
[----:B------:R-:W-:-:S03]  /*d2a0*/  IADD3 R8, P3, R0, R8, RZ ;  /* 0x0000000800087210 */ /* 0x000fc60007f7e0ff */
[----:B---3--:R-:W-:Y:S01]  /*d2b0*/  IMAD.X R5, R23, 0x1, R5, P1 ;  /* 0x0000000117057824 */ /* 0x008fe200008e0605 */
[----:B------:R-:W-:-:S04]  /*d2c0*/  PRMT R25, RZ, 0x7610, R25 ;  /* 0x00007610ff197816 */ /* 0x000fc80000000019 */
[----:B------:R-:W3:Y:S01]  /*d2d0*/  @!P0 LDG.E.U8 R3, desc[UR8][R4.64] ;  /* 0x0000000804038981 */ /* 0x000ee2000c1e1100 */
[----:B--2---:R-:W-:Y:S01]  /*d2e0*/  PRMT R26, RZ, 0x7610, R26 ;  /* 0x00007610ff1a7816 */ /* 0x004fe2000000001a */
[C---:B----4-:R-:W-:Y:S02]  /*d2f0*/  IMAD.X R7, R23.reuse, 0x1, R7, P2 ;  /* 0x0000000117077824 */ /* 0x050fe400010e0607 */
[----:B------:R-:W-:-:S03]  /*d300*/  IMAD.X R9, R23, 0x1, R9, P3 ;  /* 0x0000000117097824 */ /* 0x000fc600018e0609 */
[----:B------:R-:W2:Y:S04]  /*d310*/  @!P0 LDG.E.U8 R25, desc[UR8][R6.64] ;  /* 0x0000000806198981 */ /* 0x000ea8000c1e1100 */
[----:B------:R-:W4:Y:S04]  /*d320*/  @!P0 LDG.E.U8 R26, desc[UR8][R8.64] ;  /* 0x00000008081a8981 */ /* 0x000f28000c1e1100 */
[----:B---3--:R0:W-:Y:S04]  /*d330*/  STL [R1+0x4c0], R3 ;  /* 0x0004c00301007387 */ /* 0x0081e80000100800 */
[----:B0-----:R-:W3:Y:S04]  /*d340*/  LDL.LU R3, [R1+0x11b8] ;  /* 0x0011b80001037983 */ /* 0x001ee80000300800 */
[----:B------:R-:W3:Y:S04]  /*d350*/  LDL R5, [R1+0x7a8] ;  /* 0x0007a80001057983 */ /* 0x000ee80000100800 */
[----:B--2---:R0:W-:Y:S04]  /*d360*/  STL [R1+0x4b4], R25 ;  /* 0x0004b41901007387 */ /* 0x0041e80000100800 */
[----:B0-----:R-:W2:Y:S04]  /*d370*/  LDL.LU R25, [R1+0x11b4] ;  /* 0x0011b40001197983 */ /* 0x001ea80000300800 */
[----:B------:R-:W2:Y:S04]  /*d380*/  LDL R7, [R1+0x5e0] ;  /* 0x0005e00001077983 */ /* 0x000ea80000100800 */
[----:B----4-:R0:W-:Y:S04]  /*d390*/  STL [R1+0x4b8], R26 ;  /* 0x0004b81a01007387 */ /* 0x0101e80000100800 */
[----:B0-----:R-:W4:Y:S04]  /*d3a0*/  LDL.LU R26, [R1+0x11b0] ;  /* 0x0011b000011a7983 */ /* 0x001f280000300800 */
[----:B------:R-:W4:Y:S01]  /*d3b0*/  LDL R9, [R1+0x5f0] ;  /* 0x0005f00001097983 */ /* 0x000f220000100800 */
[----:B---3--:R-:W-:-:S03]  /*d3c0*/  IADD3 R4, P1, R0, R5, RZ ;  /* 0x0000000500047210 */ /* 0x008fc60007f3e0ff */
[----:B------:R-:W3:Y:S01]  /*d3d0*/  LDL R5, [R1+0x5d8] ;  /* 0x0005d80001057983 */ /* 0x000ee20000100800 */
[----:B--2---:R-:W-:-:S03]  /*d3e0*/  IADD3 R6, P2, R0, R7, RZ ;  /* 0x0000000700067210 */ /* 0x004fc60007f5e0ff */
[----:B------:R-:W2:Y:S01]  /*d3f0*/  LDL R7, [R1+0x5dc] ;  /* 0x0005dc0001077983 */ /* 0x000ea20000100800 */
[----:B----4-:R-:W-:-:S03]  /*d400*/  IADD3 R8, P3, R0, R9, RZ ;  /* 0x0000000900087210 */ /* 0x010fc60007f7e0ff */
[----:B------:R-:W4:Y:S01]  /*d410*/  LDL R9, [R1+0x5ec] ;  /* 0x0005ec0001097983 */ /* 0x000f220000100800 */
[----:B------:R-:W-:Y:S01]  /*d420*/  PRMT R3, RZ, 0x7610, R3 ;  /* 0x00007610ff037816 */ /* 0x000fe20000000003 */
[C---:B---3--:R-:W-:Y:S01]  /*d430*/  IMAD.X R5, R23.reuse, 0x1, R5, P1 ;  /* 0x0000000117057824 */ /* 0x048fe200008e0605 */
[----:B------:R-:W-:Y:S02]  /*d440*/  PRMT R25, RZ, 0x7610, R25 ;  /* 0x00007610ff197816 */ /* 0x000fe40000000019 */
[----:B------:R-:W-:Y:S02]  /*d450*/  PRMT R26, RZ, 0x7610, R26 ;  /* 0x00007610ff1a7816 */ /* 0x000fe4000000001a */
[----:B------:R-:W3:Y:S01]  /*d460*/  @!P0 LDG.E.U8 R3, desc[UR8][R4.64] ;  /* 0x0000000804038981 */ /* 0x000ee2000c1e1100 */
[----:B--2---:R-:W-:-:S05]  /*d470*/  IMAD.X R7, R23, 0x1, R7, P2 ;  /* 0x0000000117077824 */ /* 0x004fca00010e0607 */
[----:B------:R-:W2:Y:S01]  /*d480*/  @!P0 LDG.E.U8 R25, desc[UR8][R6.64] ;  /* 0x0000000806198981 */ /* 0x000ea2000c1e1100 */
[----:B----4-:R-:W-:-:S05]  /*d490*/  IMAD.X R9, R23, 0x1, R9, P3 ;  /* 0x0000000117097824 */ /* 0x010fca00018e0609 */
        /* <DEDUP_REMOVED lines=184> */
[----:B------:R-:W-:Y:S02]  /*e020*/  PRMT R3, RZ, 0x7610, R3 ;  /* 0x00007610ff037816 */ /* 0x000fe40000000003 */
[----:B------:R-:W-:Y:S01]  /*e030*/  PRMT R25, RZ, 0x7610, R25 ;  /* 0x00007610ff197816 */ /* 0x000fe20000000019 */
[----:B---3--:R-:W-:Y:S01]  /*e040*/  IMAD.X R5, R23, 0x1, R5, P1 ;  /* 0x0000000117057824 */ /* 0x008fe200008e0605 */
[----:B------:R-:W-:-:S04]  /*e050*/  PRMT R26, RZ, 0x7610, R26 ;  /* 0x00007610ff1a7816 */ /* 0x000fc8000000001a */
[----:B------:R-:W3:Y:S04]  /*e060*/  @!P0 LDG.E.U8 R3, desc[UR8][R4.64] ;  /* 0x0000000804038981 */ /* 0x000ee8000c1e1100 */
[----:B------:R-:W3:Y:S01]  /*e070*/  LDL R5, [R1+0x6c8] ;  /* 0x0006c80001057983 */ /* 0x000ee20000100800 */
[----:B--2---:R-:W-:-:S05]  /*e080*/  IMAD.X R7, R23, 0x1, R7, P2 ;  /* 0x0000000117077824 */ /* 0x004fca00010e0607 */
[----:B------:R-:W2:Y:S01]  /*e090*/  @!P0 LDG.E.U8 R25, desc[UR8][R6.64] ;  /* 0x0000000806198981 */ /* 0x000ea2000c1e1100 */
[----:B----4-:R-:W-:-:S05]  /*e0a0*/  IMAD.X R9, R23, 0x1, R9, P3 ;  /* 0x0000000117097824 */ /* 0x010fca00018e0609 */
[----:B------:R-:W4:Y:S04]  /*e0b0*/  @!P0 LDG.E.U8 R26, desc[UR8][R8.64] ;  /* 0x00000008081a8981 */ /* 0x000f28000c1e1100 */
[----:B---3--:R0:W-:Y:S04]  /*e0c0*/  STL [R1+0x40], R3 ;  /* 0x0000400301007387 */ /* 0x0081e80000100800 */
[----:B0-----:R-:W3:Y:S04]  /*e0d0*/  LDL R3, [R1+0x6e8] ;  /* 0x0006e80001037983 */ /* 0x001ee80000100800 */
[----:B--2---:R0:W-:Y:S04]  /*e0e0*/  STL [R1+0x44], R25 ;  /* 0x0000441901007387 */ /* 0x0041e80000100800 */
[----:B0-----:R-:W2:Y:S04]  /*e0f0*/  LDL.LU R25, [R1+0x114c] ;  /* 0x00114c0001197983 */ /* 0x001ea80000300800 */
[----:B------:R-:W3:Y:S04]  /*e100*/  LDL R7, [R1+0x6d8] ;  /* 0x0006d80001077983 */ /* 0x000ee80000100800 */
[----:B----4-:R0:W-:Y:S04]  /*e110*/  STL [R1+0x48], R26 ;  /* 0x0000481a01007387 */ /* 0x0101e80000100800 */
[----:B0-----:R-:W4:Y:S04]  /*e120*/  LDL.LU R26, [R1+0x1148] ;  /* 0x00114800011a7983 */ /* 0x001f280000300800 */
[----:B------:R-:W2:Y:S01]  /*e130*/  LDL R9, [R1+0x6e0] ;  /* 0x0006e00001097983 */ /* 0x000ea20000100800 */
[----:B------:R-:W-:-:S03]  /*e140*/  IADD3 R4, P1, R0, R5, RZ ;  /* 0x0000000500047210 */ /* 0x000fc60007f3e0ff */
[----:B------:R-:W4:Y:S01]  /*e150*/  LDL R5, [R1+0x6c4] ;  /* 0x0006c40001057983 */ /* 0x000f220000100800 */
[----:B---3--:R-:W-:-:S03]  /*e160*/  IADD3 R6, P2, R0, R7, RZ ;  /* 0x0000000700067210 */ /* 0x008fc60007f5e0ff */
[----:B------:R-:W3:Y:S01]  /*e170*/  LDL R7, [R1+0x6d4] ;  /* 0x0006d40001077983 */ /* 0x000ee20000100800 */
[----:B--2---:R-:W-:-:S03]  /*e180*/  IADD3 R8, P3, R0, R9, RZ ;  /* 0x0000000900087210 */ /* 0x004fc60007f7e0ff */
[----:B------:R-:W2:Y:S01]  /*e190*/  LDL R9, [R1+0x6dc] ;  /* 0x0006dc0001097983 */ /* 0x000ea20000100800 */
[----:B------:R-:W-:Y:S01]  /*e1a0*/  PRMT R24, RZ, 0x7610, R24 ;  /* 0x00007610ff187816 */ /* 0x000fe20000000018 */
[C---:B----4-:R-:W-:Y:S01]  /*e1b0*/  IMAD.X R5, R23.reuse, 0x1, R5, P1 ;  /* 0x0000000117057824 */ /* 0x050fe200008e0605 */
[----:B------:R-:W-:Y:S02]  /*e1c0*/  PRMT R25, RZ, 0x7610, R25 ;  /* 0x00007610ff197816 */ /* 0x000fe40000000019 */
[----:B------:R-:W-:Y:S02]  /*e1d0*/  PRMT R26, RZ, 0x7610, R26 ;  /* 0x00007610ff1a7816 */ /* 0x000fe4000000001a */
[----:B------:R-:W4:Y:S01]  /*e1e0*/  @!P0 LDG.E.U8 R24, desc[UR8][R4.64] ;  /* 0x0000000804188981 */ /* 0x000f22000c1e1100 */
[----:B---3--:R-:W-:-:S05]  /*e1f0*/  IMAD.X R7, R23, 0x1, R7, P2 ;  /* 0x0000000117077824 */ /* 0x008fca00010e0607 */
[----:B------:R-:W3:Y:S01]  /*e200*/  @!P0 LDG.E.U8 R25, desc[UR8][R6.64] ;  /* 0x0000000806198981 */ /* 0x000ee2000c1e1100 */
[----:B--2---:R-:W-:-:S05]  /*e210*/  IMAD.X R9, R23, 0x1, R9, P3 ;  /* 0x0000000117097824 */ /* 0x004fca00018e0609 */
[----:B------:R-:W2:Y:S04]  /*e220*/  @!P0 LDG.E.U8 R26, desc[UR8][R8.64] ;  /* 0x00000008081a8981 */ /* 0x000ea8000c1e1100 */
[----:B----4-:R0:W-:Y:S04]  /*e230*/  STL [R1+0x34], R24 ;  /* 0x0000341801007387 */ /* 0x0101e80000100800 */
[----:B0-----:R-:W4:Y:S04]  /*e240*/  LDL.LU R24, [R1+0x1144] ;  /* 0x0011440001187983 */ /* 0x001f280000300800 */
[----:B---3--:R0:W-:Y:S04]  /*e250*/  STL [R1+0x38], R25 ;  /* 0x0000381901007387 */ /* 0x0081e80000100800 */
[----:B0-----:R-:W3:Y:S04]  /*e260*/  LDL.LU R25, [R1+0x1140] ;  /* 0x0011400001197983 */ /* 0x001ee80000300800 */
[----:B------:R-:W4:Y:S04]  /*e270*/  LDL R7, [R1+0x6f0] ;  /* 0x0006f00001077983 */ /* 0x000f280000100800 */
[----:B--2---:R0:W-:Y:S04]  /*e280*/  STL [R1+0x3c], R26 ;  /* 0x00003c1a01007387 */ /* 0x0041e80000100800 */
[----:B0-----:R-:W2:Y:S04]  /*e290*/  LDL.LU R26, [R1+0x113c] ;  /* 0x00113c00011a7983 */ /* 0x001ea80000300800 */
[----:B------:R-:W3:Y:S04]  /*e2a0*/  LDL R9, [R1+0x6f8] ;  /* 0x0006f80001097983 */ /* 0x000ee80000100800 */
[----:B------:R-:W2:Y:S01]  /*e2b0*/  LDL R5, [R1+0x6e4] ;  /* 0x0006e40001057983 */ /* 0x000ea20000100800 */
[----:B----4-:R-:W-:-:S03]  /*e2c0*/  IADD3 R6, P2, R0, R7, RZ ;  /* 0x0000000700067210 */ /* 0x010fc60007f5e0ff */
[----:B------:R-:W4:Y:S01]  /*e2d0*/  LDL R7, [R1+0x6ec] ;  /* 0x0006ec0001077983 */ /* 0x000f220000100800 */
[----:B---3--:R-:W-:-:S03]  /*e2e0*/  IADD3 R8, P3, R0, R9, RZ ;  /* 0x0000000900087210 */ /* 0x008fc60007f7e0ff */
[----:B------:R-:W3:Y:S01]  /*e2f0*/  LDL R9, [R1+0x6f4] ;  /* 0x0006f40001097983 */ /* 0x000ee20000100800 */
[----:B------:R-:W-:Y:S02]  /*e300*/  IADD3 R4, P1, R0, R3, RZ ;  /* 0x0000000300047210 */ /* 0x000fe40007f3e0ff */
[----:B------:R-:W-:Y:S01]  /*e310*/  PRMT R24, RZ, 0x7610, R24 ;  /* 0x00007610ff187816 */ /* 0x000fe20000000018 */
[----:B------:R-:W3:Y:S02]  /*e320*/  LDL R3, [R1+0x6fc] ;  /* 0x0006fc0001037983 */ /* 0x000ee40000100800 */
[----:B--2---:R-:W-:Y:S01]  /*e330*/  IMAD.X R5, R23, 0x1, R5, P1 ;  /* 0x0000000117057824 */ /* 0x004fe200008e0605 */
[----:B------:R-:W-:Y:S01]  /*e340*/  PRMT R25, RZ, 0x7610, R25 ;  /* 0x00007610ff197816 */ /* 0x000fe20000000019 */
[----:B------:R-:W2:Y:S01]  /*e350*/  LDL R0, [R1+0x704] ;  /* 0x0007040001007983 */ /* 0x000ea20000100800 */
[----:B------:R-:W-:-:S03]  /*e360*/  PRMT R26, RZ, 0x7610, R26 ;  /* 0x00007610ff1a7816 */ /* 0x000fc6000000001a */
[----:B------:R-:W2:Y:S01]  /*e370*/  @!P0 LDG.E.U8 R24, desc[UR8][R4.64] ;  /* 0x0000000804188981 */ /* 0x000ea2000c1e1100 */
[----:B----4-:R-:W-:-:S05]  /*e380*/  IMAD.X R7, R23, 0x1, R7, P2 ;  /* 0x0000000117077824 */ /* 0x010fca00010e0607 */
[----:B------:R-:W4:Y:S01]  /*e390*/  @!P0 LDG.E.U8 R25, desc[UR8][R6.64] ;  /* 0x0000000806198981 */ /* 0x000f22000c1e1100 */
[----:B---3--:R-:W-:-:S05]  /*e3a0*/  IMAD.X R9, R23, 0x1, R9, P3 ;  /* 0x0000000117097824 */ /* 0x008fca00018e0609 */
[----:B------:R-:W3:Y:S04]  /*e3b0*/  @!P0 LDG.E.U8 R26, desc[UR8][R8.64] ;  /* 0x00000008081a8981 */ /* 0x000ee8000c1e1100 */
[----:B--2---:R0:W-:Y:S04]  /*e3c0*/  STL [R1+0x28], R24 ;  /* 0x0000281801007387 */ /* 0x0041e80000100800 */
[----:B0-----:R-:W2:Y:S04]  /*e3d0*/  LDL.LU R24, [R1+0x1138] ;  /* 0x0011380001187983 */ /* 0x001ea80000300800 */
[----:B------:R-:W2:Y:S04]  /*e3e0*/  LDL R5, [R1+0x700] ;  /* 0x0007000001057983 */ /* 0x000ea80000100800 */
[----:B----4-:R0:W-:Y:S04]  /*e3f0*/  STL [R1+0x2c], R25 ;  /* 0x00002c1901007387 */ /* 0x0101e80000100800 */
[----:B0-----:R-:W4:Y:S04]  /*e400*/  LDL.LU R25, [R1+0x1134] ;  /* 0x0011340001197983 */ /* 0x001f280000300800 */
[----:B------:R-:W4:Y:S04]  /*e410*/  LDL R7, [R1+0x708] ;  /* 0x0007080001077983 */ /* 0x000f280000100800 */
[----:B---3--:R0:W-:Y:S04]  /*e420*/  STL [R1+0x30], R26 ;  /* 0x0000301a01007387 */ /* 0x0081e80000100800 */
[----:B0-----:R-:W3:Y:S04]  /*e430*/  LDL.LU R26, [R1+0x1130] ;  /* 0x00113000011a7983 */ /* 0x001ee80000300800 */
[----:B------:R-:W3:Y:S01]  /*e440*/  LDL R8, [R1+0x710] ;  /* 0x0007100001087983 */ /* 0x000ee20000100800 */
[----:B------:R-:W0:Y:S02]  /*e450*/  S2R R4, SR_TID.X ;  /* 0x0000000000047919 */ /* 0x000e240000002100 */
[----:B0-----:R-:W-:-:S05]  /*e460*/  LOP3.LUT R4, R4, 0x1f, RZ, 0xc0, !PT ;  /* 0x0000001f04047812 */ /* 0x001fca00078ec0ff */
[----:B------:R-:W-:Y:S01]  /*e470*/  IMAD R9, R4, UR10, RZ ;  /* 0x0000000a04097c24 */ /* 0x000fe2000f8e02ff */
[----:B--2---:R-:W-:Y:S01]  /*e480*/  PRMT R24, RZ, 0x7610, R24 ;  /* 0x00007610ff187816 */ /* 0x004fe20000000018 */
[----:B------:R-:W-:-:S03]  /*e490*/  ULDC UR10, c[0x0][0x23c] ;  /* 0x00008f00000a7ab9 */ /* 0x000fc60000000800 */
[C---:B------:R-:W-:Y:S02]  /*e4a0*/  IADD3 R4, P1, R9.reuse, R5, RZ ;  /* 0x0000000509047210 */ /* 0x040fe40007f3e0ff */
[C---:B----4-:R-:W-:Y:S02]  /*e4b0*/  IADD3 R6, P2, R9.reuse, R7, RZ ;  /* 0x0000000709067210 */ /* 0x050fe40007f5e0ff */
[----:B---3--:R-:W-:Y:S02]  /*e4c0*/  IADD3 R8, P3, R9, R8, RZ ;  /* 0x0000000809087210 */ /* 0x008fe40007f7e0ff */
[----:B------:R-:W2:Y:S01]  /*e4d0*/  LDL R9, [R1+0x70c] ;  /* 0x00070c0001097983 */ /* 0x000ea20000100800 */
[C---:B------:R-:W-:Y:S01]  /*e4e0*/  IMAD.X R5, R23.reuse, 0x1, R3, P1 ;  /* 0x0000000117057824 */ /* 0x040fe200008e0603 */
[----:B------:R-:W-:Y:S01]  /*e4f0*/  PRMT R25, RZ, 0x7610, R25 ;  /* 0x00007610ff197816 */ /* 0x000fe20000000019 */
[C---:B------:R-:W-:Y:S01]  /*e500*/  IMAD.X R7, R23.reuse, 0x1, R0, P2 ;  /* 0x0000000117077824 */ /* 0x040fe200010e0600 */
[----:B------:R-:W-:Y:S01]  /*e510*/  PRMT R26, RZ, 0x7610, R26 ;  /* 0x00007610ff1a7816 */ /* 0x000fe2000000001a */
[----:B------:R-:W3:Y:S04]  /*e520*/  LDL R3, [R1+0x714] ;  /* 0x0007140001037983 */ /* 0x000ee80000100800 */
[----:B------:R-:W4:Y:S04]  /*e530*/  @!P0 LDG.E.U8 R24, desc[UR8][R4.64] ;  /* 0x0000000804188981 */ /* 0x000f28000c1e1100 */
[----:B------:R-:W3:Y:S04]  /*e540*/  @!P0 LDG.E.U8 R25, desc[UR8][R6.64] ;  /* 0x0000000806198981 */ /* 0x000ee8000c1e1100 */
[----:B------:R-:W3:Y:S01]  /*e550*/  LDL R0, [R1+0x71c] ;  /* 0x00071c0001007983 */ /* 0x000ee20000100800 */
[----:B--2---:R-:W-:-:S03]  /*e560*/  IMAD.X R9, R23, 0x1, R9, P3 ;  /* 0x0000000117097824 */ /* 0x004fc600018e0609 */
[----:B------:R-:W2:Y:S04]  /*e570*/  LDL R23, [R1+0x724] ;  /* 0x0007240001177983 */ /* 0x000ea80000100800 */
[----:B------:R-:W2:Y:S04]  /*e580*/  @!P0 LDG.E.U8 R26, desc[UR8][R8.64] ;  /* 0x00000008081a8981 */ /* 0x000ea8000c1e1100 */
[----:B----4-:R0:W-:Y:S04]  /*e590*/  STL [R1+0x1c], R24 ;  /* 0x00001c1801007387 */ /* 0x0101e80000100800 */
[----:B0-----:R-:W4:Y:S04]  /*e5a0*/  LDL.LU R24, [R1+0x112c] ;  /* 0x00112c0001187983 */ /* 0x001f280000300800 */
[----:B------:R-:W4:Y:S04]  /*e5b0*/  LDL R5, [R1+0x718] ;  /* 0x0007180001057983 */ /* 0x000f280000100800 */
[----:B---3--:R0:W-:Y:S04]  /*e5c0*/  STL [R1+0x20], R25 ;  /* 0x0000201901007387 */ /* 0x0081e80000100800 */
[----:B0-----:R-:W3:Y:S04]  /*e5d0*/  LDL.LU R25, [R1+0x1128] ;  /* 0x0011280001197983 */ /* 0x001ee80000300800 */
[----:B------:R-:W3:Y:S01]  /*e5e0*/  LDL R7, [R1+0x720] ;  /* 0x0007200001077983 */ /* 0x000ee20000100800 */
[----:B------:R-:W0:Y:S03]  /*e5f0*/  S2R R4, SR_TID.X ;  /* 0x0000000000047919 */ /* 0x000e260000002100 */
[----:B--2---:R1:W-:Y:S04]  /*e600*/  STL [R1+0x24], R26 ;  /* 0x0000241a01007387 */ /* 0x0043e80000100800 */
[----:B-1----:R-:W2:Y:S04]  /*e610*/  LDL.LU R26, [R1+0x1124] ;  /* 0x00112400011a7983 */ /* 0x002ea80000300800 */
[----:B------:R-:W2:Y:S01]  /*e620*/  LDL R8, [R1+0x728] ;  /* 0x0007280001087983 */ /* 0x000ea20000100800 */
[----:B------:R-:W1:Y:S01]  /*e630*/  S2R R6, SR_TID.X ;  /* 0x0000000000067919 */ /* 0x000e620000002100 */
[----:B0-----:R-:W-:-:S05]  /*e640*/  LOP3.LUT R4, R4, 0x1f, RZ, 0xc0, !PT ;  /* 0x0000001f04047812 */ /* 0x001fca00078ec0ff */
[----:B------:R-:W-:Y:S01]  /*e650*/  IMAD R9, R4, UR10, RZ ;  /* 0x0000000a04097c24 */ /* 0x000fe2000f8e02ff */
[----:B------:R-:W-:-:S04]  /*e660*/  ULDC UR10, c[0x0][0x23c] ;  /* 0x00008f00000a7ab9 */ /* 0x000fc80000000800 */
[C---:B----4-:R-:W-:Y:S02]  /*e670*/  IADD3 R4, P1, R9.reuse, R5, RZ ;  /* 0x0000000509047210 */ /* 0x050fe40007f3e0ff */
[----:B------:R-:W-:Y:S02]  /*e680*/  PRMT R24, RZ, 0x7610, R24 ;  /* 0x00007610ff187816 */ /* 0x000fe40000000018 */
[----:B-1----:R-:W-:Y:S02]  /*e690*/  LOP3.LUT R5, R6, 0x1f, RZ, 0xc0, !PT ;  /* 0x0000001f06057812 */ /* 0x002fe400078ec0ff */
[C---:B---3--:R-:W-:Y:S02]  /*e6a0*/  IADD3 R6, P2, R9.reuse, R7, RZ ;  /* 0x0000000709067210 */ /* 0x048fe40007f5e0ff */
[----:B--2---:R-:W-:Y:S01]  /*e6b0*/  IADD3 R8, P3, R9, R8, RZ ;  /* 0x0000000809087210 */ /* 0x004fe20007f7e0ff */
[----:B------:R-:W-:Y:S01]  /*e6c0*/  IMAD R9, R5, UR10, RZ ;  /* 0x0000000a05097c24 */ /* 0x000fe2000f8e02ff */
[----:B------:R-:W-:Y:S01]  /*e6d0*/  PRMT R25, RZ, 0x7610, R25 ;  /* 0x00007610ff197816 */ /* 0x000fe20000000019 */
[----:B------:R-:W-:-:S03]  /*e6e0*/  ULDC UR10, c[0x0][0x23c] ;  /* 0x00008f00000a7ab9 */ /* 0x000fc60000000800 */
[----:B------:R-:W-:-:S05]  /*e6f0*/  SHF.R.S32.HI R9, RZ, 0x1f, R9 ;  /* 0x0000001fff097819 */ /* 0x000fca0000011409 */
[C---:B------:R-:W-:Y:S02]  /*e700*/  IMAD.X R5, R9.reuse, 0x1, R3, P1 ;  /* 0x0000000109057824 */ /* 0x040fe400008e0603 */
[C---:B------:R-:W-:Y:S01]  /*e710*/  IMAD.X R7, R9.reuse, 0x1, R0, P2 ;  /* 0x0000000109077824 */ /* 0x040fe200010e0600 */
[----:B------:R-:W-:Y:S01]  /*e720*/  PRMT R26, RZ, 0x7610, R26 ;  /* 0x00007610ff1a7816 */ /* 0x000fe2000000001a */
[----:B------:R-:W2:Y:S04]  /*e730*/  LDL R3, [R1+0x734] ;  /* 0x0007340001037983 */ /* 0x000ea80000100800 */
[----:B------:R0:W3:Y:S04]  /*e740*/  @!P0 LDG.E.U8 R24, desc[UR8][R4.64] ;  /* 0x0000000804188981 */ /* 0x0000e8000c1e1100 */
[----:B------:R-:W4:Y:S01]  /*e750*/  @!P0 LDG.E.U8 R25, desc[UR8][R6.64] ;  /* 0x0000000806198981 */ /* 0x000f22000c1e1100 */
[----:B------:R-:W-:-:S03]  /*e760*/  IMAD.X R9, R9, 0x1, R23, P3 ;  /* 0x0000000109097824 */ /* 0x000fc600018e0617 */
[----:B------:R-:W2:Y:S04]  /*e770*/  LDL R0, [R1+0x73c] ;  /* 0x00073c0001007983 */ /* 0x000ea80000100800 */
[----:B------:R-:W2:Y:S04]  /*e780*/  @!P0 LDG.E.U8 R26, desc[UR8][R8.64] ;  /* 0x00000008081a8981 */ /* 0x000ea8000c1e1100 */
[----:B------:R-:W2:Y:S01]  /*e790*/  LDL.LU R23, [R1+0x1120] ;  /* 0x0011200001177983 */ /* 0x000ea20000300800 */
[----:B0-----:R-:W0:Y:S03]  /*e7a0*/  S2R R4, SR_TID.X ;  /* 0x0000000000047919 */ /* 0x001e260000002100 */
[----:B---3--:R1:W-:Y:S04]  /*e7b0*/  STL [R1+0x10], R24 ;  /* 0x0000101801007387 */ /* 0x0083e80000100800 */
[----:B-1----:R-:W3:Y:S04]  /*e7c0*/  LDL.LU R24, [R1+0x111c] ;  /* 0x00111c0001187983 */ /* 0x002ee80000300800 */
[----:B------:R-:W3:Y:S04]  /*e7d0*/  LDL R5, [R1+0x730] ;  /* 0x0007300001057983 */ /* 0x000ee80000100800 */
[----:B----4-:R1:W-:Y:S04]  /*e7e0*/  STL [R1+0x14], R25 ;  /* 0x0000141901007387 */ /* 0x0103e80000100800 */
[----:B-1----:R-:W4:Y:S04]  /*e7f0*/  LDL.LU R25, [R1+0x1118] ;  /* 0x0011180001197983 */ /* 0x002f280000300800 */
[----:B------:R-:W4:Y:S01]  /*e800*/  LDL R7, [R1+0x738] ;  /* 0x0007380001077983 */ /* 0x000f220000100800 */
[----:B0-----:R-:W-:-:S03]  /*e810*/  LOP3.LUT R4, R4, 0x1f, RZ, 0xc0, !PT ;  /* 0x0000001f04047812 */ /* 0x001fc600078ec0ff */
[----:B--2---:R0:W-:Y:S02]  /*e820*/  STL [R1+0x18], R26 ;  /* 0x0000181a01007387 */ /* 0x0041e40000100800 */
[----:B------:R-:W-:Y:S01]  /*e830*/  IMAD R9, R4, UR10, RZ ;  /* 0x0000000a04097c24 */ /* 0x000fe2000f8e02ff */
[----:B------:R-:W-:Y:S01]  /*e840*/  ULDC UR10, c[0x0][0x23c] ;  /* 0x00008f00000a7ab9 */ /* 0x000fe20000000800 */
[----:B0-----:R-:W2:Y:S04]  /*e850*/  LDL.LU R26, [R1+0x1114] ;  /* 0x00111400011a7983 */ /* 0x001ea80000300800 */
[----:B------:R-:W2:Y:S01]  /*e860*/  LDL R8, [R1+0x740] ;  /* 0x0007400001087983 */ /* 0x000ea20000100800 */
[----:B---3--:R-:W-:-:S03]  /*e870*/  IADD3 R4, P1, R9, R5, RZ ;  /* 0x0000000509047210 */ /* 0x008fc60007f3e0ff */
[----:B------:R-:W3:Y:S01]  /*e880*/  LDL R5, [R1+0x72c] ;  /* 0x00072c0001057983 */ /* 0x000ee20000100800 */
[C---:B----4-:R-:W-:Y:S02]  /*e890*/  IADD3 R6, P2, R9.reuse, R7, RZ ;  /* 0x0000000709067210 */ /* 0x050fe40007f5e0ff */
[----:B------:R-:W0:Y:S01]  /*e8a0*/  S2R R7, SR_TID.X ;  /* 0x0000000000077919 */ /* 0x000e220000002100 */
[----:B------:R-:W-:Y:S02]  /*e8b0*/  PRMT R28, RZ, 0x7610, R28 ;  /* 0x00007610ff1c7816 */ /* 0x000fe4000000001c */
[----:B------:R-:W-:Y:S02]  /*e8c0*/  PRMT R29, RZ, 0x7610, R29 ;  /* 0x00007610ff1d7816 */ /* 0x000fe4000000001d */
[----:B--2---:R-:W-:Y:S02]  /*e8d0*/  IADD3 R8, P3, R9, R8, RZ ;  /* 0x0000000809087210 */ /* 0x004fe40007f7e0ff */
[----:B0-----:R-:W-:-:S05]  /*e8e0*/  LOP3.LUT R7, R7, 0x1f, RZ, 0xc0, !PT ;  /* 0x0000001f07077812 */ /* 0x001fca00078ec0ff */
[----:B------:R-:W-:Y:S01]  /*e8f0*/  IMAD R9, R7, UR10, RZ ;  /* 0x0000000a07097c24 */ /* 0x000fe2000f8e02ff */
[----:B------:R-:W-:Y:S01]  /*e900*/  PRMT R26, RZ, 0x7610, R26 ;  /* 0x00007610ff1a7816 */ /* 0x000fe2000000001a */
[----:B------:R-:W-:-:S03]  /*e910*/  ULDC UR10, c[0x0][0x23c] ;  /* 0x00008f00000a7ab9 */ /* 0x000fc60000000800 */
[----:B------:R-:W-:-:S05]  /*e920*/  SHF.R.S32.HI R9, RZ, 0x1f, R9 ;  /* 0x0000001fff097819 */ /* 0x000fca0000011409 */
[C---:B------:R-:W-:Y:S02]  /*e930*/  IMAD.X R7, R9.reuse, 0x1, R3, P2 ;  /* 0x0000000109077824 */ /* 0x040fe400010e0603 */
[----:B------:R-:W2:Y:S04]  /*e940*/  LDL R3, [R1+0x754] ;  /* 0x0007540001037983 */ /* 0x000ea80000100800 */
[----:B------:R-:W4:Y:S01]  /*e950*/  @!P0 LDG.E.U8 R29, desc[UR8][R6.64] ;  /* 0x00000008061d8981 */ /* 0x000f22000c1e1100 */
[----:B---3--:R-:W-:-:S05]  /*e960*/  IMAD.X R5, R9, 0x1, R5, P1 ;  /* 0x0000000109057824 */ /* 0x008fca00008e0605 */
[----:B------:R-:W3:Y:S01]  /*e970*/  @!P0 LDG.E.U8 R28, desc[UR8][R4.64] ;  /* 0x00000008041c8981 */ /* 0x000ee2000c1e1100 */
[----:B------:R-:W-:-:S03]  /*e980*/  IMAD.X R9, R9, 0x1, R0, P3 ;  /* 0x0000000109097824 */ /* 0x000fc600018e0600 */
[----:B------:R0:W-:Y:S04]  /*e990*/  STL.S16 [R1+0xc], R26 ;  /* 0x00000c1a01007387 */ /* 0x0001e80000100600 */
[----:B0-----:R-:W2:Y:S04]  /*e9a0*/  LDL.LU R26, [R1+0x1110] ;  /* 0x00111000011a7983 */ /* 0x001ea80000300800 */
[----:B------:R-:W2:Y:S04]  /*e9b0*/  LDL.LU R0, [R1+0x110c] ;  /* 0x00110c0001007983 */ /* 0x000ea80000300800 */
[----:B------:R-:W2:Y:S04]  /*e9c0*/  LDL R5, [R1+0x758] ;  /* 0x0007580001057983 */ /* 0x000ea80000100800 */
[----:B---3--:R-:W-:Y:S04]  /*e9d0*/  STL [R1+0x10e0], R28 ;  /* 0x0010e01c01007387 */ /* 0x008fe80000100800 */
[----:B------:R-:W3:Y:S04]  /*e9e0*/  LDL R7, [R1+0x760] ;  /* 0x0007600001077983 */ /* 0x000ee80000100800 */
[----:B----4-:R0:W-:Y:S04]  /*e9f0*/  STL [R1+0x1108], R29 ;  /* 0x0011081d01007387 */ /* 0x0101e80000100800 */
[----:B0-----:R-:W4:Y:S01]  /*ea00*/  LDL.LU R29, [R1+0xc] ;  /* 0x00000c00011d7983 */ /* 0x001f220000300800 */
[----:B------:R-:W0:Y:S03]  /*ea10*/  S2R R4, SR_TID.X ;  /* 0x0000000000047919 */ /* 0x000e260000002100 */
[----:B----4-:R1:W4:Y:S04]  /*ea20*/  @!P0 LDG.E.U8 R29, desc[UR8][R8.64] ;  /* 0x00000008081d8981 */ /* 0x010328000c1e1100 */
[----:B------:R-:W4:Y:S01]  /*ea30*/  LDL R8, [R1+0x780] ;  /* 0x0007800001087983 */ /* 0x000f220000100800 */
[----:B0-----:R-:W-:-:S05]  /*ea40*/  LOP3.LUT R28, R4, 0x1f, RZ, 0xc0, !PT ;  /* 0x0000001f041c7812 */ /* 0x001fca00078ec0ff */
[C---:B-1----:R-:W-:Y:S02]  /*ea50*/  IMAD R9, R28.reuse, UR11, RZ ;  /* 0x0000000b1c097c24 */ /* 0x042fe4000f8e02ff */
[----:B------:R-:W-:Y:S01]  /*ea60*/  IMAD R28, R28, UR10, RZ ;  /* 0x0000000a1c1c7c24 */ /* 0x000fe2000f8e02ff */
[----:B------:R-:W-:Y:S01]  /*ea70*/  PRMT R25, RZ, 0x7610, R25 ;  /* 0x00007610ff197816 */ /* 0x000fe20000000019 */
[----:B------:R-:W-:Y:S01]  /*ea80*/  ULDC UR10, c[0x0][0x23c] ;  /* 0x00008f00000a7ab9 */ /* 0x000fe20000000800 */
[C---:B--2---:R-:W-:Y:S02]  /*ea90*/  IADD3 R4, P1, R9.reuse, R5, RZ ;  /* 0x0000000509047210 */ /* 0x044fe40007f3e0ff */
[----:B---3--:R-:W-:Y:S02]  /*eaa0*/  IADD3 R6, P2, R9, R7, RZ ;  /* 0x0000000709067210 */ /* 0x008fe40007f5e0ff */
[----:B------:R-:W-:-:S05]  /*eab0*/  SHF.R.S32.HI R28, RZ, 0x1f, R28 ;  /* 0x0000001fff1c7819 */ /* 0x000fca000001141c */
[----:B------:R-:W-:Y:S02]  /*eac0*/  IMAD.X R5, R28, 0x1, R3, P1 ;  /* 0x000000011c057824 */ /* 0x000fe400008e0603 */
[----:B------:R-:W2:Y:S04]  /*ead0*/  LDL R3, [R1+0x774] ;  /* 0x0007740001037983 */ /* 0x000ea80000100800 */
[----:B------:R0:W3:Y:S01]  /*eae0*/  @!P0 LDG.E.U8 R25, desc[UR8][R4.64] ;  /* 0x0000000804198981 */ /* 0x0000e2000c1e1100 */
[----:B----4-:R-:W-:-:S03]  /*eaf0*/  IADD3 R8, P3, R9, R8, RZ ;  /* 0x0000000809087210 */ /* 0x010fc60007f7e0ff */
[----:B------:R-:W4:Y:S04]  /*eb00*/  LDL R9, [R1+0x77c] ;  /* 0x00077c0001097983 */ /* 0x000f280000100800 */
[----:B------:R1:W-:Y:S04]  /*eb10*/  STL [R1+0xad8], R2 ;  /* 0x000ad80201007387 */ /* 0x0003e80000100800 */
[----:B------:R-:W2:Y:S01]  /*eb20*/  LDL R5, [R1+0x7a0] ;  /* 0x0007a00001057983 */ /* 0x000ea20000100800 */
[----:B0-----:R-:W0:Y:S01]  /*eb30*/  S2R R4, SR_TID.X ;  /* 0x0000000000047919 */ /* 0x001e220000002100 */
[----:B------:R-:W-:Y:S01]  /*eb40*/  PRMT R27, RZ, 0x7610, R27 ;  /* 0x00007610ff1b7816 */ /* 0x000fe2000000001b */
[----:B------:R-:W-:Y:S01]  /*eb50*/  IMAD.X R7, R28, 0x1, R2, P2 ;  /* 0x000000011c077824 */ /* 0x000fe200010e0602 */
[----:B------:R-:W-:Y:S01]  /*eb60*/  PRMT R26, RZ, 0x7610, R26 ;  /* 0x00007610ff1a7816 */ /* 0x000fe2000000001a */
[----:B-1----:R-:W3:Y:S05]  /*eb70*/  LDL R2, [R1+0x794] ;  /* 0x0007940001027983 */ /* 0x002eea0000100800 */
[----:B------:R-:W3:Y:S04]  /*eb80*/  @!P0 LDG.E.U8 R26, desc[UR8][R6.64] ;  /* 0x00000008061a8981 */ /* 0x000ee8000c1e1100 */
[----:B------:R-:W3:Y:S01]  /*eb90*/  LDL R7, [R1+0x778] ;  /* 0x0007780001077983 */ /* 0x000ee20000100800 */
[----:B0-----:R-:W-:Y:S01]  /*eba0*/  LOP3.LUT R4, R4, 0x1f, RZ, 0xc0, !PT ;  /* 0x0000001f04047812 */ /* 0x001fe200078ec0ff */
[----:B----4-:R-:W-:-:S05]  /*ebb0*/  IMAD.X R9, R28, 0x1, R9, P3 ;  /* 0x000000011c097824 */ /* 0x010fca00018e0609 */
[----:B------:R0:W4:Y:S02]  /*ebc0*/  @!P0 LDG.E.U8 R27, desc[UR8][R8.64] ;  /* 0x00000008081b8981 */ /* 0x000124000c1e1100 */
[----:B0-----:R-:W-:Y:S02]  /*ebd0*/  IMAD R9, R4, UR10, RZ ;  /* 0x0000000a04097c24 */ /* 0x001fe4000f8e02ff */
[----:B------:R-:W4:Y:S01]  /*ebe0*/  LDL R8, [R1+0x798] ;  /* 0x0007980001087983 */ /* 0x000f220000100800 */
[----:B------:R-:W-:Y:S01]  /*ebf0*/  PRMT R24, RZ, 0x7610, R24 ;  /* 0x00007610ff187816 */ /* 0x000fe20000000018 */
[----:B------:R-:W-:Y:S01]  /*ec00*/  ULDC UR10, c[0x0][0x23c] ;  /* 0x00008f00000a7ab9 */ /* 0x000fe20000000800 */
[C---:B--2---:R-:W-:Y:S02]  /*ec10*/  IADD3 R4, P3, R9.reuse, R5, RZ ;  /* 0x0000000509047210 */ /* 0x044fe40007f7e0ff */
[----:B------:R-:W2:Y:S01]  /*ec20*/  LDL R5, [R1+0x79c] ;  /* 0x00079c0001057983 */ /* 0x000ea20000100800 */
[----:B---3--:R-:W-:-:S05]  /*ec30*/  IADD3 R6, P1, R9, R7, RZ ;  /* 0x0000000709067210 */ /* 0x008fca0007f3e0ff */
[C---:B------:R-:W-:Y:S01]  /*ec40*/  IMAD.X R7, R28.reuse, 0x1, R3, P1 ;  /* 0x000000011c077824 */ /* 0x040fe200008e0603 */
[----:B----4-:R-:W-:Y:S01]  /*ec50*/  IADD3 R8, P2, R9, R8, RZ ;  /* 0x0000000809087210 */ /* 0x010fe20007f5e0ff */
[----:B--2---:R-:W-:-:S04]  /*ec60*/  IMAD.X R5, R28, 0x1, R5, P3 ;  /* 0x000000011c057824 */ /* 0x004fc800018e0605 */
[----:B------:R-:W-:Y:S02]  /*ec70*/  IMAD.X R9, R28, 0x1, R2, P2 ;  /* 0x000000011c097824 */ /* 0x000fe400010e0602 */
[----:B------:R-:W2:Y:S04]  /*ec80*/  LDL.LU R2, [R1+0x770] ;  /* 0x0007700001027983 */ /* 0x000ea80000300800 */
[----:B------:R-:W3:Y:S04]  /*ec90*/  LDL.LU R3, [R1+0x76c] ;  /* 0x00076c0001037983 */ /* 0x000ee80000300800 */
[----:B------:R0:W4:Y:S04]  /*eca0*/  @!P0 LDG.E.U8 R24, desc[UR8][R4.64] ;  /* 0x0000000804188981 */ /* 0x000128000c1e1100 */
[----:B------:R-:W2:Y:S01]  /*ecb0*/  LDL R5, [R1+0x748] ;  /* 0x0007480001057983 */ /* 0x000ea20000100800 */
[----:B0-----:R-:W0:Y:S01]  /*ecc0*/  S2R R4, SR_TID.X ;  /* 0x0000000000047919 */ /* 0x001e220000002100 */
[----:B------:R-:W-:-:S02]  /*ecd0*/  PRMT R22, RZ, 0x7610, R22 ;  /* 0x00007610ff167816 */ /* 0x000fc40000000016 */
[----:B------:R-:W-:-:S04]  /*ece0*/  PRMT R23, RZ, 0x7610, R23 ;  /* 0x00007610ff177816 */ /* 0x000fc80000000017 */
[----:B------:R-:W4:Y:S04]  /*ecf0*/  @!P0 LDG.E.U8 R22, desc[UR8][R6.64] ;  /* 0x0000000806168981 */ /* 0x000f28000c1e1100 */
[----:B------:R1:W4:Y:S04]  /*ed00*/  @!P0 LDG.E.U8 R23, desc[UR8][R8.64] ;  /* 0x0000000808178981 */ /* 0x000328000c1e1100 */
[----:B------:R-:W3:Y:S04]  /*ed10*/  LDL R7, [R1+0x750] ;  /* 0x0007500001077983 */ /* 0x000ee80000100800 */
[----:B------:R-:W4:Y:S01]  /*ed20*/  LDL R8, [R1+0x768] ;  /* 0x0007680001087983 */ /* 0x000f220000100800 */
[----:B0-----:R-:W-:-:S05]  /*ed30*/  LOP3.LUT R4, R4, 0x1f, RZ, 0xc0, !PT ;  /* 0x0000001f04047812 */ /* 0x001fca00078ec0ff */
[----:B-1----:R-:W-:Y:S01]  /*ed40*/  IMAD R9, R4, UR10, RZ ;  /* 0x0000000a04097c24 */ /* 0x002fe2000f8e02ff */
[----:B------:R-:W-:Y:S01]  /*ed50*/  PRMT R19, RZ, 0x7610, R19 ;  /* 0x00007610ff137816 */ /* 0x000fe20000000013 */
[----:B------:R-:W-:-:S03]  /*ed60*/  ULDC UR10, c[0x0][0x23c] ;  /* 0x00008f00000a7ab9 */ /* 0x000fc60000000800 */
[C---:B--2---:R-:W-:Y:S02]  /*ed70*/  IADD3 R4, P1, R9.reuse, R5, RZ ;  /* 0x0000000509047210 */ /* 0x044fe40007f3e0ff */
[----:B------:R-:W2:Y:S01]  /*ed80*/  LDL R5, [R1+0x744] ;  /* 0x0007440001057983 */ /* 0x000ea20000100800 */
[----:B---3--:R-:W-:-:S03]  /*ed90*/  IADD3 R6, P2, R9, R7, RZ ;  /* 0x0000000709067210 */ /* 0x008fc60007f5e0ff */
[----:B------:R-:W3:Y:S01]  /*eda0*/  LDL R7, [R1+0x74c] ;  /* 0x00074c0001077983 */ /* 0x000ee20000100800 */
[----:B----4-:R-:W-:-:S03]  /*edb0*/  IADD3 R8, P3, R9, R8, RZ ;  /* 0x0000000809087210 */ /* 0x010fc60007f7e0ff */
[----:B------:R-:W4:Y:S01]  /*edc0*/  LDL R9, [R1+0x764] ;  /* 0x0007640001097983 */ /* 0x000f220000100800 */
[----:B--2---:R-:W-:-:S05]  /*edd0*/  IMAD.X R5, R28, 0x1, R5, P1 ;  /* 0x000000011c057824 */ /* 0x004fca00008e0605 */
[----:B------:R0:W2:Y:S01]  /*ede0*/  @!P0 LDG.E.U8 R19, desc[UR8][R4.64] ;  /* 0x0000000804138981 */ /* 0x0000a2000c1e1100 */
[----:B------:R-:W-:Y:S02]  /*edf0*/  PRMT R20, RZ, 0x7610, R20 ;  /* 0x00007610ff147816 */ /* 0x000fe40000000014 */
[----:B------:R-:W-:Y:S01]  /*ee00*/  PRMT R21, RZ, 0x7610, R21 ;  /* 0x00007610ff157816 */ /* 0x000fe20000000015 */
[C---:B---3--:R-:W-:Y:S02]  /*ee10*/  IMAD.X R7, R28.reuse, 0x1, R7, P2 ;  /* 0x000000011c077824 */ /* 0x048fe400010e0607 */
[----:B----4-:R-:W-:-:S03]  /*ee20*/  IMAD.X R9, R28, 0x1, R9, P3 ;  /* 0x000000011c097824 */ /* 0x010fc600018e0609 */
[----:B------:R-:W3:Y:S04]  /*ee30*/  @!P0 LDG.E.U8 R20, desc[UR8][R6.64] ;  /* 0x0000000806148981 */ /* 0x000ee8000c1e1100 */
[----:B------:R-:W4:Y:S01]  /*ee40*/  @!P0 LDG.E.U8 R21, desc[UR8][R8.64] ;  /* 0x0000000808158981 */ /* 0x000f22000c1e1100 */
[----:B0-----:R-:W0:Y:S03]  /*ee50*/  S2R R5, SR_TID.X ;  /* 0x0000000000057919 */ /* 0x001e260000002100 */
[----:B--2---:R1:W-:Y:S04]  /*ee60*/  STL [R1+0x10e4], R19 ;  /* 0x0010e41301007387 */ /* 0x0043e80000100800 */
[----:B------:R-:W2:Y:S01]  /*ee70*/  LDL R7, [R1+0x790] ;  /* 0x0007900001077983 */ /* 0x000ea20000100800 */
[----:B0-----:R-:W-:-:S05]  /*ee80*/  LOP3.LUT R5, R5, 0x1f, RZ, 0xc0, !PT ;  /* 0x0000001f05057812 */ /* 0x001fca00078ec0ff */
[----:B-1----:R-:W-:Y:S01]  /*ee90*/  IMAD R19, R5, UR10, RZ ;  /* 0x0000000a05137c24 */ /* 0x002fe2000f8e02ff */
[----:B------:R-:W-:-:S04]  /*eea0*/  PRMT R16, RZ, 0x7610, R16 ;  /* 0x00007610ff107816 */ /* 0x000fc80000000010 */
[----:B------:R-:W-:Y:S01]  /*eeb0*/  IADD3 R4, P1, R19, R2, RZ ;  /* 0x0000000213047210 */ /* 0x000fe20007f3e0ff */
[----:B---3--:R0:W-:Y:S04]  /*eec0*/  STL [R1+0x10e8], R20 ;  /* 0x0010e81401007387 */ /* 0x0081e80000100800 */
[----:B------:R-:W-:-:S05]  /*eed0*/  IMAD.X R5, R28, 0x1, R3, P1 ;  /* 0x000000011c057824 */ /* 0x000fca00008e0603 */
[----:B------:R-:W3:Y:S04]  /*eee0*/  @!P0 LDG.E.U8 R16, desc[UR8][R4.64] ;  /* 0x0000000804108981 */ /* 0x000ee8000c1e1100 */
[----:B0-----:R-:W3:Y:S04]  /*eef0*/  LDL R20, [R1+0x788] ;  /* 0x0007880001147983 */ /* 0x001ee80000100800 */
[----:B----4-:R0:W-:Y:S04]  /*ef00*/  STL [R1+0x10ec], R21 ;  /* 0x0010ec1501007387 */ /* 0x0101e80000100800 */
[----:B0-----:R-:W4:Y:S04]  /*ef10*/  LDL R21, [R1+0x784] ;  /* 0x0007840001157983 */ /* 0x001f280000100800 */
[----:B------:R0:W-:Y:S04]  /*ef20*/  STL [R1+0xadc], R2 ;  /* 0x000adc0201007387 */ /* 0x0001e80000100800 */
[----:B0-----:R-:W4:Y:S01]  /*ef30*/  LDL.LU R2, [R1+0x6cc] ;  /* 0x0006cc0001027983 */ /* 0x001f220000300800 */
[----:B--2---:R-:W-:-:S03]  /*ef40*/  IADD3 R6, P3, R19, R7, RZ ;  /* 0x0000000713067210 */ /* 0x004fc60007f7e0ff */
[----:B------:R-:W2:Y:S01]  /*ef50*/  LDL R7, [R1+0x78c] ;  /* 0x00078c0001077983 */ /* 0x000ea20000100800 */
[----:B------:R-:W-:Y:S02]  /*ef60*/  PRMT R18, RZ, 0x7610, R18 ;  /* 0x00007610ff127816 */ /* 0x000fe40000000012 */
[----:B------:R-:W-:Y:S02]  /*ef70*/  PRMT R17, RZ, 0x7610, R17 ;  /* 0x00007610ff117816 */ /* 0x000fe40000000011 */
[----:B---3--:R-:W-:Y:S02]  /*ef80*/  IADD3 R8, P2, R19, R20, RZ ;  /* 0x0000001413087210 */ /* 0x008fe40007f5e0ff */
[----:B------:R-:W3:Y:S04]  /*ef90*/  LDL R20, [R1+0x6b0] ;  /* 0x0006b00001147983 */ /* 0x000ee80000100800 */
[----:B------:R0:W-:Y:S01]  /*efa0*/  STL [R1+0xae0], R3 ;  /* 0x000ae00301007387 */ /* 0x0001e20000100800 */
[----:B----4-:R-:W-:-:S03]  /*efb0*/  IMAD.X R9, R28, 0x1, R21, P2 ;  /* 0x000000011c097824 */ /* 0x010fc600010e0615 */
[----:B0-----:R-:W4:Y:S04]  /*efc0*/  LDL.LU R3, [R1+0x6ac] ;  /* 0x0006ac0001037983 */ /* 0x001f280000300800 */
[----:B------:R-:W4:Y:S04]  /*efd0*/  LDL R21, [R1+0x68c] ;  /* 0x00068c0001157983 */ /* 0x000f280000100800 */
[----:B------:R-:W4:Y:S04]  /*efe0*/  LDL R5, [R1+0x6d0] ;  /* 0x0006d00001057983 */ /* 0x000f280000100800 */
[----:B------:R0:W-:Y:S04]  /*eff0*/  STL [R1+0x10f0], R16 ;  /* 0x0010f01001007387 */ /* 0x0001e80000100800 */
[----:B------:R3:W4:Y:S04]  /*f000*/  @!P0 LDG.E.U8 R17, desc[UR8][R8.64] ;  /* 0x0000000808118981 */ /* 0x000728000c1e1100 */
[----:B0-----:R-:W4:Y:S01]  /*f010*/  LDL R16, [R1+0x690] ;  /* 0x0006900001107983 */ /* 0x001f220000100800 */
[----:B--2---:R-:W-:-:S05]  /*f020*/  IMAD.X R7, R28, 0x1, R7, P3 ;  /* 0x000000011c077824 */ /* 0x004fca00018e0607 */
[----:B------:R0:W2:Y:S01]  /*f030*/  @!P0 LDG.E.U8 R18, desc[UR8][R6.64] ;  /* 0x0000000806128981 */ /* 0x0000a2000c1e1100 */
[----:B------:R-:W-:Y:S02]  /*f040*/  PRMT R15, RZ, 0x7610, R15 ;  /* 0x00007610ff0f7816 */ /* 0x000fe4000000000f */
[----:B------:R-:W-:Y:S02]  /*f050*/  PRMT R14, RZ, 0x7610, R14 ;  /* 0x00007610ff0e7816 */ /* 0x000fe4000000000e */
[----:B------:R-:W-:Y:S02]  /*f060*/  PRMT R13, RZ, 0x7610, R13 ;  /* 0x00007610ff0d7816 */ /* 0x000fe4000000000d */
[----:B---3--:R-:W-:-:S05]  /*f070*/  IADD3 R8, P2, R19, R20, RZ ;  /* 0x0000001413087210 */ /* 0x008fca0007f5e0ff */
[----:B----4-:R-:W-:-:S05]  /*f080*/  IMAD.X R9, R28, 0x1, R3, P2 ;  /* 0x000000011c097824 */ /* 0x010fca00010e0603 */
[----:B------:R-:W3:Y:S01]  /*f090*/  @!P0 LDG.E.U8 R14, desc[UR8][R8.64] ;  /* 0x00000008080e8981 */ /* 0x000ee2000c1e1100 */
[----:B------:R-:W-:-:S05]  /*f0a0*/  IADD3 R4, P3, R19, R5, RZ ;  /* 0x0000000513047210 */ /* 0x000fca0007f7e0ff */
[----:B------:R-:W-:-:S05]  /*f0b0*/  IMAD.X R5, R28, 0x1, R2, P3 ;  /* 0x000000011c057824 */ /* 0x000fca00018e0602 */
[----:B------:R-:W4:Y:S01]  /*f0c0*/  @!P0 LDG.E.U8 R15, desc[UR8][R4.64] ;  /* 0x00000008040f8981 */ /* 0x000f22000c1e1100 */
[----:B0-----:R-:W-:-:S05]  /*f0d0*/  IADD3 R6, P1, R19, R16, RZ ;  /* 0x0000001013067210 */ /* 0x001fca0007f3e0ff */
[----:B------:R-:W-:-:S05]  /*f0e0*/  IMAD.X R7, R28, 0x1, R21, P1 ;  /* 0x000000011c077824 */ /* 0x000fca00008e0615 */
[----:B------:R-:W3:Y:S04]  /*f0f0*/  @!P0 LDG.E.U8 R13, desc[UR8][R6.64] ;  /* 0x00000008060d8981 */ /* 0x000ee8000c1e1100 */
[----:B--2---:R0:W-:Y:S04]  /*f100*/  STL [R1+0x10f4], R18 ;  /* 0x0010f41201007387 */ /* 0x0041e80000100800 */
[----:B------:R1:W-:Y:S04]  /*f110*/  STL [R1+0x10f8], R17 ;  /* 0x0010f81101007387 */ /* 0x0003e80000100800 */
[----:B------:R-:W2:Y:S04]  /*f120*/  LDL R20, [R1+0x5e8] ;  /* 0x0005e80001147983 */ /* 0x000ea80000100800 */
[----:B0-----:R-:W2:Y:S04]  /*f130*/  LDL R18, [R1+0x7c0] ;  /* 0x0007c00001127983 */ /* 0x001ea80000100800 */
[----:B-1----:R-:W2:Y:S04]  /*f140*/  LDL R17, [R1+0x7b0] ;  /* 0x0007b00001117983 */ /* 0x002ea80000100800 */
[----:B------:R-:W2:Y:S04]  /*f150*/  LDL R16, [R1+0x7a4] ;  /* 0x0007a40001107983 */ /* 0x000ea80000100800 */
[----:B------:R0:W-:Y:S04]  /*f160*/  STL [R1+0xae4], R2 ;  /* 0x000ae40201007387 */ /* 0x0001e80000100800 */
[----:B0-----:R-:W2:Y:S04]  /*f170*/  LDL.LU R2, [R1+0x5e4] ;  /* 0x0005e40001027983 */ /* 0x001ea80000300800 */
[----:B------:R0:W-:Y:S04]  /*f180*/  STL [R1+0xae8], R3 ;  /* 0x000ae80301007387 */ /* 0x0001e80000100800 */
[----:B0-----:R-:W2:Y:S04]  /*f190*/  LDL.LU R3, [R1+0x5d0] ;  /* 0x0005d00001037983 */ /* 0x001ea80000300800 */
[----:B----4-:R-:W-:Y:S04]  /*f1a0*/  STL [R1+0x10fc], R15 ;  /* 0x0010fc0f01007387 */ /* 0x010fe80000100800 */
[----:B---3--:R-:W-:Y:S04]  /*f1b0*/  STL [R1+0x1100], R14 ;  /* 0x0011000e01007387 */ /* 0x008fe80000100800 */
[----:B------:R-:W-:Y:S01]  /*f1c0*/  STL [R1+0x1104], R13 ;  /* 0x0011040d01007387 */ /* 0x000fe20000100800 */
[----:B------:R-:W-:-:S02]  /*f1d0*/  PRMT R10, RZ, 0x7610, R10 ;  /* 0x00007610ff0a7816 */ /* 0x000fc4000000000a */
[----:B------:R-:W-:Y:S02]  /*f1e0*/  PRMT R12, RZ, 0x7610, R12 ;  /* 0x00007610ff0c7816 */ /* 0x000fe4000000000c */
[C---:B--2---:R-:W-:Y:S01]  /*f1f0*/  IADD3 R8, P2, R19.reuse, R17, RZ ;  /* 0x0000001113087210 */ /* 0x044fe20007f5e0ff */
[----:B------:R-:W-:Y:S04]  /*f200*/  STL [R1+0xaf4], R2 ;  /* 0x000af40201007387 */ /* 0x000fe80000100800 */
[----:B------:R-:W-:Y:S01]  /*f210*/  IMAD.X R9, R28, 0x1, R3, P2 ;  /* 0x000000011c097824 */ /* 0x000fe200010e0603 */
[----:B------:R-:W-:Y:S04]  /*f220*/  STL [R1+0xaf8], R3 ;  /* 0x000af80301007387 */ /* 0x000fe80000100800 */
[----:B------:R-:W0:Y:S01]  /*f230*/  LDS.U8 R3, [R0+UR5+0x110] ;  /* 0x0001100500037984 */ /* 0x000e220008000000 */
[----:B------:R-:W-:-:S02]  /*f240*/  IADD3 R6, P1, R19, R18, RZ ;  /* 0x0000001213067210 */ /* 0x000fc40007f3e0ff */
[----:B------:R-:W-:-:S03]  /*f250*/  IADD3 R4, P3, R19, R20, RZ ;  /* 0x0000001413047210 */ /* 0x000fc60007f7e0ff */
[C---:B------:R-:W-:Y:S02]  /*f260*/  IMAD.X R7, R28.reuse, 0x1, R16, P1 ;  /* 0x000000011c077824 */ /* 0x040fe400008e0610 */
[----:B------:R-:W-:Y:S02]  /*f270*/  IMAD.X R5, R28, 0x1, R2, P3 ;  /* 0x000000011c057824 */ /* 0x000fe400018e0602 */
[----:B------:R-:W1:Y:S04]  /*f280*/  LDS.U8 R2, [R0+UR5+0x198] ;  /* 0x0001980500027984 */ /* 0x000e680008000000 */
[----:B------:R2:W3:Y:S04]  /*f290*/  @!P0 LDG.E.U8 R10, desc[UR8][R6.64] ;  /* 0x00000008060a8981 */ /* 0x0004e8000c1e1100 */
[----:B------:R4:W3:Y:S04]  /*f2a0*/  @!P0 LDG.E.U8 R12, desc[UR8][R4.64] ;  /* 0x00000008040c8981 */ /* 0x0008e8000c1e1100 */
[----:B--2---:R-:W-:Y:S04]  /*f2b0*/  LDS.U8 R7, [R0+UR5+0x8] ;  /* 0x0000080500077984 */ /* 0x004fe80008000000 */
[----:B------:R-:W2:Y:S04]  /*f2c0*/  LDS.U8 R6, [R0+UR5+0x80] ;  /* 0x0000800500067984 */ /* 0x000ea80008000000 */
[----:B----4-:R-:W-:Y:S04]  /*f2d0*/  LDS.U8 R5, [R0+UR5] ;  /* 0x0000000500057984 */ /* 0x010fe80008000000 */
[----:B------:R-:W4:Y:S04]  /*f2e0*/  LDS.U8 R4, [R0+UR5+0x88] ;  /* 0x0000880500047984 */ /* 0x000f280008000000 */
[----:B0-----:R-:W-:Y:S04]  /*f2f0*/  STL [R1+0x7d0], R3 ;  /* 0x0007d00301007387 */ /* 0x001fe80000100800 */
[----:B------:R-:W0:Y:S04]  /*f300*/  LDS.U8 R3, [R0+UR5+0x118] ;  /* 0x0001180500037984 */ /* 0x000e280008000000 */
[----:B-1----:R-:W-:Y:S04]  /*f310*/  STL [R1+0x7cc], R2 ;  /* 0x0007cc0201007387 */ /* 0x002fe80000100800 */
[----:B------:R-:W1:Y:S04]  /*f320*/  LDS.U8 R2, [R0+UR5+0x190] ;  /* 0x0001900500027984 */ /* 0x000e680008000000 */
[----:B--2---:R-:W-:Y:S04]  /*f330*/  STL.64 [R1+0x10d8], R6 ;  /* 0x0010d80601007387 */ /* 0x004fe80000100a00 */
[----:B----4-:R-:W-:Y:S04]  /*f340*/  STL.64 [R1+0x10d0], R4 ;  /* 0x0010d00401007387 */ /* 0x010fe80000100a00 */
[----:B------:R-:W-:Y:S04]  /*f350*/  LDS.U8 R4, [R0+UR5+0x998] ;  /* 0x0009980500047984 */ /* 0x000fe80008000000 */
[----:B0-----:R-:W-:Y:S04]  /*f360*/  STL [R1+0x7d8], R3 ;  /* 0x0007d80301007387 */ /* 0x001fe80000100800 */
[----:B------:R-:W0:Y:S04]  /*f370*/  LDS.U8 R3, [R0+UR5+0x910] ;  /* 0x0009100500037984 */ /* 0x000e280008000000 */
[----:B-1----:R-:W-:Y:S04]  /*f380*/  STL [R1+0x7d4], R2 ;  /* 0x0007d40201007387 */ /* 0x002fe80000100800 */
[----:B------:R-:W1:Y:S04]  /*f390*/  LDS.U8 R2, [R0+UR5+0x808] ;  /* 0x0008080500027984 */ /* 0x000e680008000000 */
[----:B0-----:R-:W-:Y:S04]  /*f3a0*/  STL [R1+0x7e0], R3 ;  /* 0x0007e00301007387 */ /* 0x001fe80000100800 */
[----:B------:R-:W0:Y:S04]  /*f3b0*/  LDS.U8 R3, [R0+UR5+0x880] ;  /* 0x0008800500037984 */ /* 0x000e280008000000 */
[----:B------:R-:W-:Y:S04]  /*f3c0*/  STL [R1+0x7dc], R4 ;  /* 0x0007dc0401007387 */ /* 0x000fe80000100800 */
[----:B------:R-:W2:Y:S04]  /*f3d0*/  LDS.U8 R4, [R0+UR5+0x918] ;  /* 0x0009180500047984 */ /* 0x000ea80008000000 */
[----:B-1----:R-:W-:Y:S04]  /*f3e0*/  STL [R1+0x4cc], R2 ;  /* 0x0004cc0201007387 */ /* 0x002fe80000100800 */
[----:B------:R-:W1:Y:S04]  /*f3f0*/  LDS.U8 R2, [R0+UR5+0x990] ;  /* 0x0009900500027984 */ /* 0x000e680008000000 */
[----:B0-----:R-:W-:Y:S04]  /*f400*/  STL [R1+0x4c8], R3 ;  /* 0x0004c80301007387 */ /* 0x001fe80000100800 */
[----:B------:R-:W0:Y:S04]  /*f410*/  LDS.U8 R3, [R0+UR5+0x10] ;  /* 0x0000100500037984 */ /* 0x000e280008000000 */
[----:B--2---:R-:W-:Y:S04]  /*f420*/  STL [R1+0x7e8], R4 ;  /* 0x0007e80401007387 */ /* 0x004fe80000100800 */
        /* <DEDUP_REMOVED lines=25> */
[----:B-1----:R1:W-:Y:S04]  /*f5c0*/  STL [R1+0x7fc], R2 ;  /* 0x0007fc0201007387 */ /* 0x0023e80000100800 */
[----:B0-----:R-:W-:Y:S04]  /*f5d0*/  STL [R1+0x4ec], R3 ;  /* 0x0004ec0301007387 */ /* 0x001fe80000100800 */
[----:B------:R-:W0:Y:S01]  /*f5e0*/  LDS.U8 R3, [R0+UR5+0x908] ;  /* 0x0009080500037984 */ /* 0x000e220008000000 */
[----:B------:R-:W-:-:S02]  /*f5f0*/  PRMT R11, RZ, 0x7610, R11 ;  /* 0x00007610ff0b7816 */ /* 0x000fc4000000000b */
[----:B-1----:R-:W-:Y:S01]  /*f600*/  LOP3.LUT R2, R0, 0x20, RZ, 0x3c, !PT ;  /* 0x0000002000027812 */ /* 0x002fe200078e3cff */
[----:B--2---:R-:W-:Y:S04]  /*f610*/  STL [R1+0x4e8], R4 ;  /* 0x0004e80401007387 */ /* 0x004fe80000100800 */
[----:B------:R-:W-:Y:S04]  /*f620*/  STL [R1+0xafc], R0 ;  /* 0x000afc0001007387 */ /* 0x000fe80000100800 */
[----:B------:R1:W2:Y:S04]  /*f630*/  @!P0 LDG.E.U8 R11, desc[UR8][R8.64] ;  /* 0x00000008080b8981 */ /* 0x0002a8000c1e1100 */
[----:B------:R-:W4:Y:S01]  /*f640*/  LDS.U8 R4, [R0+UR5+0x980] ;  /* 0x0009800500047984 */ /* 0x000f220008000000 */
[----:B------:R-:W3:Y:S03]  /*f650*/  S2R R28, SR_TID.X ;  /* 0x00000000001c7919 */ /* 0x000ee60000002100 */
[----:B-1----:R-:W-:Y:S04]  /*f660*/  LDS.U8 R9, [R0+UR5+0x800] ;  /* 0x0008000500097984 */ /* 0x002fe80008000000 */
[----:B------:R-:W-:Y:S04]  /*f670*/  LDS.U8 R8, [R0+UR5+0x888] ;  /* 0x0008880500087984 */ /* 0x000fe80008000000 */
[----:B------:R-:W-:Y:S04]  /*f680*/  LDS.U8 R0, [R2+UR5+0x88] ;  /* 0x0000880502007984 */ /* 0x000fe80008000000 */
[----:B------:R-:W-:Y:S04]  /*f690*/  LDS.U8 R5, [R2+UR5+0x890] ;  /* 0x0008900502057984 */ /* 0x000fe80008000000 */
[----:B0-----:R-:W-:Y:S04]  /*f6a0*/  STL [R1+0x808], R3 ;  /* 0x0008080301007387 */ /* 0x001fe80000100800 */
[----:B------:R-:W0:Y:S04]  /*f6b0*/  LDS.U8 R3, [R2+UR5] ;  /* 0x0000000502037984 */ /* 0x000e280008000000 */
[----:B----4-:R-:W-:Y:S04]  /*f6c0*/  STL [R1+0x804], R4 ;  /* 0x0008040401007387 */ /* 0x010fe80000100800 */
[----:B------:R-:W1:Y:S04]  /*f6d0*/  LDS.U8 R4, [R2+UR5+0x110] ;  /* 0x0001100502047984 */ /* 0x000e680008000000 */
[----:B0-----:R-:W-:Y:S04]  /*f6e0*/  STL [R1+0x4f4], R3 ;  /* 0x0004f40301007387 */ /* 0x001fe80000100800 */
[----:B------:R-:W0:Y:S04]  /*f6f0*/  LDS.U8 R3, [R2+UR5+0x198] ;  /* 0x0001980502037984 */ /* 0x000e280008000000 */
[----:B------:R-:W-:Y:S04]  /*f700*/  STL [R1+0x4f0], R0 ;  /* 0x0004f00001007387 */ /* 0x000fe80000100800 */
[----:B------:R-:W4:Y:S04]  /*f710*/  LDS.U8 R0, [R2+UR5+0x8] ;  /* 0x0000080502007984 */ /* 0x000f280008000000 */
[----:B-1----:R-:W-:Y:S04]  /*f720*/  STL [R1+0x810], R4 ;  /* 0x0008100401007387 */ /* 0x002fe80000100800 */
[----:B------:R-:W1:Y:S04]  /*f730*/  LDS.U8 R4, [R2+UR5+0x80] ;  /* 0x0000800502047984 */ /* 0x000e680008000000 */
[----:B0-----:R-:W-:Y:S04]  /*f740*/  STL [R1+0x80c], R3 ;  /* 0x00080c0301007387 */ /* 0x001fe80000100800 */
[----:B------:R-:W0:Y:S04]  /*f750*/  LDS.U8 R3, [R2+UR5+0x118] ;  /* 0x0001180502037984 */ /* 0x000e280008000000 */
[----:B----4-:R-:W-:Y:S04]  /*f760*/  STL [R1+0x4fc], R0 ;  /* 0x0004fc0001007387 */ /* 0x010fe80000100800 */
        /* <DEDUP_REMOVED lines=44> */
[----:B0-----:R3:W-:Y:S04]  /*fa30*/  STL [R1+0x83c], R3 ;  /* 0x00083c0301007387 */ /* 0x0017e80000100800 */
[----:B----4-:R-:W-:Y:S04]  /*fa40*/  STL [R1+0x52c], R0 ;  /* 0x00052c0001007387 */ /* 0x010fe80000100800 */
[----:B------:R-:W0:Y:S01]  /*fa50*/  LDS.U8 R0, [R2+UR5+0x908] ;  /* 0x0009080502007984 */ /* 0x000e220008000000 */
[----:B---3--:R-:W-:-:S02]  /*fa60*/  LOP3.LUT R3, R28, 0x3, RZ, 0xc0, !PT ;  /* 0x000000031c037812 */ /* 0x008fc400078ec0ff */
[----:B------:R-:W-:-:S03]  /*fa70*/  SHF.R.U32.HI R4, RZ, 0x2, R28 ;  /* 0x00000002ff047819 */ /* 0x000fc6000001161c */
[----:B------:R-:W-:Y:S01]  /*fa80*/  IMAD R3, R3, 0x220, RZ ;  /* 0x0000022003037824 */ /* 0x000fe200078e02ff */
[----:B------:R-:W-:-:S04]  /*fa90*/  SGXT.U32 R4, R4, 0x3 ;  /* 0x000000030404781a */ /* 0x000fc80000000000 */
[----:B------:R-:W-:Y:S01]  /*faa0*/  LOP3.LUT R3, R3, R4, RZ, 0xfc, !PT ;  /* 0x0000000403037212 */ /* 0x000fe200078efcff */
[----:B------:R-:W-:Y:S03]  /*fab0*/  STL [R1+0x528], R5 ;  /* 0x0005280501007387 */ /* 0x000fe60000100800 */
[----:B------:R-:W-:Y:S01]  /*fac0*/  LOP3.LUT R3, R3, 0x40, RZ, 0x3c, !PT ;  /* 0x0000004003037812 */ /* 0x000fe200078e3cff */
[----:B------:R-:W1:Y:S04]  /*fad0*/  LDS.U8 R4, [R2+UR5+0x980] ;  /* 0x0009800502047984 */ /* 0x000e680008000000 */
[----:B------:R-:W3:Y:S04]  /*fae0*/  LDS.U8 R2, [R3+UR5] ;  /* 0x0000000503027984 */ /* 0x000ee80008000000 */
[----:B0-----:R-:W-:Y:S04]  /*faf0*/  STL [R1+0x848], R0 ;  /* 0x0008480001007387 */ /* 0x001fe80000100800 */
[----:B------:R-:W0:Y:S04]  /*fb00*/  LDS.U8 R0, [R3+UR5+0x88] ;  /* 0x0000880503007984 */ /* 0x000e280008000000 */
[----:B-1----:R-:W-:Y:S04]  /*fb10*/  STL [R1+0x844], R4 ;  /* 0x0008440401007387 */ /* 0x002fe80000100800 */
[----:B------:R-:W1:Y:S04]  /*fb20*/  LDS.U8 R4, [R3+UR5+0x110] ;  /* 0x0001100503047984 */ /* 0x000e680008000000 */
[----:B---3--:R-:W-:Y:S04]  /*fb30*/  STL [R1+0x534], R2 ;  /* 0x0005340201007387 */ /* 0x008fe80000100800 */
[----:B------:R-:W3:Y:S04]  /*fb40*/  LDS.U8 R2, [R3+UR5+0x198] ;  /* 0x0001980503027984 */ /* 0x000ee80008000000 */
        /* <DEDUP_REMOVED lines=45> */
[----:B------:R-:W-:Y:S04]  /*fe20*/  LDS.U8 R4, [R3+UR5+0x988] ;  /* 0x0009880503047984 */ /* 0x000fe80008000000 */
[----:B---3--:R-:W-:Y:S04]  /*fe30*/  STL [R1+0x56c], R2 ;  /* 0x00056c0201007387 */ /* 0x008fe80000100800 */
[----:B------:R-:W1:Y:S04]  /*fe40*/  LDS.U8 R2, [R3+UR5+0x900] ;  /* 0x0009000503027984 */ /* 0x000e680008000000 */
[----:B0-----:R-:W-:Y:S04]  /*fe50*/  STL [R1+0x568], R0 ;  /* 0x0005680001007387 */ /* 0x001fe80000100800 */
[----:B------:R-:W0:Y:S04]  /*fe60*/  LDS.U8 R0, [R3+UR5+0x818] ;  /* 0x0008180503007984 */ /* 0x000e280008000000 */
[----:B-1----:R1:W-:Y:S04]  /*fe70*/  STL [R1+0x880], R2 ;  /* 0x0008800201007387 */ /* 0x0023e80000100800 */
[----:B------:R-:W-:Y:S04]  /*fe80*/  STL [R1+0x87c], R4 ;  /* 0x00087c0401007387 */ /* 0x000fe80000100800 */
[----:B------:R-:W3:Y:S01]  /*fe90*/  LDS.U8 R4, [R3+UR5+0x890] ;  /* 0x0008900503047984 */ /* 0x000ee20008000000 */
[----:B-1----:R-:W-:-:S04]  /*fea0*/  SHF.R.U32.HI R2, RZ, 0x2, R28 ;  /* 0x00000002ff027819 */ /* 0x002fc8000001161c */
[----:B------:R-:W-:Y:S01]  /*feb0*/  SGXT.U32 R2, R2, 0x3 ;  /* 0x000000030202781a */ /* 0x000fe20000000000 */
[----:B0-----:R0:W-:Y:S02]  /*fec0*/  STL [R1+0x574], R0 ;  /* 0x0005740001007387 */ /* 0x0011e40000100800 */
[----:B0-----:R-:W-:-:S05]  /*fed0*/  LOP3.LUT R0, R28, 0x3, RZ, 0xc0, !PT ;  /* 0x000000031c007812 */ /* 0x001fca00078ec0ff */
[----:B------:R-:W-:-:S05]  /*fee0*/  IMAD R0, R0, 0x220, RZ ;  /* 0x0000022000007824 */ /* 0x000fca00078e02ff */
[----:B------:R-:W-:Y:S02]  /*fef0*/  LOP3.LUT R0, R0, R2, RZ, 0xfc, !PT ;  /* 0x0000000200007212 */ /* 0x000fe400078efcff */
[----:B------:R-:W0:Y:S02]  /*ff00*/  LDS.U8 R2, [R3+UR5+0x908] ;  /* 0x0009080503027984 */ /* 0x000e240008000000 */
[----:B------:R-:W-:Y:S02]  /*ff10*/  LOP3.LUT R0, R0, 0x60, RZ, 0x3c, !PT ;  /* 0x0000006000007812 */ /* 0x000fe400078e3cff */
[----:B------:R-:W1:Y:S04]  /*ff20*/  LDS.U8 R3, [R3+UR5+0x980] ;  /* 0x0009800503037984 */ /* 0x000e680008000000 */
[----:B---3--:R-:W-:Y:S04]  /*ff30*/  STL [R1+0x570], R4 ;  /* 0x0005700401007387 */ /* 0x008fe80000100800 */
        /* <DEDUP_REMOVED lines=60> */
[----:B0-----:R-:W-:Y:S04]  /*10300*/  STL [R1+0x5b4], R2 ;  /* 0x0005b40201007387 */ /* 0x001fe80000100800 */
[----:B------:R-:W0:Y:S04]  /*10310*/  LDS.U8 R2, [R0+UR5+0x908] ;  /* 0x0009080500027984 */ /* 0x000e280008000000 */
[----:B------:R-:W3:Y:S04]  /*10320*/  LDS.U8 R0, [R0+UR5+0x980] ;  /* 0x0009800500007984 */ /* 0x000ee80008000000 */
[----:B-1----:R1:W-:Y:S04]  /*10330*/  STL [R1+0x5b0], R3 ;  /* 0x0005b00301007387 */ /* 0x0023e80000100800 */
[----:B------:R-:W4:Y:S01]  /*10340*/  LDL.LU R13, [R1+0x14] ;  /* 0x00001400010d7983 */ /* 0x000f220000300800 */
[----:B------:R-:W-:Y:S01]  /*10350*/  LOP3.LUT R7, R28, 0x3f, RZ, 0xc0, !PT ;  /* 0x0000003f1c077812 */ /* 0x000fe200078ec0ff */
[----:B------:R-:W-:Y:S06]  /*10360*/  BAR.SYNC.DEFER_BLOCKING 0x0 ;  /* 0x0000000000007b1d */ /* 0x000fec0000010000 */
[----:B0-----:R-:W-:Y:S04]  /*10370*/  STL [R1+0x8c8], R2 ;  /* 0x0008c80201007387 */ /* 0x001fe80000100800 */
[----:B------:R-:W2:Y:S04]  /*10380*/  LDL.LU R14, [R1+0x10] ;  /* 0x00001000010e7983 */ /* 0x000ea80000300800 */
[----:B---3--:R0:W-:Y:S04]  /*10390*/  STL [R1+0x8c4], R0 ;  /* 0x0008c40001007387 */ /* 0x0081e80000100800 */
[----:B------:R-:W3:Y:S04]  /*103a0*/  LDL.LU R15, [R1+0x1c] ;  /* 0x00001c00010f7983 */ /* 0x000ee80000300800 */
[----:B------:R-:W3:Y:S04]  /*103b0*/  LDL.LU R17, [R1+0x30] ;  /* 0x0000300001117983 */ /* 0x000ee80000300800 */
[----:B-1----:R-:W3:Y:S04]  /*103c0*/  LDL.LU R3, [R1+0x3c] ;  /* 0x00003c0001037983 */ /* 0x002ee80000300800 */
[----:B------:R-:W3:Y:S04]  /*103d0*/  LDL.LU R18, [R1+0x38] ;  /* 0x0000380001127983 */ /* 0x000ee80000300800 */
[----:B------:R-:W3:Y:S04]  /*103e0*/  LDL.LU R16, [R1+0x48] ;  /* 0x0000480001107983 */ /* 0x000ee80000300800 */
[----:B------:R-:W3:Y:S04]  /*103f0*/  LDL.LU R21, [R1+0x44] ;  /* 0x0000440001157983 */ /* 0x000ee80000300800 */
[----:B------:R-:W3:Y:S04]  /*10400*/  LDL.LU R20, [R1+0x454] ;  /* 0x0004540001147983 */ /* 0x000ee80000300800 */
[----:B------:R-:W3:Y:S04]  /*10410*/  LDL.LU R19, [R1+0x450] ;  /* 0x0004500001137983 */ /* 0x000ee80000300800 */
[----:B------:R-:W3:Y:S04]  /*10420*/  LDL.LU R28, [R1+0x460] ;  /* 0x00046000011c7983 */ /* 0x000ee80000300800 */
[----:B0-----:R-:W3:Y:S04]  /*10430*/  LDL.LU R0, [R1+0x4a0] ;  /* 0x0004a00001007983 */ /* 0x001ee80000300800 */
[----:B------:R-:W3:Y:S04]  /*10440*/  LDL.LU R4, [R1+0x49c] ;  /* 0x00049c0001047983 */ /* 0x000ee80000300800 */
[----:B------:R-:W3:Y:S04]  /*10450*/  LDL.LU R2, [R1+0x4ac] ;  /* 0x0004ac0001027983 */ /* 0x000ee80000300800 */
[----:B------:R-:W3:Y:S04]  /*10460*/  LDL.LU R5, [R1+0x4a8] ;  /* 0x0004a80001057983 */ /* 0x000ee80000300800 */
[----:B------:R-:W3:Y:S04]  /*10470*/  LDL.LU R6, [R1+0x4b4] ;  /* 0x0004b40001067983 */ /* 0x000ee80000300800 */
[----:B------:R0:W-:Y:S04]  /*10480*/  STS.U8 [R7+UR5], R24 ;  /* 0x0000001807007988 */ /* 0x0001e80008000005 */
[----:B------:R1:W-:Y:S04]  /*10490*/  STS.U8 [R7+UR5+0x40], R23 ;  /* 0x0000401707007988 */ /* 0x0003e80008000005 */
[----:B------:R1:W-:Y:S04]  /*104a0*/  STS.U8 [R7+UR5+0x100], R27 ;  /* 0x0001001b07007988 */ /* 0x0003e80008000005 */
[----:B0-----:R-:W3:Y:S04]  /*104b0*/  LDL.LU R24, [R1+0x490] ;  /* 0x0004900001187983 */ /* 0x001ee80000300800 */
[----:B-1----:R-:W3:Y:S04]  /*104c0*/  LDL.LU R23, [R1+0x494] ;  /* 0x0004940001177983 */ /* 0x002ee80000300800 */
[----:B------:R-:W3:Y:S04]  /*104d0*/  LDL.LU R27, [R1+0x488] ;  /* 0x00048800011b7983 */ /* 0x000ee80000300800 */
[----:B------:R0:W-:Y:S04]  /*104e0*/  STS.U8 [R7+UR5+0x140], R22 ;  /* 0x0001401607007988 */ /* 0x0001e80008000005 */
[----:B------:R1:W-:Y:S04]  /*104f0*/  STS.U8 [R7+UR5+0x200], R26 ;  /* 0x0002001a07007988 */ /* 0x0003e80008000005 */
[----:B------:R1:W-:Y:S04]  /*10500*/  STS.U8 [R7+UR5+0x240], R25 ;  /* 0x0002401907007988 */ /* 0x0003e80008000005 */
[----:B0-----:R-:W3:Y:S04]  /*10510*/  LDL.LU R22, [R1+0x474] ;  /* 0x0004740001167983 */ /* 0x001ee80000300800 */
[----:B-1----:R-:W3:Y:S04]  /*10520*/  LDL.LU R26, [R1+0x468] ;  /* 0x00046800011a7983 */ /* 0x002ee80000300800 */
[----:B------:R-:W3:Y:S04]  /*10530*/  LDL.LU R25, [R1+0x46c] ;  /* 0x00046c0001197983 */ /* 0x000ee80000300800 */
[----:B------:R0:W-:Y:S04]  /*10540*/  STS.U8 [R7+UR5+0x300], R29 ;  /* 0x0003001d07007988 */ /* 0x0001e80008000005 */
[----:B0-----:R-:W4:Y:S04]  /*10550*/  LDL.LU R29, [R1+0x1108] ;  /* 0x00110800011d7983 */ /* 0x001f280000300800 */
[----:B----4-:R0:W-:Y:S04]  /*10560*/  STS.U8 [R7+UR5+0x340], R29 ;  /* 0x0003401d07007988 */ /* 0x0101e80008000005 */
[----:B0-----:R-:W4:Y:S04]  /*10570*/  LDL.LU R29, [R1+0x45c] ;  /* 0x00045c00011d7983 */ /* 0x001f280000300800 */
[----:B------:R0:W-:Y:S04]  /*10580*/  STS.U8 [R7+UR5+0x400], R13 ;  /* 0x0004000d07007988 */ /* 0x0001e80008000005 */
[----:B--2---:R1:W-:Y:S04]  /*10590*/  STS.U8 [R7+UR5+0x440], R14 ;  /* 0x0004400e07007988 */ /* 0x0043e80008000005 */
[----:B---3--:R2:W-:Y:S04]  /*105a0*/  STS.U8 [R7+UR5+0x500], R15 ;  /* 0x0005000f07007988 */ /* 0x0085e80008000005 */
[----:B0-----:R-:W3:Y:S04]  /*105b0*/  LDL.LU R13, [R1+0x1104] ;  /* 0x00110400010d7983 */ /* 0x001ee80000300800 */
[----:B-1----:R-:W3:Y:S04]  /*105c0*/  LDL.LU R14, [R1+0x1100] ;  /* 0x00110000010e7983 */ /* 0x002ee80000300800 */
[----:B--2---:R-:W2:Y:S04]  /*105d0*/  LDL.LU R15, [R1+0x10fc] ;  /* 0x0010fc00010f7983 */ /* 0x004ea80000300800 */
[----:B------:R0:W-:Y:S04]  /*105e0*/  STS.U8 [R7+UR5+0x540], R17 ;  /* 0x0005401107007988 */ /* 0x0001e80008000005 */
[----:B------:R1:W-:Y:S04]  /*105f0*/  STS.U8 [R7+UR5+0x600], R3 ;  /* 0x0006000307007988 */ /* 0x0003e80008000005 */
[----:B------:R1:W-:Y:S04]  /*10600*/  STS.U8 [R7+UR5+0x640], R18 ;  /* 0x0006401207007988 */ /* 0x0003e80008000005 */
[----:B0-----:R-:W3:Y:S04]  /*10610*/  LDL.LU R17, [R1+0x10f8] ;  /* 0x0010f80001117983 */ /* 0x001ee80000300800 */
[----:B-1----:R-:W2:Y:S04]  /*10620*/  LDL.LU R3, [R1+0x4c0] ;  /* 0x0004c00001037983 */ /* 0x002ea80000300800 */
        /* <DEDUP_REMOVED lines=8> */
[----:B0-----:R-:W3:Y:S04]  /*106b0*/  LDL.LU R19, [R1+0x10e4] ;  /* 0x0010e40001137983 */ /* 0x001ee80000300800 */
[----:B------:R0:W-:Y:S04]  /*106c0*/  STS.U8 [R7+UR5+0x900], R28 ;  /* 0x0009001c07007988 */ /* 0x0001e80008000005 */
[----:B0-----:R-:W3:Y:S04]  /*106d0*/  LDL.LU R28, [R1+0x10e0] ;  /* 0x0010e000011c7983 */ /* 0x001ee80000300800 */
[----:B----4-:R0:W-:Y:S04]  /*106e0*/  STS.U8 [R7+UR5+0x940], R29 ;  /* 0x0009401d07007988 */ /* 0x0101e80008000005 */
[----:B------:R1:W-:Y:S04]  /*106f0*/  STS.U8 [R7+UR5+0xa00], R25 ;  /* 0x000a001907007988 */ /* 0x0003e80008000005 */
[----:B------:R4:W-:Y:S04]  /*10700*/  STS.U8 [R7+UR5+0xa40], R26 ;  /* 0x000a401a07007988 */ /* 0x0009e80008000005 */
[----:B------:R4:W-:Y:S04]  /*10710*/  STS.U8 [R7+UR5+0xb00], R22 ;  /* 0x000b001607007988 */ /* 0x0009e80008000005 */
[----:B0-----:R-:W3:Y:S04]  /*10720*/  LDL.LU R29, [R1+0x40] ;  /* 0x00004000011d7983 */ /* 0x001ee80000300800 */
[----:B------:R0:W-:Y:S04]  /*10730*/  STS.U8 [R7+UR5+0xb40], R27 ;  /* 0x000b401b07007988 */ /* 0x0001e80008000005 */
[----:B-1----:R-:W3:Y:S04]  /*10740*/  LDL.LU R25, [R1+0x4c] ;  /* 0x00004c0001197983 */ /* 0x002ee80000300800 */
[----:B------:R1:W-:Y:S04]  /*10750*/  STS.U8 [R7+UR5+0xc00], R23 ;  /* 0x000c001707007988 */ /* 0x0003e80008000005 */
[----:B----4-:R-:W4:Y:S04]  /*10760*/  LDL.LU R26, [R1+0x458] ;  /* 0x00045800011a7983 */ /* 0x010f280000300800 */
[----:B------:R2:W-:Y:S04]  /*10770*/  STS.U8 [R7+UR5+0xc40], R24 ;  /* 0x000c401807007988 */ /* 0x0005e80008000005 */
[----:B------:R-:W4:Y:S04]  /*10780*/  LDL.LU R22, [R1+0x470] ;  /* 0x0004700001167983 */ /* 0x000f280000300800 */
[----:B------:R2:W-:Y:S04]  /*10790*/  STS.U8 [R7+UR5+0xd00], R0 ;  /* 0x000d000007007988 */ /* 0x0005e80008000005 */
[----:B0-----:R-:W4:Y:S04]  /*107a0*/  LDL.LU R27, [R1+0x47c] ;  /* 0x00047c00011b7983 */ /* 0x001f280000300800 */
[----:B------:R-:W-:Y:S04]  /*107b0*/  STS.U8 [R7+UR5+0xd40], R4 ;  /* 0x000d400407007988 */ /* 0x000fe80008000005 */
[----:B-1----:R-:W4:Y:S04]  /*107c0*/  LDL.LU R23, [R1+0x478] ;  /* 0x0004780001177983 */ /* 0x002f280000300800 */
[----:B------:R0:W-:Y:S04]  /*107d0*/  STS.U8 [R7+UR5+0xe00], R2 ;  /* 0x000e000207007988 */ /* 0x0001e80008000005 */
[----:B--2---:R-:W2:Y:S04]  /*107e0*/  LDL.LU R24, [R1+0x484] ;  /* 0x0004840001187983 */ /* 0x004ea80000300800 */
[----:B------:R-:W2:Y:S01]  /*107f0*/  LDL.LU R0, [R1+0x480] ;  /* 0x0004800001007983 */ /* 0x000ea20000300800 */
[----:B0-----:R-:W-:-:S03]  /*10800*/  LOP3.LUT R2, R7, 0x10, RZ, 0x3c, !PT ;  /* 0x0000001007027812 */ /* 0x001fc600078e3cff */
[----:B------:R0:W-:Y:S04]  /*10810*/  STS.U8 [R7+UR5+0xe40], R5 ;  /* 0x000e400507007988 */ /* 0x0001e80008000005 */
[----:B------:R-:W2:Y:S04]  /*10820*/  LDL.LU R4, [R1+0x48c] ;  /* 0x00048c0001047983 */ /* 0x000ea80000300800 */
[----:B------:R1:W-:Y:S04]  /*10830*/  STS.U8 [R7+UR5+0xf00], R6 ;  /* 0x000f000607007988 */ /* 0x0003e80008000005 */
[----:B0-----:R-:W2:Y:S04]  /*10840*/  LDL.LU R5, [R1+0x4a4] ;  /* 0x0004a40001057983 */ /* 0x001ea80000300800 */
[----:B------:R0:W-:Y:S04]  /*10850*/  STS.U8 [R7+UR5+0xf40], R3 ;  /* 0x000f400307007988 */ /* 0x0001e80008000005 */
[----:B-1----:R-:W2:Y:S04]  /*10860*/  LDL.LU R6, [R1+0x4b0] ;  /* 0x0004b00001067983 */ /* 0x002ea80000300800 */
[----:B---3--:R1:W-:Y:S04]  /*10870*/  STS.U8 [R2+UR5+0x80], R18 ;  /* 0x0000801202007988 */ /* 0x0083e80008000005 */
[----:B0-----:R-:W3:Y:S04]  /*10880*/  LDL.LU R7, [R1+0x4b8] ;  /* 0x0004b80001077983 */ /* 0x001ee80000300800 */
[----:B------:R-:W3:Y:S04]  /*10890*/  LDL.LU R3, [R1+0x4bc] ;  /* 0x0004bc0001037983 */ /* 0x000ee80000300800 */
[----:B-1----:R-:W4:Y:S04]  /*108a0*/  LDL.LU R18, [R1+0x34] ;  /* 0x0000340001127983 */ /* 0x002f280000300800 */
[----:B------:R0:W-:Y:S04]  /*108b0*/  STS.U8 [R2+UR5+0xc0], R17 ;  /* 0x0000c01102007988 */ /* 0x0001e80008000005 */
[----:B------:R1:W-:Y:S04]  /*108c0*/  STS.U8 [R2+UR5+0x180], R16 ;  /* 0x0001801002007988 */ /* 0x0003e80008000005 */
[----:B------:R1:W-:Y:S04]  /*108d0*/  STS.U8 [R2+UR5+0x1c0], R21 ;  /* 0x0001c01502007988 */ /* 0x0003e80008000005 */
[----:B0-----:R-:W2:Y:S04]  /*108e0*/  LDL.LU R17, [R1+0x28] ;  /* 0x0000280001117983 */ /* 0x001ea80000300800 */
[----:B-1----:R-:W3:Y:S04]  /*108f0*/  LDL.LU R16, [R1+0x2c] ;  /* 0x00002c0001107983 */ /* 0x002ee80000300800 */
[----:B------:R-:W4:Y:S04]  /*10900*/  LDL.LU R21, [R1+0x20] ;  /* 0x0000200001157983 */ /* 0x000f280000300800 */
[----:B------:R0:W-:Y:S04]  /*10910*/  STS.U8 [R2+UR5+0x280], R20 ;  /* 0x0002801402007988 */ /* 0x0001e80008000005 */
[----:B------:R1:W-:Y:S04]  /*10920*/  STS.U8 [R2+UR5+0x2c0], R19 ;  /* 0x0002c01302007988 */ /* 0x0003e80008000005 */
[----:B0-----:R-:W2:Y:S04]  /*10930*/  LDL.LU R20, [R1+0x24] ;  /* 0x0000240001147983 */ /* 0x001ea80000300800 */
[----:B-1----:R-:W3:Y:S04]  /*10940*/  LDL.LU R19, [R1+0x18] ;  /* 0x0000180001137983 */ /* 0x002ee80000300800 */
[----:B------:R-:W-:Y:S04]  /*10950*/  STS.U8 [R2+UR5+0x380], R28 ;  /* 0x0003801c02007988 */ /* 0x000fe80008000005 */
[----:B---3--:R-:W-:Y:S04]  /*10960*/  STS.U8 [R2+UR5+0x3c0], R19 ;  /* 0x0003c01302007988 */ /* 0x008fe80008000005 */
[----:B--2---:R-:W-:Y:S04]  /*10970*/  STS.U8 [R2+UR5+0x480], R20 ;  /* 0x0004801402007988 */ /* 0x004fe80008000005 */
[----:B----4-:R-:W-:Y:S04]  /*10980*/  STS.U8 [R2+UR5+0x4c0], R21 ;  /* 0x0004c01502007988 */ /* 0x010fe80008000005 */
[----:B------:R-:W-:Y:S04]  /*10990*/  STS.U8 [R2+UR5+0x580], R16 ;  /* 0x0005801002007988 */ /* 0x000fe80008000005 */
[----:B------:R-:W-:Y:S04]  /*109a0*/  STS.U8 [R2+UR5+0x5c0], R17 ;  /* 0x0005c01102007988 */ /* 0x000fe80008000005 */
[----:B------:R-:W-:Y:S04]  /*109b0*/  STS.U8 [R2+UR5+0x680], R15 ;  /* 0x0006800f02007988 */ /* 0x000fe80008000005 */
[----:B------:R-:W-:Y:S04]  /*109c0*/  STS.U8 [R2+UR5+0x6c0], R18 ;  /* 0x0006c01202007988 */ /* 0x000fe80008000005 */
[----:B------:R-:W-:Y:S04]  /*109d0*/  STS.U8 [R2+UR5+0x780], R14 ;  /* 0x0007800e02007988 */ /* 0x000fe80008000005 */
[----:B------:R-:W-:Y:S04]  /*109e0*/  STS.U8 [R2+UR5+0x7c0], R29 ;  /* 0x0007c01d02007988 */ /* 0x000fe80008000005 */
[----:B------:R0:W-:Y:S04]  /*109f0*/  STS.U8 [R2+UR5+0x880], R13 ;  /* 0x0008800d02007988 */ /* 0x0001e80008000005 */
[----:B0-----:R-:W2:Y:S04]  /*10a00*/  LDL R13, [R1+0x554] ;  /* 0x00055400010d7983 */ /* 0x001ea80000100800 */
[----:B------:R-:W-:Y:S04]  /*10a10*/  STS.U8 [R2+UR5+0x8c0], R25 ;  /* 0x0008c01902007988 */ /* 0x000fe80008000005 */
[----:B------:R-:W-:Y:S04]  /*10a20*/  STS.U8 [R2+UR5+0x980], R26 ;  /* 0x0009801a02007988 */ /* 0x000fe80008000005 */
[----:B------:R-:W-:Y:S04]  /*10a30*/  STS.U8 [R2+UR5+0x9c0], R22 ;  /* 0x0009c01602007988 */ /* 0x000fe80008000005 */
[----:B------:R-:W-:Y:S04]  /*10a40*/  STS.U8 [R2+UR5+0xa80], R27 ;  /* 0x000a801b02007988 */ /* 0x000fe80008000005 */
[----:B------:R0:W-:Y:S04]  /*10a50*/  STS.U8 [R2+UR5+0xac0], R23 ;  /* 0x000ac01702007988 */ /* 0x0001e80008000005 */
[----:B------:R1:W-:Y:S04]  /*10a60*/  STS.U8 [R2+UR5+0xb80], R24 ;  /* 0x000b801802007988 */ /* 0x0003e80008000005 */
[----:B------:R-:W-:Y:S04]  /*10a70*/  STS.U8 [R2+UR5+0xbc0], R0 ;  /* 0x000bc00002007988 */ /* 0x000fe80008000005 */
[----:B------:R-:W-:Y:S04]  /*10a80*/  STS.U8 [R2+UR5+0xc80], R4 ;  /* 0x000c800402007988 */ /* 0x000fe80008000005 */
[----:B------:R-:W-:Y:S04]  /*10a90*/  STS.U8 [R2+UR5+0xcc0], R5 ;  /* 0x000cc00502007988 */ /* 0x000fe80008000005 */
[----:B------:R-:W-:Y:S04]  /*10aa0*/  STS.U8 [R2+UR5+0xd80], R6 ;  /* 0x000d800602007988 */ /* 0x000fe80008000005 */
[----:B------:R-:W-:Y:S04]  /*10ab0*/  STS.U8 [R2+UR5+0xdc0], R12 ;  /* 0x000dc00c02007988 */ /* 0x000fe80008000005 */
[----:B------:R-:W-:Y:S04]  /*10ac0*/  STS.U8 [R2+UR5+0xe80], R7 ;  /* 0x000e800702007988 */ /* 0x000fe80008000005 */
[----:B------:R-:W-:Y:S04]  /*10ad0*/  STS.U8 [R2+UR5+0xec0], R11 ;  /* 0x000ec00b02007988 */ /* 0x000fe80008000005 */
[----:B------:R-:W-:Y:S04]  /*10ae0*/  STS.U8 [R2+UR5+0xf80], R3 ;  /* 0x000f800302007988 */ /* 0x000fe80008000005 */
[----:B------:R-:W-:Y:S01]  /*10af0*/  STS.U8 [R2+UR5+0xfc0], R10 ;  /* 0x000fc00a02007988 */ /* 0x000fe20008000005 */
[----:B------:R-:W-:Y:S06]  /*10b00*/  BAR.SYNC.DEFER_BLOCKING 0x0 ;  /* 0x0000000000007b1d */ /* 0x000fec0000010000 */
[----:B0-----:R-:W3:Y:S04]  /*10b10*/  LDL.LU R23, [R1+0x4cc] ;  /* 0x0004cc0001177983 */ /* 0x001ee80000300800 */
[----:B-1----:R-:W3:Y:S04]  /*10b20*/  LDL.LU R24, [R1+0x4c8] ;  /* 0x0004c80001187983 */ /* 0x002ee80000300800 */
[----:B--2---:R-:W0:Y:S02]  /*10b30*/  LDSM.16.M88.4 R4, [R13+UR4] ;  /* 0x000000040d04783b */ /* 0x004e240008000200 */
[----:B0-----:R-:W-:-:S02]  /*10b40*/  IMAD.MOV.U32 R22, RZ, RZ, R6 ;  /* 0x000000ffff167224 */ /* 0x001fc400078e0006 */
[----:B------:R-:W-:Y:S01]  /*10b50*/  STL.64 [R1+0x18], R6 ;  /* 0x0000180601007387 */ /* 0x000fe20000100a00 */
[----:B------:R-:W-:Y:S02]  /*10b60*/  IMAD.MOV.U32 R3, RZ, RZ, R7 ;  /* 0x000000ffff037224 */ /* 0x000fe400078e0007 */
[----:B------:R-:W-:Y:S02]  /*10b70*/  IMAD.MOV.U32 R2, RZ, RZ, R4 ;  /* 0x000000ffff027224 */ /* 0x000fe400078e0004 */
[----:B------:R-:W-:Y:S02]  /*10b80*/  IMAD.MOV.U32 R0, RZ, RZ, R5 ;  /* 0x000000ffff007224 */ /* 0x000fe400078e0005 */
[----:B------:R-:W0:Y:S04]  /*10b90*/  LDSM.16.M88.4 R4, [R13+UR4+0x400] ;  /* 0x000400040d04783b */ /* 0x000e280008000200 */
[----:B0-----:R-:W-:Y:S01]  /*10ba0*/  STL.64 [R1+0x20], R4 ;  /* 0x0000200401007387 */ /* 0x001fe20000100a00 */
[----:B------:R-:W-:-:S02]  /*10bb0*/  IMAD.MOV.U32 R20, RZ, RZ, R4 ;  /* 0x000000ffff147224 */ /* 0x000fc400078e0004 */
[----:B------:R-:W-:Y:S01]  /*10bc0*/  IMAD.MOV.U32 R21, RZ, RZ, R5 ;  /* 0x000000ffff157224 */ /* 0x000fe200078e0005 */
[----:B------:R-:W-:Y:S01]  /*10bd0*/  STL.64 [R1+0x28], R6 ;  /* 0x0000280601007387 */ /* 0x000fe20000100a00 */
[----:B------:R-:W-:Y:S02]  /*10be0*/  IMAD.MOV.U32 R18, RZ, RZ, R6 ;  /* 0x000000ffff127224 */ /* 0x000fe400078e0006 */
[----:B------:R-:W-:Y:S02]  /*10bf0*/  IMAD.MOV.U32 R19, RZ, RZ, R7 ;  /* 0x000000ffff137224 */ /* 0x000fe400078e0007 */
[----:B------:R-:W0:Y:S04]  /*10c00*/  LDSM.16.M88.4 R4, [R13+UR4+0x800] ;  /* 0x000800040d04783b */ /* 0x000e280008000200 */
[----:B------:R-:W1:Y:S04]  /*10c10*/  LDSM.16.M88.4 R12, [R13+UR4+0xc00] ;  /* 0x000c00040d0c783b */ /* 0x000e680008000200 */
[----:B0-----:R-:W-:Y:S01]  /*10c20*/  STL.64 [R1+0x30], R4 ;  /* 0x0000300401007387 */ /* 0x001fe20000100a00 */
[----:B------:R-:W-:-:S02]  /*10c30*/  IMAD.MOV.U32 R10, RZ, RZ, R6 ;  /* 0x000000ffff0a7224 */ /* 0x000fc400078e0006 */
[----:B------:R-:W-:Y:S01]  /*10c40*/  IMAD.MOV.U32 R11, RZ, RZ, R7 ;  /* 0x000000ffff0b7224 */ /* 0x000fe200078e0007 */
[----:B------:R0:W-:Y:S01]  /*10c50*/  STL.64 [R1+0x38], R6 ;  /* 0x0000380601007387 */ /* 0x0001e20000100a00 */
[----:B------:R-:W-:Y:S02]  /*10c60*/  IMAD.MOV.U32 R16, RZ, RZ, R4 ;  /* 0x000000ffff107224 */ /* 0x000fe400078e0004 */
[----:B------:R-:W-:Y:S01]  /*10c70*/  IMAD.MOV.U32 R17, RZ, RZ, R5 ;  /* 0x000000ffff117224 */ /* 0x000fe200078e0005 */
[----:B0-----:R-:W2:Y:S04]  /*10c80*/  LDL.LU.64 R6, [R1+0x10d8] ;  /* 0x0010d80001067983 */ /* 0x001ea80000300a00 */
[----:B------:R-:W4:Y:S04]  /*10c90*/  LDL.LU.64 R4, [R1+0x10d0] ;  /* 0x0010d00001047983 */ /* 0x000f280000300a00 */
[----:B------:R-:W-:Y:S04]  /*10ca0*/  STL.64 [R1+0x10c8], R18 ;  /* 0x0010c81201007387 */ /* 0x000fe80000100a00 */
[----:B------:R0:W-:Y:S04]  /*10cb0*/  STL.64 [R1+0x10c0], R16 ;  /* 0x0010c01001007387 */ /* 0x0001e80000100a00 */
[----:B-1----:R2:W-:Y:S04]  /*10cc0*/  STL.64 [R1+0x40], R12 ;  /* 0x0000400c01007387 */ /* 0x0025e80000100a00 */
[----:B------:R1:W-:Y:S04]  /*10cd0*/  STL.64 [R1+0x48], R14 ;  /* 0x0000480e01007387 */ /* 0x0003e80000100a00 */
[----:B0-----:R-:W3:Y:S04]  /*10ce0*/  LDL.LU.64 R16, [R1+0x80] ;  /* 0x0000800001107983 */ /* 0x001ee80000300a00 */
[----:B------:R-:W3:Y:S01]  /*10cf0*/  LDL.LU.64 R18, [R1+0x88] ;  /* 0x0000880001127983 */ /* 0x000ee20000300a00 */
[----:B--2---:R-:W-:-:S02]  /*10d00*/  IMAD R13, R6, 0x100, R7 ;  /* 0x00000100060d7824 */ /* 0x004fc400078e0207 */
[----:B----4-:R-:W-:Y:S02]  /*10d10*/  IMAD R12, R4, 0x100, R5 ;  /* 0x00000100040c7824 */ /* 0x010fe400078e0205 */
[----:B------:R-:W2:Y:S04]  /*10d20*/  LDL.LU R4, [R1+0x4d0] ;  /* 0x0004d00001047983 */ /* 0x000ea80000300800 */
[----:B------:R-:W2:Y:S04]  /*10d30*/  LDL.LU R5, [R1+0x4d8] ;  /* 0x0004d80001057983 */ /* 0x000ea80000300800 */
[----:B------:R-:W4:Y:S04]  /*10d40*/  LDL.LU R6, [R1+0x4e0] ;  /* 0x0004e00001067983 */ /* 0x000f280000300800 */
[----:B------:R-:W4:Y:S01]  /*10d50*/  LDL.LU R7, [R1+0x4e8] ;  /* 0x0004e80001077983 */ /* 0x000f220000300800 */
[----:B------:R-:W-:-:S02]  /*10d60*/  IMAD.MOV.U32 R26, RZ, RZ, R14 ;  /* 0x000000ffff1a7224 */ /* 0x000fc400078e000e */
[----:B------:R-:W-:Y:S02]  /*10d70*/  IMAD.MOV.U32 R27, RZ, RZ, R15 ;  /* 0x000000ffff1b7224 */ /* 0x000fe400078e000f */
[----:B-1----:R-:W-:Y:S02]  /*10d80*/  IMAD R14, R8, 0x100, R9 ;  /* 0x00000100080e7824 */ /* 0x002fe400078e0209 */
[----:B---3--:R-:W-:Y:S01]  /*10d90*/  IMAD R15, R24, 0x100, R23 ;  /* 0x00000100180f7824 */ /* 0x008fe200078e0217 */
[----:B------:R-:W-:Y:S02]  /*10da0*/  F2FP.F16.E5M2.UNPACK_B R12, R12 ;  /* 0x0000000cff0c723e */ /* 0x000fe400020004ff */
[----:B------:R-:W-:Y:S02]  /*10db0*/  F2FP.F16.E5M2.UNPACK_B R13, R13 ;  /* 0x0000000dff0d723e */ /* 0x000fe400020004ff */
[----:B------:R-:W-:Y:S02]  /*10dc0*/  F2FP.F16.E5M2.UNPACK_B R14, R14 ;  /* 0x0000000eff0e723e */ /* 0x000fe400020004ff */
[----:B------:R-:W-:-:S02]  /*10dd0*/  F2FP.F16.E5M2.UNPACK_B R15, R15 ;  /* 0x0000000fff0f723e */ /* 0x000fc400020004ff */
[----:B------:R-:W-:Y:S02]  /*10de0*/  F2FP.F16.E5M2.UNPACK_B R24, R2 ;  /* 0x00000002ff18723e */ /* 0x000fe400020004ff */
[----:B------:R-:W-:Y:S01]  /*10df0*/  F2FP.F16.E5M2.UNPACK_B R25, R0 ;  /* 0x00000000ff19723e */ /* 0x000fe200020004ff */
[----:B----4-:R-:W-:Y:S04]  /*10e00*/  STL.64 [R1+0x10b8], R6 ;  /* 0x0010b80601007387 */ /* 0x010fe80000100a00 */
[----:B--2---:R0:W-:Y:S02]  /*10e10*/  STL.64 [R1+0x10b0], R4 ;  /* 0x0010b00401007387 */ /* 0x0041e40000100a00 */
[----:B0-----:R-:W-:Y:S02]  /*10e20*/  HMMA.16816.F32 R4, R12, R24, R16 ;  /* 0x000000180c04723c */ /* 0x001fe40000001810 */
[----:B------:R0:W-:Y:S04]  /*10e30*/  STL [R1+0xe20], R2 ;  /* 0x000e200201007387 */ /* 0x0001e80000100800 */
[----:B0-----:R-:W2:Y:S04]  /*10e40*/  LDL.LU R2, [R1+0x4ec] ;  /* 0x0004ec0001027983 */ /* 0x001ea80000300800 */
[----:B------:R0:W-:Y:S04]  /*10e50*/  STL [R1+0xe24], R0 ;  /* 0x000e240001007387 */ /* 0x0001e80000100800 */
[----:B0-----:R-:W3:Y:S09]  /*10e60*/  LDL.LU R0, [R1+0x4e4] ;  /* 0x0004e40001007983 */ /* 0x001ef20000300800 */
[----:B------:R0:W-:Y:S04]  /*10e70*/  STL [R1+0x80], R4 ;  /* 0x0000800401007387 */ /* 0x0001e80000100800 */
[----:B------:R-:W4:Y:S04]  /*10e80*/  LDL.LU.64 R16, [R1+0xa0] ;  /* 0x0000a00001107983 */ /* 0x000f280000300a00 */
[----:B------:R-:W4:Y:S01]  /*10e90*/  LDL.LU.64 R18, [R1+0xa8] ;  /* 0x0000a80001127983 */ /* 0x000f220000300a00 */
[----:B------:R-:W-:Y:S01]  /*10ea0*/  F2FP.F16.E5M2.UNPACK_B R23, R3 ;  /* 0x00000003ff17723e */ /* 0x000fe200020004ff */
[----:B------:R-:W-:-:S02]  /*10eb0*/  IMAD.MOV.U32 R29, RZ, RZ, R5 ;  /* 0x000000ffff1d7224 */ /* 0x000fc400078e0005 */
[----:B------:R-:W-:Y:S01]  /*10ec0*/  IMAD.MOV.U32 R28, RZ, RZ, R6 ;  /* 0x000000ffff1c7224 */ /* 0x000fe200078e0006 */
[----:B0-----:R-:W2:Y:S01]  /*10ed0*/  LDL.LU.64 R4, [R1+0xc0] ;  /* 0x0000c00001047983 */ /* 0x001ea20000300a00 */
[----:B------:R-:W-:Y:S01]  /*10ee0*/  IMAD.MOV.U32 R3, RZ, RZ, R7 ;  /* 0x000000ffff037224 */ /* 0x000fe200078e0007 */
[----:B------:R-:W-:Y:S02]  /*10ef0*/  F2FP.F16.E5M2.UNPACK_B R22, R22 ;  /* 0x00000016ff16723e */ /* 0x000fe400020004ff */
[----:B------:R-:W2:Y:S04]  /*10f00*/  LDL.LU.64 R6, [R1+0xc8] ;  /* 0x0000c80001067983 */ /* 0x000ea80000300a00 */
[----:B------:R-:W-:Y:S04]  /*10f10*/  STL.64 [R1+0x10a8], R26 ;  /* 0x0010a81a01007387 */ /* 0x000fe80000100a00 */
[----:B------:R0:W-:Y:S04]  /*10f20*/  STL.64 [R1+0x10a0], R24 ;  /* 0x0010a01801007387 */ /* 0x0001e80000100a00 */
[----:B0-----:R-:W3:Y:S04]  /*10f30*/  LDL.LU.64 R24, [R1+0xe0] ;  /* 0x0000e00001187983 */ /* 0x001ee80000300a00 */
[----:B------:R-:W3:Y:S04]  /*10f40*/  LDL.LU.64 R26, [R1+0xe8] ;  /* 0x0000e800011a7983 */ /* 0x000ee80000300a00 */
[----:B------:R-:W3:Y:S04]  /*10f50*/  LDL R8, [R1+0x40] ;  /* 0x0000400001087983 */ /* 0x000ee80000100800 */
[----:B------:R-:W3:Y:S04]  /*10f60*/  LDL R9, [R1+0x44] ;  /* 0x0000440001097983 */ /* 0x000ee80000100800 */
[----:B------:R0:W-:Y:S04]  /*10f70*/  STL [R1+0xef0], R3 ;  /* 0x000ef00301007387 */ /* 0x0001e80000100800 */
[----:B0-----:R-:W3:Y:S04]  /*10f80*/  LDL.LU R3, [R1+0x4dc] ;  /* 0x0004dc0001037983 */ /* 0x001ee80000300800 */
[----:B------:R0:W-:Y:S04]  /*10f90*/  STL [R1+0xedc], R28 ;  /* 0x000edc1c01007387 */ /* 0x0001e80000100800 */
[----:B0-----:R-:W3:Y:S04]  /*10fa0*/  LDL.LU R28, [R1+0x4d4] ;  /* 0x0004d400011c7983 */ /* 0x001ee80000300800 */
[----:B------:R-:W-:Y:S01]  /*10fb0*/  STL [R1+0xed8], R29 ;  /* 0x000ed81d01007387 */ /* 0x000fe20000100800 */
[----:B----4-:R-:W-:-:S15]  /*10fc0*/  HMMA.16816.F32 R16, R12, R22, R16 ;  /* 0x000000160c10723c */ /* 0x010fde0000001810 */
[----:B------:R-:W-:-:S08]  /*10fd0*/  NOP ;  /* 0x0000000000007918 */ /* 0x000fd00000000000 */
[----:B------:R-:W-:Y:S04]  /*10fe0*/  STL.64 [R1+0xa0], R16 ;  /* 0x0000a01001007387 */ /* 0x000fe80000100a00 */
[----:B------:R0:W-:Y:S04]  /*10ff0*/  STL.64 [R1+0xa8], R18 ;  /* 0x0000a81201007387 */ /* 0x0001e80000100a00 */
[----:B0-----:R-:W4:Y:S01]  /*11000*/  LDL.LU.64 R18, [R1+0x10c8] ;  /* 0x0010c80001127983 */ /* 0x001f220000300a00 */
[----:B------:R-:W-:Y:S02]  /*11010*/  F2FP.F16.E5M2.UNPACK_B R20, R20 ;  /* 0x00000014ff14723e */ /* 0x000fe400020004ff */
[----:B------:R-:W-:Y:S01]  /*11020*/  F2FP.F16.E5M2.UNPACK_B R21, R21 ;  /* 0x00000015ff15723e */ /* 0x000fe200020004ff */
[----:B------:R-:W3:Y:S06]  /*11030*/  LDL.LU.64 R16, [R1+0x10c0] ;  /* 0x0010c00001107983 */ /* 0x000eec0000300a00 */
[----:B--2---:R-:W-:-:S15]  /*11040*/  HMMA.16816.F32 R4, R12, R20, R4 ;  /* 0x000000140c04723c */ /* 0x004fde0000001804 */
[----:B------:R-:W-:-:S08]  /*11050*/  NOP ;  /* 0x0000000000007918 */ /* 0x000fd00000000000 */
[----:B------:R-:W-:Y:S04]  /*11060*/  STL.64 [R1+0xc0], R4 ;  /* 0x0000c00401007387 */ /* 0x000fe80000100a00 */
[----:B------:R0:W-:Y:S04]  /*11070*/  STL.64 [R1+0xc8], R6 ;  /* 0x0000c80601007387 */ /* 0x0001e80000100a00 */
[----:B0-----:R-:W2:Y:S04]  /*11080*/  LDL.LU.64 R6, [R1+0x10b8] ;  /* 0x0010b80001067983 */ /* 0x001ea80000300a00 */
[----:B------:R-:W2:Y:S04]  /*11090*/  LDL.LU.64 R4, [R1+0x10b0] ;  /* 0x0010b00001047983 */ /* 0x000ea80000300a00 */
[----:B------:R-:W-:Y:S04]  /*110a0*/  STL.64 [R1+0x1078], R22 ;  /* 0x0010781601007387 */ /* 0x000fe80000100a00 */
[----:B------:R0:W-:Y:S04]  /*110b0*/  STL.64 [R1+0x1070], R20 ;  /* 0x0010701401007387 */ /* 0x0001e80000100a00 */
[----:B0-----:R-:W2:Y:S04]  /*110c0*/  LDL.LU.64 R20, [R1+0x110] ;  /* 0x0001100001147983 */ /* 0x001ea80000300a00 */
[----:B------:R-:W2:Y:S01]  /*110d0*/  LDL.LU.64 R22, [R1+0x118] ;  /* 0x0001180001167983 */ /* 0x000ea20000300a00 */
[----:B----4-:R-:W-:-:S02]  /*110e0*/  F2FP.F16.E5M2.UNPACK_B R18, R18 ;  /* 0x00000012ff12723e */ /* 0x010fc400020004ff */
[----:B------:R-:W-:-:S07]  /*110f0*/  F2FP.F16.E5M2.UNPACK_B R19, R19 ;  /* 0x00000013ff13723e */ /* 0x000fce00020004ff */
[----:B---3--:R-:W-:-:S15]  /*11100*/  HMMA.16816.F32 R24, R12, R18, R24 ;  /* 0x000000120c18723c */ /* 0x008fde0000001818 */
[----:B------:R-:W-:-:S08]  /*11110*/  NOP ;  /* 0x0000000000007918 */ /* 0x000fd00000000000 */
[----:B------:R-:W-:Y:S04]  /*11120*/  STL.64 [R1+0xe0], R24 ;  /* 0x0000e01801007387 */ /* 0x000fe80000100a00 */
[----:B------:R0:W-:Y:S04]  /*11130*/  STL.64 [R1+0xe8], R26 ;  /* 0x0000e81a01007387 */ /* 0x0001e80000100a00 */
[----:B0-----:R-:W3:Y:S04]  /*11140*/  LDL.LU.64 R26, [R1+0x10a8] ;  /* 0x0010a800011a7983 */ /* 0x001ee80000300a00 */
[----:B------:R-:W4:Y:S01]  /*11150*/  LDL.LU.64 R24, [R1+0x10a0] ;  /* 0x0010a00001187983 */ /* 0x000f220000300a00 */
[----:B------:R-:W-:-:S02]  /*11160*/  F2FP.F16.E5M2.UNPACK_B R16, R16 ;  /* 0x00000010ff10723e */ /* 0x000fc400020004ff */
[----:B------:R-:W-:Y:S01]  /*11170*/  F2FP.F16.E5M2.UNPACK_B R17, R17 ;  /* 0x00000011ff11723e */ /* 0x000fe200020004ff */
[----:B--2---:R-:W-:Y:S02]  /*11180*/  IMAD R6, R6, 0x100, R0 ;  /* 0x0000010006067824 */ /* 0x004fe400078e0200 */
[----:B------:R-:W-:Y:S02]  /*11190*/  IMAD R4, R4, 0x100, R28 ;  /* 0x0000010004047824 */ /* 0x000fe400078e021c */
[----:B------:R-:W-:Y:S01]  /*111a0*/  IMAD R5, R5, 0x100, R3 ;  /* 0x0000010005057824 */ /* 0x000fe200078e0203 */
[----:B------:R-:W2:Y:S01]  /*111b0*/  LDL.LU R28, [R1+0x4f4] ;  /* 0x0004f400011c7983 */ /* 0x000ea20000300800 */
[----:B------:R-:W-:Y:S03]  /*111c0*/  HMMA.16816.F32 R20, R12, R16, R20 ;  /* 0x000000100c14723c */ /* 0x000fe60000001814 */
[----:B------:R-:W2:Y:S01]  /*111d0*/  LDL.LU R3, [R1+0x4f0] ;  /* 0x0004f00001037983 */ /* 0x000ea20000300800 */
[----:B------:R-:W-:Y:S01]  /*111e0*/  IMAD R7, R7, 0x100, R2 ;  /* 0x0000010007077824 */ /* 0x000fe200078e0202 */
[----:B------:R-:W-:-:S02]  /*111f0*/  F2FP.F16.E5M2.UNPACK_B R6, R6 ;  /* 0x00000006ff06723e */ /* 0x000fc400020004ff */
[----:B------:R-:W2:Y:S01]  /*11200*/  LDL.LU R0, [R1+0x4fc] ;  /* 0x0004fc0001007983 */ /* 0x000ea20000300800 */
[----:B------:R-:W-:Y:S02]  /*11210*/  F2FP.F16.E5M2.UNPACK_B R4, R4 ;  /* 0x00000004ff04723e */ /* 0x000fe400020004ff */
[----:B------:R-:W-:Y:S01]  /*11220*/  F2FP.F16.E5M2.UNPACK_B R5, R5 ;  /* 0x00000005ff05723e */ /* 0x000fe200020004ff */
[----:B------:R-:W2:Y:S04]  /*11230*/  LDL.LU R2, [R1+0x4f8] ;  /* 0x0004f80001027983 */ /* 0x000ea80000300800 */
[----:B------:R-:W-:Y:S04]  /*11240*/  STL.64 [R1+0x1058], R18 ;  /* 0x0010581201007387 */ /* 0x000fe80000100a00 */
[----:B------:R-:W-:Y:S04]  /*11250*/  STL.64 [R1+0x1050], R16 ;  /* 0x0010501001007387 */ /* 0x000fe80000100a00 */
[----:B------:R-:W-:Y:S04]  /*11260*/  STL.64 [R1+0x110], R20 ;  /* 0x0001101401007387 */ /* 0x000fe80000100a00 */
[----:B------:R-:W-:Y:S04]  /*11270*/  STL.64 [R1+0x118], R22 ;  /* 0x0001181601007387 */ /* 0x000fe80000100a00 */
[----:B------:R-:W-:Y:S04]  /*11280*/  STL.64 [R1+0x1098], R6 ;  /* 0x0010980601007387 */ /* 0x000fe80000100a00 */
[----:B------:R0:W-:Y:S04]  /*11290*/  STL.64 [R1+0x1090], R4 ;  /* 0x0010900401007387 */ /* 0x0001e80000100a00 */
[----:B0-----:R-:W2:Y:S04]  /*112a0*/  LDL.LU.64 R4, [R1+0x440] ;  /* 0x0004400001047983 */ /* 0x001ea80000300a00 */
[----:B------:R-:W2:Y:S01]  /*112b0*/  LDL.LU.64 R6, [R1+0x448] ;  /* 0x0004480001067983 */ /* 0x000ea20000300a00 */
[----:B---3--:R-:W-:-:S02]  /*112c0*/  F2FP.F16.E5M2.UNPACK_B R26, R26 ;  /* 0x0000001aff1a723e */ /* 0x008fc400020004ff */
[----:B------:R-:W-:-:S05]  /*112d0*/  F2FP.F16.E5M2.UNPACK_B R27, R27 ;  /* 0x0000001bff1b723e */ /* 0x000fca00020004ff */
[----:B------:R-:W-:Y:S04]  /*112e0*/  STL.64 [R1+0x1088], R26 ;  /* 0x0010881a01007387 */ /* 0x000fe80000100a00 */
[----:B----4-:R0:W-:Y:S04]  /*112f0*/  STL.64 [R1+0x1080], R24 ;  /* 0x0010801801007387 */ /* 0x0101e80000100a00 */
[----:B0-----:R-:W3:Y:S04]  /*11300*/  LDL.LU.64 R24, [R1+0x430] ;  /* 0x0004300001187983 */ /* 0x001ee80000300a00 */
[----:B------:R-:W3:Y:S04]  /*11310*/  LDL.LU.64 R26, [R1+0x438] ;  /* 0x00043800011a7983 */ /* 0x000ee80000300a00 */
[----:B------:R-:W4:Y:S04]  /*11320*/  LDL.LU.64 R20, [R1+0x350] ;  /* 0x0003500001147983 */ /* 0x000f280000300a00 */
[----:B------:R-:W4:Y:S04]  /*11330*/  LDL.LU.64 R22, [R1+0x358] ;  /* 0x0003580001167983 */ /* 0x000f280000300a00 */
[----:B------:R-:W3:Y:S04]  /*11340*/  LDL.LU.64 R16, [R1+0x330] ;  /* 0x0003300001107983 */ /* 0x000ee80000300a00 */
[----:B------:R-:W4:Y:S01]  /*11350*/  LDL.LU.64 R18, [R1+0x338] ;  /* 0x0003380001127983 */ /* 0x000f220000300a00 */
[----:B------:R-:W-:-:S02]  /*11360*/  F2FP.F16.E5M2.UNPACK_B R10, R10 ;  /* 0x0000000aff0a723e */ /* 0x000fc400020004ff */
[----:B------:R-:W-:-:S07]  /*11370*/  F2FP.F16.E5M2.UNPACK_B R11, R11 ;  /* 0x0000000bff0b723e */ /* 0x000fce00020004ff */
[----:B--2---:R-:W-:Y:S01]  /*11380*/  HMMA.16816.F32 R4, R12, R10, R4 ;  /* 0x0000000a0c04723c */ /* 0x004fe20000001804 */
[----:B----4-:R-:W-:Y:S04]  /*11390*/  STL.64 [R1+0x1068], R18 ;  /* 0x0010681201007387 */ /* 0x010fe80000100a00 */
[----:B---3--:R0:W-:Y:S04]  /*113a0*/  STL.64 [R1+0x1060], R16 ;  /* 0x0010601001007387 */ /* 0x0081e80000100a00 */
[----:B0-----:R-:W2:Y:S04]  /*113b0*/  LDL.LU.64 R16, [R1+0x340] ;  /* 0x0003400001107983 */ /* 0x001ea80000300a00 */
[----:B------:R-:W2:Y:S10]  /*113c0*/  LDL.LU.64 R18, [R1+0x348] ;  /* 0x0003480001127983 */ /* 0x000eb40000300a00 */
[----:B------:R-:W-:Y:S04]  /*113d0*/  STL.64 [R1+0x440], R4 ;  /* 0x0004400401007387 */ /* 0x000fe80000100a00 */
[----:B------:R0:W-:Y:S04]  /*113e0*/  STL.64 [R1+0x448], R6 ;  /* 0x0004480601007387 */ /* 0x0001e80000100a00 */
[----:B0-----:R-:W3:Y:S04]  /*113f0*/  LDL.LU.64 R6, [R1+0x1098] ;  /* 0x0010980001067983 */ /* 0x001ee80000300a00 */
[----:B------:R-:W4:Y:S04]  /*11400*/  LDL.LU.64 R4, [R1+0x1090] ;  /* 0x0010900001047983 */ /* 0x000f280000300a00 */
[----:B------:R0:W-:Y:S04]  /*11410*/  STL [R1+0x103c], R10 ;  /* 0x00103c0a01007387 */ /* 0x0001e80000100800 */
[----:B0-----:R-:W2:Y:S04]  /*11420*/  LDL.LU R10, [R1+0x504] ;  /* 0x00050400010a7983 */ /* 0x001ea80000300800 */
[----:B------:R0:W-:Y:S04]  /*11430*/  STL [R1+0x1038], R11 ;  /* 0x0010380b01007387 */ /* 0x0001e80000100800 */
[----:B0-----:R-:W2:Y:S01]  /*11440*/  LDL.LU R11, [R1+0x50c] ;  /* 0x00050c00010b7983 */ /* 0x001ea20000300800 */
[----:B------:R-:W-:-:S02]  /*11450*/  F2FP.F16.E5M2.UNPACK_B R8, R8 ;  /* 0x00000008ff08723e */ /* 0x000fc400020004ff */
[----:B------:R-:W-:-:S07]  /*11460*/  F2FP.F16.E5M2.UNPACK_B R9, R9 ;  /* 0x00000009ff09723e */ /* 0x000fce00020004ff */
[----:B------:R-:W-:-:S15]  /*11470*/  HMMA.16816.F32 R24, R12, R8, R24 ;  /* 0x000000080c18723c */ /* 0x000fde0000001818 */
[----:B------:R-:W-:-:S08]  /*11480*/  NOP ;  /* 0x0000000000007918 */ /* 0x000fd00000000000 */
[----:B------:R-:W-:Y:S04]  /*11490*/  STL.64 [R1+0x430], R24 ;  /* 0x0004301801007387 */ /* 0x000fe80000100a00 */
[----:B------:R0:W-:Y:S04]  /*114a0*/  STL.64 [R1+0x438], R26 ;  /* 0x0004381a01007387 */ /* 0x0001e80000100a00 */
[----:B0-----:R-:W4:Y:S04]  /*114b0*/  LDL.LU.64 R26, [R1+0x1088] ;  /* 0x00108800011a7983 */ /* 0x001f280000300a00 */
[----:B------:R-:W4:Y:S04]  /*114c0*/  LDL.LU.64 R24, [R1+0x1080] ;  /* 0x0010800001187983 */ /* 0x000f280000300a00 */
[----:B--2---:R-:W-:Y:S04]  /*114d0*/  STL.64 [R1+0x1048], R10 ;  /* 0x0010480a01007387 */ /* 0x004fe80000100a00 */
[----:B------:R0:W-:Y:S04]  /*114e0*/  STL.64 [R1+0x1040], R8 ;  /* 0x0010400801007387 */ /* 0x0001e80000100a00 */
[----:B0-----:R-:W2:Y:S04]  /*114f0*/  LDL.LU.64 R8, [R1+0x360] ;  /* 0x0003600001087983 */ /* 0x001ea80000300a00 */
[----:B------:R-:W2:Y:S01]  /*11500*/  LDL.LU.64 R10, [R1+0x368] ;  /* 0x00036800010a7983 */ /* 0x000ea20000300a00 */
[----:B---3--:R-:W-:-:S07]  /*11510*/  F2FP.F16.E5M2.UNPACK_B R7, R7 ;  /* 0x00000007ff07723e */ /* 0x008fce00020004ff */
[----:B----4-:R-:W-:Y:S06]  /*11520*/  HMMA.16816.F32 R20, R4, R24, R20 ;  /* 0x000000180414723c */ /* 0x010fec0000001814 */
[----:B--2---:R-:W-:Y:S01]  /*11530*/  HMMA.16816.F32 R12, R12, R26, R8 ;  /* 0x0000001a0c0c723c */ /* 0x004fe20000001808 */
[----:B------:R-:W2:Y:S04]  /*11540*/  LDL.LU.64 R8, [R1+0x310] ;  /* 0x0003100001087983 */ /* 0x000ea80000300a00 */
[----:B------:R-:W2:-:S15]  /*11550*/  LDL.LU.64 R10, [R1+0x318] ;  /* 0x00031800010a7983 */ /* 0x000e9e0000300a00 */
[----:B------:R-:W-:-:S03]  /*11560*/  NOP ;  /* 0x0000000000007918 */ /* 0x000fc60000000000 */
[----:B------:R-:W-:Y:S04]  /*11570*/  STL.64 [R1+0x360], R12 ;  /* 0x0003600c01007387 */ /* 0x000fe80000100a00 */
[----:B------:R0:W-:Y:S04]  /*11580*/  STL.64 [R1+0x368], R14 ;  /* 0x0003680e01007387 */ /* 0x0001e80000100a00 */
[----:B0-----:R-:W3:Y:S04]  /*11590*/  LDL.LU R14, [R1+0x500] ;  /* 0x00050000010e7983 */ /* 0x001ee80000300800 */
[----:B------:R-:W4:Y:S04]  /*115a0*/  LDL.LU R15, [R1+0x508] ;  /* 0x00050800010f7983 */ /* 0x000f280000300800 */
[----:B------:R-:W-:Y:S04]  /*115b0*/  STL.64 [R1+0x350], R20 ;  /* 0x0003501401007387 */ /* 0x000fe80000100a00 */
[----:B------:R0:W-:Y:S04]  /*115c0*/  STL.64 [R1+0x358], R22 ;  /* 0x0003581601007387 */ /* 0x0001e80000100a00 */
[----:B0-----:R-:W2:Y:S04]  /*115d0*/  LDL.LU.64 R22, [R1+0x1078] ;  /* 0x0010780001167983 */ /* 0x001ea80000300a00 */
[----:B------:R-:W3:Y:S01]  /*115e0*/  LDL.LU.64 R20, [R1+0x1070] ;  /* 0x0010700001147983 */ /* 0x000ee20000300a00 */
[----:B--2---:R-:W-:-:S15]  /*115f0*/  HMMA.16816.F32 R16, R4, R22, R16 ;  /* 0x000000160410723c */ /* 0x004fde0000001810 */
[----:B------:R-:W-:-:S08]  /*11600*/  NOP ;  /* 0x0000000000007918 */ /* 0x000fd00000000000 */
[----:B------:R-:W-:Y:S04]  /*11610*/  STL.64 [R1+0x340], R16 ;  /* 0x0003401001007387 */ /* 0x000fe80000100a00 */
[----:B------:R0:W-:Y:S04]  /*11620*/  STL.64 [R1+0x348], R18 ;  /* 0x0003481201007387 */ /* 0x0001e80000100a00 */
[----:B0-----:R-:W3:Y:S04]  /*11630*/  LDL.LU.64 R18, [R1+0x1068] ;  /* 0x0010680001127983 */ /* 0x001ee80000300a00 */
[----:B------:R-:W3:Y:S02]  /*11640*/  LDL.LU.64 R16, [R1+0x1060] ;  /* 0x0010600001107983 */ /* 0x000ee40000300a00 */
[----:B---3--:R-:W-:-:S15]  /*11650*/  HMMA.16816.F32 R16, R4, R20, R16 ;  /* 0x000000140410723c */ /* 0x008fde0000001810 */
[----:B------:R-:W-:-:S08]  /*11660*/  NOP ;  /* 0x0000000000007918 */ /* 0x000fd00000000000 */
[----:B------:R-:W-:Y:S04]  /*11670*/  STL.64 [R1+0x330], R16 ;  /* 0x0003301001007387 */ /* 0x000fe80000100a00 */
[----:B------:R0:W-:Y:S04]  /*11680*/  STL.64 [R1+0x338], R18 ;  /* 0x0003381201007387 */ /* 0x0001e80000100a00 */
[----:B0-----:R-:W2:Y:S04]  /*11690*/  LDL.LU.64 R18, [R1+0x1058] ;  /* 0x0010580001127983 */ /* 0x001ea80000300a00 */
[----:B------:R-:W3:Y:S04]  /*116a0*/  LDL.LU.64 R16, [R1+0x1050] ;  /* 0x0010500001107983 */ /* 0x000ee80000300a00 */
[----:B------:R-:W-:Y:S04]  /*116b0*/  STL.64 [R1+0x1020], R22 ;  /* 0x0010201601007387 */ /* 0x000fe80000100a00 */
[----:B------:R0:W-:Y:S04]  /*116c0*/  STL.64 [R1+0x1018], R20 ;  /* 0x0010181401007387 */ /* 0x0001e80000100a00 */
[----:B0-----:R-:W2:Y:S04]  /*116d0*/  LDL.LU.64 R20, [R1+0x320] ;  /* 0x0003200001147983 */ /* 0x001ea80000300a00 */
[----:B------:R-:W2:Y:S01]  /*116e0*/  LDL.LU.64 R22, [R1+0x328] ;  /* 0x0003280001167983 */ /* 0x000ea20000300a00 */
[----:B------:R-:W-:-:S02]  /*116f0*/  IMAD R12, R3, 0x100, R28 ;  /* 0x00000100030c7824 */ /* 0x000fc400078e021c */
[----:B------:R-:W-:Y:S01]  /*11700*/  IMAD R13, R2, 0x100, R0 ;  /* 0x00000100020d7824 */ /* 0x000fe200078e0200 */
[C---:B---3--:R-:W-:Y:S06]  /*11710*/  HMMA.16816.F32 R8, R4.reuse, R16, R8 ;  /* 0x000000100408723c */ /* 0x048fec0000001808 */
[----:B--2---:R-:W-:-:S15]  /*11720*/  HMMA.16816.F32 R20, R4, R18, R20 ;  /* 0x000000120414723c */ /* 0x004fde0000001814 */
[----:B------:R-:W-:-:S08]  /*11730*/  NOP ;  /* 0x0000000000007918 */ /* 0x000fd00000000000 */
[----:B------:R0:W-:Y:S04]  /*11740*/  STL.64 [R1+0x320], R20 ;  /* 0x0003201401007387 */ /* 0x0001e80000100a00 */
[----:B------:R1:W-:Y:S04]  /*11750*/  STL.64 [R1+0x328], R22 ;  /* 0x0003281601007387 */ /* 0x0003e80000100a00 */
[----:B0-----:R-:W2:Y:S04]  /*11760*/  LDL.LU.64 R20, [R1+0x420] ;  /* 0x0004200001147983 */ /* 0x001ea80000300a00 */
[----:B-1----:R-:W2:Y:S04]  /*11770*/  LDL.LU.64 R22, [R1+0x428] ;  /* 0x0004280001167983 */ /* 0x002ea80000300a00 */
[----:B------:R-:W3:Y:S04]  /*11780*/  LDL.LU R29, [R1+0x518] ;  /* 0x00051800011d7983 */ /* 0x000ee80000300800 */
[----:B------:R-:W3:Y:S04]  /*11790*/  LDL.LU R28, [R1+0x524] ;  /* 0x00052400011c7983 */ /* 0x000ee80000300800 */
[----:B------:R-:W3:Y:S04]  /*117a0*/  LDL.LU R3, [R1+0x520] ;  /* 0x0005200001037983 */ /* 0x000ee80000300800 */
[----:B------:R-:W3:Y:S04]  /*117b0*/  LDL.LU R0, [R1+0x52c] ;  /* 0x00052c0001007983 */ /* 0x000ee80000300800 */
[----:B------:R-:W3:Y:S04]  /*117c0*/  LDL.LU R2, [R1+0x528] ;  /* 0x0005280001027983 */ /* 0x000ee80000300800 */
[----:B------:R-:W-:Y:S04]  /*117d0*/  STL.64 [R1+0x310], R8 ;  /* 0x0003100801007387 */ /* 0x000fe80000100a00 */
[----:B------:R0:W-:Y:S04]  /*117e0*/  STL.64 [R1+0x318], R10 ;  /* 0x0003180a01007387 */ /* 0x0001e80000100a00 */
[----:B0-----:R-:W4:Y:S04]  /*117f0*/  LDL.LU.64 R10, [R1+0x1048] ;  /* 0x00104800010a7983 */ /* 0x001f280000300a00 */
[----:B------:R-:W3:Y:S04]  /*11800*/  LDL.LU.64 R8, [R1+0x1040] ;  /* 0x0010400001087983 */ /* 0x000ee80000300a00 */
[----:B------:R-:W-:Y:S04]  /*11810*/  STL.64 [R1+0x1010], R18 ;  /* 0x0010101201007387 */ /* 0x000fe80000100a00 */
[----:B------:R0:W-:Y:S04]  /*11820*/  STL.64 [R1+0x1008], R16 ;  /* 0x0010081001007387 */ /* 0x0001e80000100a00 */
[----:B0-----:R-:W3:Y:S04]  /*11830*/  LDL.LU.64 R16, [R1+0x410] ;  /* 0x0004100001107983 */ /* 0x001ee80000300a00 */
[----:B------:R-:W3:Y:S01]  /*11840*/  LDL.LU.64 R18, [R1+0x418] ;  /* 0x0004180001127983 */ /* 0x000ee20000300a00 */
[----:B----4-:R-:W-:-:S03]  /*11850*/  IMAD R14, R14, 0x100, R10 ;  /* 0x000001000e0e7824 */ /* 0x010fc600078e020a */
[----:B------:R-:W2:Y:S01]  /*11860*/  LDL.LU R10, [R1+0x103c] ;  /* 0x00103c00010a7983 */ /* 0x000ea20000300800 */
[----:B------:R-:W-:-:S03]  /*11870*/  IMAD R15, R15, 0x100, R11 ;  /* 0x000001000f0f7824 */ /* 0x000fc600078e020b */
[----:B------:R-:W2:Y:S02]  /*11880*/  LDL.LU R11, [R1+0x1038] ;  /* 0x00103800010b7983 */ /* 0x000ea40000300800 */
[----:B--2---:R-:W-:-:S15]  /*11890*/  HMMA.16816.F32 R20, R4, R10, R20 ;  /* 0x0000000a0414723c */ /* 0x004fde0000001814 */
[----:B------:R-:W-:-:S08]  /*118a0*/  NOP ;  /* 0x0000000000007918 */ /* 0x000fd00000000000 */
[----:B------:R0:W-:Y:S04]  /*118b0*/  STL.64 [R1+0x420], R20 ;  /* 0x0004201401007387 */ /* 0x0001e80000100a00 */
[----:B------:R1:W-:Y:S04]  /*118c0*/  STL.64 [R1+0x428], R22 ;  /* 0x0004281601007387 */ /* 0x0003e80000100a00 */
[----:B0-----:R-:W2:Y:S04]  /*118d0*/  LDL.LU.64 R20, [R1+0x2f0] ;  /* 0x0002f00001147983 */ /* 0x001ea80000300a00 */
[----:B-1----:R-:W4:Y:S01]  /*118e0*/  LDL.LU.64 R22, [R1+0x2f8] ;  /* 0x0002f80001167983 */ /* 0x002f220000300a00 */
[C---:B---3--:R-:W-:Y:S03]  /*118f0*/  HMMA.16816.F32 R16, R4.reuse, R8, R16 ;  /* 0x000000080410723c */ /* 0x048fe60000001810 */
[----:B----4-:R-:W-:Y:S04]  /*11900*/  STL.64 [R1+0x1030], R22 ;  /* 0x0010301601007387 */ /* 0x010fe80000100a00 */
[----:B--2---:R0:W-:Y:S04]  /*11910*/  STL.64 [R1+0x1028], R20 ;  /* 0x0010281401007387 */ /* 0x0041e80000100a00 */
[----:B0-----:R-:W2:Y:S04]  /*11920*/  LDL.LU.64 R20, [R1+0x300] ;  /* 0x0003000001147983 */ /* 0x001ea80000300a00 */
[----:B------:R-:W2:Y:S08]  /*11930*/  LDL.LU.64 R22, [R1+0x308] ;  /* 0x0003080001167983 */ /* 0x000eb00000300a00 */
[----:B------:R0:W-:Y:S04]  /*11940*/  STL.64 [R1+0x410], R16 ;  /* 0x0004101001007387 */ /* 0x0001e80000100a00 */
[----:B------:R1:W-:Y:S04]  /*11950*/  STL.64 [R1+0x418], R18 ;  /* 0x0004181201007387 */ /* 0x0003e80000100a00 */
[----:B0-----:R-:W3:Y:S04]  /*11960*/  LDL.LU.64 R16, [R1+0x2d0] ;  /* 0x0002d00001107983 */ /* 0x001ee80000300a00 */
[----:B-1----:R-:W3:Y:S04]  /*11970*/  LDL.LU.64 R18, [R1+0x2d8] ;  /* 0x0002d80001127983 */ /* 0x002ee80000300a00 */
[----:B------:R-:W-:Y:S04]  /*11980*/  STL.64 [R1+0xff0], R10 ;  /* 0x000ff00a01007387 */ /* 0x000fe80000100a00 */
[----:B------:R0:W-:Y:S04]  /*11990*/  STL.64 [R1+0xfe8], R8 ;  /* 0x000fe80801007387 */ /* 0x0001e80000100a00 */
[----:B0-----:R-:W4:Y:S04]  /*119a0*/  LDL.LU.64 R8, [R1+0x2b0] ;  /* 0x0002b00001087983 */ /* 0x001f280000300a00 */
[----:B------:R-:W3:Y:S01]  /*119b0*/  LDL.LU.64 R10, [R1+0x2b8] ;  /* 0x0002b800010a7983 */ /* 0x000ee20000300a00 */
[----:B--2---:R-:W-:Y:S03]  /*119c0*/  HMMA.16816.F32 R4, R4, R26, R20 ;  /* 0x0000001a0404723c */ /* 0x004fe60000001814 */
[----:B---3--:R-:W-:Y:S04]  /*119d0*/  STL.64 [R1+0x1000], R10 ;  /* 0x0010000a01007387 */ /* 0x008fe80000100a00 */
[----:B----4-:R0:W-:Y:S04]  /*119e0*/  STL.64 [R1+0xff8], R8 ;  /* 0x000ff80801007387 */ /* 0x0101e80000100a00 */
[----:B0-----:R-:W2:Y:S04]  /*119f0*/  LDL.LU.64 R8, [R1+0x2c0] ;  /* 0x0002c00001087983 */ /* 0x001ea80000300a00 */
[----:B------:R-:W2:Y:S04]  /*11a00*/  LDL.LU.64 R10, [R1+0x2c8] ;  /* 0x0002c800010a7983 */ /* 0x000ea80000300a00 */
[----:B------:R-:W3:Y:S04]  /*11a10*/  LDL.LU.64 R22, [R1+0x1030] ;  /* 0x0010300001167983 */ /* 0x000ee80000300a00 */
[----:B------:R-:W3:Y:S01]  /*11a20*/  LDL.LU.64 R20, [R1+0x1028] ;  /* 0x0010280001147983 */ /* 0x000ee20000300a00 */
[----:B------:R-:W-:-:S02]  /*11a30*/  F2FP.F16.E5M2.UNPACK_B R12, R12 ;  /* 0x0000000cff0c723e */ /* 0x000fc400020004ff */
[----:B------:R-:W-:Y:S02]  /*11a40*/  F2FP.F16.E5M2.UNPACK_B R13, R13 ;  /* 0x0000000dff0d723e */ /* 0x000fe400020004ff */
[----:B------:R-:W-:Y:S02]  /*11a50*/  F2FP.F16.E5M2.UNPACK_B R14, R14 ;  /* 0x0000000eff0e723e */ /* 0x000fe400020004ff */
[----:B------:R-:W-:Y:S01]  /*11a60*/  F2FP.F16.E5M2.UNPACK_B R15, R15 ;  /* 0x0000000fff0f723e */ /* 0x000fe200020004ff */
[----:B------:R0:W-:Y:S04]  /*11a70*/  STL.64 [R1+0x300], R4 ;  /* 0x0003000401007387 */ /* 0x0001e80000100a00 */
[----:B------:R1:W-:Y:S04]  /*11a80*/  STL.64 [R1+0x308], R6 ;  /* 0x0003080601007387 */ /* 0x0003e80000100a00 */
[----:B0-----:R-:W4:Y:S04]  /*11a90*/  LDL.LU R5, [R1+0x514] ;  /* 0x0005140001057983 */ /* 0x001f280000300800 */
[----:B-1----:R-:W4:Y:S04]  /*11aa0*/  LDL.LU R6, [R1+0x510] ;  /* 0x0005100001067983 */ /* 0x002f280000300800 */
[----:B------:R-:W4:Y:S01]  /*11ab0*/  LDL.LU R7, [R1+0x51c] ;  /* 0x00051c0001077983 */ /* 0x000f220000300800 */
[----:B---3--:R-:W-:-:S15]  /*11ac0*/  HMMA.16816.F32 R20, R12, R24, R20 ;  /* 0x000000180c14723c */ /* 0x008fde0000001814 */
[----:B------:R-:W-:-:S08]  /*11ad0*/  NOP ;  /* 0x0000000000007918 */ /* 0x000fd00000000000 */
[----:B------:R-:W-:Y:S04]  /*11ae0*/  STL.64 [R1+0x2f0], R20 ;  /* 0x0002f01401007387 */ /* 0x000fe80000100a00 */
[----:B------:R0:W-:Y:S04]  /*11af0*/  STL.64 [R1+0x2f8], R22 ;  /* 0x0002f81601007387 */ /* 0x0001e80000100a00 */
[----:B0-----:R-:W3:Y:S04]  /*11b00*/  LDL.LU.64 R22, [R1+0x1020] ;  /* 0x0010200001167983 */ /* 0x001ee80000300a00 */
[----:B------:R-:W2:Y:S04]  /*11b10*/  LDL.LU.64 R20, [R1+0x1018] ;  /* 0x0010180001147983 */ /* 0x000ea80000300a00 */
[----:B------:R-:W-:Y:S04]  /*11b20*/  STL.64 [R1+0xfd0], R26 ;  /* 0x000fd01a01007387 */ /* 0x000fe80000100a00 */
[----:B------:R0:W-:Y:S04]  /*11b30*/  STL.64 [R1+0xfc8], R24 ;  /* 0x000fc81801007387 */ /* 0x0001e80000100a00 */
[----:B0-----:R-:W3:Y:S04]  /*11b40*/  LDL.LU.64 R24, [R1+0x2e0] ;  /* 0x0002e00001187983 */ /* 0x001ee80000300a00 */
[----:B------:R-:W3:Y:S02]  /*11b50*/  LDL.LU.64 R26, [R1+0x2e8] ;  /* 0x0002e800011a7983 */ /* 0x000ee40000300a00 */
[----:B---3--:R-:W-:-:S15]  /*11b60*/  HMMA.16816.F32 R24, R12, R22, R24 ;  /* 0x000000160c18723c */ /* 0x008fde0000001818 */
[----:B------:R-:W-:-:S08]  /*11b70*/  NOP ;  /* 0x0000000000007918 */ /* 0x000fd00000000000 */
[----:B------:R0:W-:Y:S04]  /*11b80*/  STL.64 [R1+0x2e0], R24 ;  /* 0x0002e01801007387 */ /* 0x0001e80000100a00 */
[----:B------:R1:W-:Y:S04]  /*11b90*/  STL.64 [R1+0x2e8], R26 ;  /* 0x0002e81a01007387 */ /* 0x0003e80000100a00 */
[----:B0-----:R-:W3:Y:S04]  /*11ba0*/  LDL.LU.64 R24, [R1+0x3f0] ;  /* 0x0003f00001187983 */ /* 0x001ee80000300a00 */
[----:B-1----:R-:W4:Y:S01]  /*11bb0*/  LDL.LU.64 R26, [R1+0x3f8] ;  /* 0x0003f800011a7983 */ /* 0x002f220000300a00 */
[C---:B--2---:R-:W-:Y:S03]  /*11bc0*/  HMMA.16816.F32 R16, R12.reuse, R20, R16 ;  /* 0x000000140c10723c */ /* 0x044fe60000001810 */
[----:B----4-:R-:W-:Y:S04]  /*11bd0*/  STL.64 [R1+0xfe0], R26 ;  /* 0x000fe01a01007387 */ /* 0x010fe80000100a00 */
[----:B---3--:R0:W-:Y:S04]  /*11be0*/  STL.64 [R1+0xfd8], R24 ;  /* 0x000fd81801007387 */ /* 0x0081e80000100a00 */
[----:B0-----:R-:W2:Y:S04]  /*11bf0*/  LDL.LU.64 R24, [R1+0x400] ;  /* 0x0004000001187983 */ /* 0x001ea80000300a00 */
[----:B------:R-:W2:Y:S08]  /*11c00*/  LDL.LU.64 R26, [R1+0x408] ;  /* 0x00040800011a7983 */ /* 0x000eb00000300a00 */
[----:B------:R-:W-:Y:S04]  /*11c10*/  STL.64 [R1+0x2d0], R16 ;  /* 0x0002d01001007387 */ /* 0x000fe80000100a00 */
[----:B------:R0:W-:Y:S04]  /*11c20*/  STL.64 [R1+0x2d8], R18 ;  /* 0x0002d81201007387 */ /* 0x0001e80000100a00 */
[----:B0-----:R-:W3:Y:S04]  /*11c30*/  LDL.LU.64 R18, [R1+0x1010] ;  /* 0x0010100001127983 */ /* 0x001ee80000300a00 */
[----:B------:R-:W4:Y:S01]  /*11c40*/  LDL.LU.64 R16, [R1+0x1008] ;  /* 0x0010080001107983 */ /* 0x000f220000300a00 */
[----:B---3--:R-:W-:-:S15]  /*11c50*/  HMMA.16816.F32 R8, R12, R18, R8 ;  /* 0x000000120c08723c */ /* 0x008fde0000001808 */
[----:B------:R-:W-:-:S08]  /*11c60*/  NOP ;  /* 0x0000000000007918 */ /* 0x000fd00000000000 */
[----:B------:R-:W-:Y:S04]  /*11c70*/  STL.64 [R1+0x2c0], R8 ;  /* 0x0002c00801007387 */ /* 0x000fe80000100a00 */
[----:B------:R0:W-:Y:S04]  /*11c80*/  STL.64 [R1+0x2c8], R10 ;  /* 0x0002c80a01007387 */ /* 0x0001e80000100a00 */
[----:B0-----:R-:W4:Y:S04]  /*11c90*/  LDL.LU.64 R10, [R1+0x1000] ;  /* 0x00100000010a7983 */ /* 0x001f280000300a00 */
[----:B------:R-:W4:Y:S02]  /*11ca0*/  LDL.LU.64 R8, [R1+0xff8] ;  /* 0x000ff80001087983 */ /* 0x000f240000300a00 */
[----:B----4-:R-:W-:-:S15]  /*11cb0*/  HMMA.16816.F32 R8, R12, R16, R8 ;  /* 0x000000100c08723c */ /* 0x010fde0000001808 */
[----:B------:R-:W-:-:S08]  /*11cc0*/  NOP ;  /* 0x0000000000007918 */ /* 0x000fd00000000000 */
[----:B------:R-:W-:Y:S04]  /*11cd0*/  STL.64 [R1+0x2b0], R8 ;  /* 0x0002b00801007387 */ /* 0x000fe80000100a00 */
[----:B------:R0:W-:Y:S04]  /*11ce0*/  STL.64 [R1+0x2b8], R10 ;  /* 0x0002b80a01007387 */ /* 0x0001e80000100a00 */
[----:B0-----:R-:W2:Y:S04]  /*11cf0*/  LDL.LU.64 R10, [R1+0xff0] ;  /* 0x000ff000010a7983 */ /* 0x001ea80000300a00 */
[----:B------:R-:W3:Y:S04]  /*11d00*/  LDL.LU.64 R8, [R1+0xfe8] ;  /* 0x000fe80001087983 */ /* 0x000ee80000300a00 */
[----:B------:R-:W-:Y:S04]  /*11d10*/  STL.64 [R1+0xfb0], R18 ;  /* 0x000fb01201007387 */ /* 0x000fe80000100a00 */
[----:B------:R0:W-:Y:S04]  /*11d20*/  STL.64 [R1+0xfa8], R16 ;  /* 0x000fa81001007387 */ /* 0x0001e80000100a00 */
[----:B0-----:R-:W4:Y:S04]  /*11d30*/  LDL.LU.64 R16, [R1+0x2a0] ;  /* 0x0002a00001107983 */ /* 0x001f280000300a00 */
[----:B------:R-:W4:Y:S01]  /*11d40*/  LDL.LU.64 R18, [R1+0x2a8] ;  /* 0x0002a80001127983 */ /* 0x000f220000300a00 */
        /* <DEDUP_REMOVED lines=10> */
[----:B0-----:R-:W4:Y:S04]  /*11df0*/  LDL.LU.64 R26, [R1+0xfd0] ;  /* 0x000fd000011a7983 */ /* 0x001f280000300a00 */
[----:B------:R-:W2:Y:S04]  /*11e00*/  LDL.LU.64 R24, [R1+0xfc8] ;  /* 0x000fc80001187983 */ /* 0x000ea80000300a00 */
[----:B------:R-:W-:Y:S04]  /*11e10*/  STL.64 [R1+0xfa0], R10 ;  /* 0x000fa00a01007387 */ /* 0x000fe80000100a00 */
[----:B------:R0:W-:Y:S04]  /*11e20*/  STL.64 [R1+0xf98], R8 ;  /* 0x000f980801007387 */ /* 0x0001e80000100a00 */
[----:B0-----:R-:W2:Y:S04]  /*11e30*/  LDL.LU.64 R8, [R1+0x290] ;  /* 0x0002900001087983 */ /* 0x001ea80000300a00 */
[----:B------:R-:W2:Y:S01]  /*11e40*/  LDL.LU.64 R10, [R1+0x298] ;  /* 0x00029800010a7983 */ /* 0x000ea20000300a00 */
[----:B----4-:R-:W-:Y:S03]  /*11e50*/  HMMA.16816.F32 R12, R12, R26, R16 ;  /* 0x0000001a0c0c723c */ /* 0x010fe60000001810 */
[----:B------:R-:W3:Y:S04]  /*11e60*/  LDL.LU.64 R16, [R1+0x270] ;  /* 0x0002700001107983 */ /* 0x000ee80000300a00 */
[----:B------:R-:W4:-:S15]  /*11e70*/  LDL.LU.64 R18, [R1+0x278] ;  /* 0x0002780001127983 */ /* 0x000f1e0000300a00 */
[----:B------:R-:W-:-:S01]  /*11e80*/  NOP ;  /* 0x0000000000007918 */ /* 0x000fc20000000000 */
[----:B------:R-:W-:Y:S04]  /*11e90*/  STL.64 [R1+0x2a0], R12 ;  /* 0x0002a00c01007387 */ /* 0x000fe80000100a00 */
[----:B------:R-:W-:Y:S01]  /*11ea0*/  STL.64 [R1+0x2a8], R14 ;  /* 0x0002a80e01007387 */ /* 0x000fe20000100a00 */
[----:B------:R-:W-:Y:S02]  /*11eb0*/  IMAD R4, R6, 0x100, R5 ;  /* 0x0000010006047824 */ /* 0x000fe400078e0205 */
[----:B------:R-:W-:Y:S01]  /*11ec0*/  IMAD R5, R29, 0x100, R7 ;  /* 0x000001001d057824 */ /* 0x000fe200078e0207 */
[----:B----4-:R-:W-:Y:S04]  /*11ed0*/  STL.64 [R1+0xfc0], R18 ;  /* 0x000fc01201007387 */ /* 0x010fe80000100a00 */
[----:B---3--:R0:W-:Y:S04]  /*11ee0*/  STL.64 [R1+0xfb8], R16 ;  /* 0x000fb81001007387 */ /* 0x0081e80000100a00 */
[----:B0-----:R-:W3:Y:S04]  /*11ef0*/  LDL.LU.64 R16, [R1+0x280] ;  /* 0x0002800001107983 */ /* 0x001ee80000300a00 */
[----:B------:R-:W3:Y:S01]  /*11f00*/  LDL.LU.64 R18, [R1+0x288] ;  /* 0x0002880001127983 */ /* 0x000ee20000300a00 */
[----:B------:R-:W-:-:S02]  /*11f10*/  IMAD R6, R3, 0x100, R28 ;  /* 0x0000010003067824 */ /* 0x000fc400078e021c */
[----:B------:R-:W-:Y:S01]  /*11f20*/  IMAD R7, R2, 0x100, R0 ;  /* 0x0000010002077824 */ /* 0x000fe200078e0200 */
[----:B------:R-:W-:Y:S01]  /*11f30*/  F2FP.F16.E5M2.UNPACK_B R4, R4 ;  /* 0x00000004ff04723e */ /* 0x000fe200020004ff */
[----:B------:R-:W4:Y:S01]  /*11f40*/  LDL.LU R12, [R1+0x530] ;  /* 0x00053000010c7983 */ /* 0x000f220000300800 */
[----:B------:R-:W-:Y:S02]  /*11f50*/  F2FP.F16.E5M2.UNPACK_B R5, R5 ;  /* 0x00000005ff05723e */ /* 0x000fe400020004ff */
[----:B------:R-:W-:Y:S01]  /*11f60*/  F2FP.F16.E5M2.UNPACK_B R6, R6 ;  /* 0x00000006ff06723e */ /* 0x000fe200020004ff */
[----:B------:R-:W4:Y:S01]  /*11f70*/  LDL.LU R13, [R1+0x538] ;  /* 0x00053800010d7983 */ /* 0x000f220000300800 */
[----:B------:R-:W-:-:S03]  /*11f80*/  F2FP.F16.E5M2.UNPACK_B R7, R7 ;  /* 0x00000007ff07723e */ /* 0x000fc600020004ff */
[----:B------:R-:W4:Y:S04]  /*11f90*/  LDL.LU R14, [R1+0x540] ;  /* 0x00054000010e7983 */ /* 0x000f280000300800 */
[----:B--2---:R-:W-:Y:S01]  /*11fa0*/  HMMA.16816.F32 R8, R4, R24, R8 ;  /* 0x000000180408723c */ /* 0x004fe20000001808 */
[----:B------:R-:W2:-:S15]  /*11fb0*/  LDL.LU R15, [R1+0x548] ;  /* 0x00054800010f7983 */ /* 0x000e9e0000300800 */
[----:B------:R-:W-:-:S07]  /*11fc0*/  NOP ;  /* 0x0000000000007918 */ /* 0x000fce0000000000 */
[----:B------:R0:W-:Y:S04]  /*11fd0*/  STL.64 [R1+0x290], R8 ;  /* 0x0002900801007387 */ /* 0x0001e80000100a00 */
[----:B------:R1:W-:Y:S04]  /*11fe0*/  STL.64 [R1+0x298], R10 ;  /* 0x0002980a01007387 */ /* 0x0003e80000100a00 */
[----:B0-----:R-:W2:Y:S04]  /*11ff0*/  LDL.LU.64 R8, [R1+0x260] ;  /* 0x0002600001087983 */ /* 0x001ea80000300a00 */
[----:B-1----:R-:W2:Y:S04]  /*12000*/  LDL.LU.64 R10, [R1+0x268] ;  /* 0x00026800010a7983 */ /* 0x002ea80000300a00 */
[----:B------:R0:W-:Y:S04]  /*12010*/  STL.64 [R1+0xf80], R26 ;  /* 0x000f801a01007387 */ /* 0x0001e80000100a00 */
[----:B0-----:R-:W2:Y:S04]  /*12020*/  LDL.LU R26, [R1+0x544] ;  /* 0x00054400011a7983 */ /* 0x001ea80000300800 */
[----:B------:R-:W2:Y:S04]  /*12030*/  LDL.LU R27, [R1+0x54c] ;  /* 0x00054c00011b7983 */ /* 0x000ea80000300800 */
[----:B------:R0:W-:Y:S04]  /*12040*/  STL.64 [R1+0xf78], R24 ;  /* 0x000f781801007387 */ /* 0x0001e80000100a00 */
[----:B0-----:R-:W4:Y:S04]  /*12050*/  LDL.LU R24, [R1+0x534] ;  /* 0x0005340001187983 */ /* 0x001f280000300800 */
[----:B------:R-:W2:Y:S04]  /*12060*/  LDL.LU R25, [R1+0x53c] ;  /* 0x00053c0001197983 */ /* 0x000ea80000300800 */
[----:B------:R-:W2:Y:S04]  /*12070*/  LDL.LU R29, [R1+0x560] ;  /* 0x00056000011d7983 */ /* 0x000ea80000300800 */
[----:B------:R-:W2:Y:S04]  /*12080*/  LDL.LU R28, [R1+0x56c] ;  /* 0x00056c00011c7983 */ /* 0x000ea80000300800 */
[----:B------:R-:W2:Y:S04]  /*12090*/  LDL.LU R3, [R1+0x568] ;  /* 0x0005680001037983 */ /* 0x000ea80000300800 */
[----:B------:R-:W2:Y:S04]  /*120a0*/  LDL.LU R0, [R1+0x574] ;  /* 0x0005740001007983 */ /* 0x000ea80000300800 */
[----:B------:R-:W2:Y:S01]  /*120b0*/  LDL.LU R2, [R1+0x570] ;  /* 0x0005700001027983 */ /* 0x000ea20000300800 */
[----:B---3--:R-:W-:-:S15]  /*120c0*/  HMMA.16816.F32 R16, R4, R22, R16 ;  /* 0x000000160410723c */ /* 0x008fde0000001810 */
        /* <DEDUP_REMOVED lines=9> */
[----:B0-----:R-:W3:Y:S04]  /*12160*/  LDL.LU.64 R18, [R1+0xfb0] ;  /* 0x000fb00001127983 */ /* 0x001ee80000300a00 */
[----:B------:R-:W3:Y:S04]  /*12170*/  LDL.LU.64 R16, [R1+0xfa8] ;  /* 0x000fa80001107983 */ /* 0x000ee80000300a00 */
[----:B------:R-:W-:Y:S04]  /*12180*/  STL.64 [R1+0xf60], R22 ;  /* 0x000f601601007387 */ /* 0x000fe80000100a00 */
[----:B------:R0:W-:Y:S04]  /*12190*/  STL.64 [R1+0xf58], R20 ;  /* 0x000f581401007387 */ /* 0x0001e80000100a00 */
[----:B0-----:R-:W3:Y:S04]  /*121a0*/  LDL.LU.64 R20, [R1+0x250] ;  /* 0x0002500001147983 */ /* 0x001ee80000300a00 */
[----:B------:R-:W3:Y:S01]  /*121b0*/  LDL.LU.64 R22, [R1+0x258] ;  /* 0x0002580001167983 */ /* 0x000ee20000300a00 */
[----:B----4-:R-:W-:-:S02]  /*121c0*/  IMAD R12, R12, 0x100, R24 ;  /* 0x000001000c0c7824 */ /* 0x010fc400078e0218 */
[----:B--2---:R-:W-:Y:S02]  /*121d0*/  IMAD R13, R13, 0x100, R25 ;  /* 0x000001000d0d7824 */ /* 0x004fe400078e0219 */
[----:B------:R-:W-:Y:S02]  /*121e0*/  IMAD R14, R14, 0x100, R26 ;  /* 0x000001000e0e7824 */ /* 0x000fe400078e021a */
[----:B------:R-:W-:Y:S01]  /*121f0*/  IMAD R15, R15, 0x100, R27 ;  /* 0x000001000f0f7824 */ /* 0x000fe200078e021b */
[C---:B---3--:R-:W-:Y:S06]  /*12200*/  HMMA.16816.F32 R8, R4.reuse, R18, R8 ;  /* 0x000000120408723c */ /* 0x048fec0000001808 */
[----:B------:R-:W-:-:S15]  /*12210*/  HMMA.16816.F32 R20, R4, R16, R20 ;  /* 0x000000100414723c */ /* 0x000fde0000001814 */
[----:B------:R-:W-:-:S02]  /*12220*/  NOP ;  /* 0x0000000000007918 */ /* 0x000fc40000000000 */
[----:B------:R-:W-:Y:S04]  /*12230*/  STL.64 [R1+0x260], R8 ;  /* 0x0002600801007387 */ /* 0x000fe80000100a00 */
[----:B------:R0:W-:Y:S04]  /*12240*/  STL.64 [R1+0x268], R10 ;  /* 0x0002680a01007387 */ /* 0x0001e80000100a00 */
[----:B0-----:R-:W2:Y:S04]  /*12250*/  LDL.LU.64 R10, [R1+0xfa0] ;  /* 0x000fa000010a7983 */ /* 0x001ea80000300a00 */
[----:B------:R-:W3:Y:S04]  /*12260*/  LDL.LU.64 R8, [R1+0xf98] ;  /* 0x000f980001087983 */ /* 0x000ee80000300a00 */
[----:B------:R-:W-:Y:S04]  /*12270*/  STL.64 [R1+0xf40], R18 ;  /* 0x000f401201007387 */ /* 0x000fe80000100a00 */
[----:B------:R-:W-:Y:S04]  /*12280*/  STL.64 [R1+0xf38], R16 ;  /* 0x000f381001007387 */ /* 0x000fe80000100a00 */
[----:B------:R-:W-:Y:S04]  /*12290*/  STL.64 [R1+0x250], R20 ;  /* 0x0002501401007387 */ /* 0x000fe80000100a00 */
[----:B------:R-:W-:Y:S04]  /*122a0*/  STL.64 [R1+0x258], R22 ;  /* 0x0002581601007387 */ /* 0x000fe80000100a00 */
[----:B------:R-:W4:Y:S04]  /*122b0*/  LDL.LU.64 R24, [R1+0x3d0] ;  /* 0x0003d00001187983 */ /* 0x000f280000300a00 */
[----:B------:R-:W2:Y:S04]  /*122c0*/  LDL.LU.64 R26, [R1+0x3d8] ;  /* 0x0003d800011a7983 */ /* 0x000ea80000300a00 */
[----:B--2---:R-:W-:Y:S04]  /*122d0*/  STL.64 [R1+0xf90], R26 ;  /* 0x000f901a01007387 */ /* 0x004fe80000100a00 */
[----:B----4-:R0:W-:Y:S04]  /*122e0*/  STL.64 [R1+0xf88], R24 ;  /* 0x000f881801007387 */ /* 0x0101e80000100a00 */
[----:B0-----:R-:W2:Y:S04]  /*122f0*/  LDL.LU.64 R24, [R1+0x3e0] ;  /* 0x0003e00001187983 */ /* 0x001ea80000300a00 */
[----:B------:R-:W2:Y:S04]  /*12300*/  LDL.LU.64 R26, [R1+0x3e8] ;  /* 0x0003e800011a7983 */ /* 0x000ea80000300a00 */
[----:B------:R-:W4:Y:S04]  /*12310*/  LDL.LU.64 R20, [R1+0x230] ;  /* 0x0002300001147983 */ /* 0x000f280000300a00 */
[----:B------:R-:W3:Y:S04]  /*12320*/  LDL.LU.64 R22, [R1+0x238] ;  /* 0x0002380001167983 */ /* 0x000ee80000300a00 */
[----:B---3--:R-:W-:Y:S04]  /*12330*/  STL.64 [R1+0xf70], R22 ;  /* 0x000f701601007387 */ /* 0x008fe80000100a00 */
[----:B----4-:R0:W-:Y:S04]  /*12340*/  STL.64 [R1+0xf68], R20 ;  /* 0x000f681401007387 */ /* 0x0101e80000100a00 */
[----:B0-----:R-:W3:Y:S04]  /*12350*/  LDL.LU.64 R20, [R1+0x240] ;  /* 0x0002400001147983 */ /* 0x001ee80000300a00 */
[----:B------:R-:W3:Y:S04]  /*12360*/  LDL.LU.64 R22, [R1+0x248] ;  /* 0x0002480001167983 */ /* 0x000ee80000300a00 */
[----:B------:R-:W4:Y:S04]  /*12370*/  LDL.LU.64 R16, [R1+0x210] ;  /* 0x0002100001107983 */ /* 0x000f280000300a00 */
[----:B------:R-:W3:Y:S01]  /*12380*/  LDL.LU.64 R18, [R1+0x218] ;  /* 0x0002180001127983 */ /* 0x000ee20000300a00 */
[C---:B--2---:R-:W-:Y:S03]  /*12390*/  HMMA.16816.F32 R24, R4.reuse, R10, R24 ;  /* 0x0000000a0418723c */ /* 0x044fe60000001818 */
[----:B---3--:R-:W-:Y:S04]  /*123a0*/  STL.64 [R1+0xf50], R18 ;  /* 0x000f501201007387 */ /* 0x008fe80000100a00 */
[----:B----4-:R0:W-:Y:S04]  /*123b0*/  STL.64 [R1+0xf48], R16 ;  /* 0x000f481001007387 */ /* 0x0101e80000100a00 */
[----:B0-----:R-:W2:Y:S04]  /*123c0*/  LDL.LU.64 R16, [R1+0x220] ;  /* 0x0002200001107983 */ /* 0x001ea80000300a00 */
[----:B------:R-:W2:Y:S08]  /*123d0*/  LDL.LU.64 R18, [R1+0x228] ;  /* 0x0002280001127983 */ /* 0x000eb00000300a00 */
        /* <DEDUP_REMOVED lines=9> */
[----:B------:R-:W4:Y:S01]  /*12470*/  LDL.LU.64 R24, [R1+0xf78] ;  /* 0x000f780001187983 */ /* 0x000f220000300a00 */
[----:B------:R-:W-:Y:S01]  /*12480*/  F2FP.F16.E5M2.UNPACK_B R12, R12 ;  /* 0x0000000cff0c723e */ /* 0x000fe200020004ff */
[----:B---3--:R-:W-:Y:S02]  /*12490*/  HMMA.16816.F32 R4, R4, R26, R20 ;  /* 0x0000001a0404723c */ /* 0x008fe40000001814 */
[----:B------:R-:W4:Y:S04]  /*124a0*/  LDL.LU.64 R22, [R1+0xf70] ;  /* 0x000f700001167983 */ /* 0x000f280000300a00 */
[----:B------:R-:W4:Y:S01]  /*124b0*/  LDL.LU.64 R20, [R1+0xf68] ;  /* 0x000f680001147983 */ /* 0x000f220000300a00 */
[----:B------:R-:W-:-:S02]  /*124c0*/  F2FP.F16.E5M2.UNPACK_B R13, R13 ;  /* 0x0000000dff0d723e */ /* 0x000fc400020004ff */
[----:B------:R-:W-:Y:S02]  /*124d0*/  F2FP.F16.E5M2.UNPACK_B R14, R14 ;  /* 0x0000000eff0e723e */ /* 0x000fe400020004ff */
[----:B------:R-:W-:-:S12]  /*124e0*/  F2FP.F16.E5M2.UNPACK_B R15, R15 ;  /* 0x0000000fff0f723e */ /* 0x000fd800020004ff */
[----:B------:R0:W-:Y:S04]  /*124f0*/  STL.64 [R1+0x240], R4 ;  /* 0x0002400401007387 */ /* 0x0001e80000100a00 */
[----:B------:R1:W-:Y:S04]  /*12500*/  STL.64 [R1+0x248], R6 ;  /* 0x0002480601007387 */ /* 0x0003e80000100a00 */
[----:B0-----:R-:W3:Y:S04]  /*12510*/  LDL.LU R5, [R1+0x55c] ;  /* 0x00055c0001057983 */ /* 0x001ee80000300800 */
[----:B-1----:R-:W3:Y:S04]  /*12520*/  LDL.LU R6, [R1+0x558] ;  /* 0x0005580001067983 */ /* 0x002ee80000300800 */
[----:B------:R-:W3:Y:S01]  /*12530*/  LDL.LU R7, [R1+0x564] ;  /* 0x0005640001077983 */ /* 0x000ee20000300800 */
[----:B----4-:R-:W-:-:S15]  /*12540*/  HMMA.16816.F32 R20, R12, R24, R20 ;  /* 0x000000180c14723c */ /* 0x010fde0000001814 */
[----:B------:R-:W-:-:S08]  /*12550*/  NOP ;  /* 0x0000000000007918 */ /* 0x000fd00000000000 */
[----:B------:R-:W-:Y:S04]  /*12560*/  STL.64 [R1+0x230], R20 ;  /* 0x0002301401007387 */ /* 0x000fe80000100a00 */
[----:B------:R0:W-:Y:S04]  /*12570*/  STL.64 [R1+0x238], R22 ;  /* 0x0002381601007387 */ /* 0x0001e80000100a00 */
[----:B0-----:R-:W2:Y:S04]  /*12580*/  LDL.LU.64 R22, [R1+0xf60] ;  /* 0x000f600001167983 */ /* 0x001ea80000300a00 */
[----:B------:R-:W4:Y:S04]  /*12590*/  LDL.LU.64 R20, [R1+0xf58] ;  /* 0x000f580001147983 */ /* 0x000f280000300a00 */
[----:B------:R-:W-:Y:S04]  /*125a0*/  STL.64 [R1+0xf30], R26 ;  /* 0x000f301a01007387 */ /* 0x000fe80000100a00 */
[----:B------:R0:W-:Y:S04]  /*125b0*/  STL.64 [R1+0xf28], R24 ;  /* 0x000f281801007387 */ /* 0x0001e80000100a00 */
[----:B0-----:R-:W3:Y:S04]  /*125c0*/  LDL.LU.64 R24, [R1+0x1f0] ;  /* 0x0001f00001187983 */ /* 0x001ee80000300a00 */
[----:B------:R-:W3:Y:S01]  /*125d0*/  LDL.LU.64 R26, [R1+0x1f8] ;  /* 0x0001f800011a7983 */ /* 0x000ee20000300a00 */
[----:B--2---:R-:W-:-:S15]  /*125e0*/  HMMA.16816.F32 R16, R12, R22, R16 ;  /* 0x000000160c10723c */ /* 0x004fde0000001810 */
        /* <DEDUP_REMOVED lines=15> */
[C---:B---3--:R-:W-:Y:S06]  /*126e0*/  HMMA.16816.F32 R24, R12.reuse, R16, R24 ;  /* 0x000000100c18723c */ /* 0x048fec0000001818 */
[----:B--2---:R-:W-:-:S15]  /*126f0*/  HMMA.16816.F32 R20, R12, R18, R20 ;  /* 0x000000120c14723c */ /* 0x004fde0000001814 */
[----:B------:R-:W-:-:S08]  /*12700*/  NOP ;  /* 0x0000000000007918 */ /* 0x000fd00000000000 */
[----:B------:R0:W-:Y:S04]  /*12710*/  STL.64 [R1+0x200], R20 ;  /* 0x0002001401007387 */ /* 0x0001e80000100a00 */
[----:B------:R1:W-:Y:S04]  /*12720*/  STL.64 [R1+0x208], R22 ;  /* 0x0002081601007387 */ /* 0x0003e80000100a00 */
[----:B0-----:R-:W2:Y:S04]  /*12730*/  LDL.LU.64 R20, [R1+0x3c0] ;  /* 0x0003c00001147983 */ /* 0x001ea80000300a00 */
[----:B-1----:R-:W2:Y:S04]  /*12740*/  LDL.LU.64 R22, [R1+0x3c8] ;  /* 0x0003c80001167983 */ /* 0x002ea80000300a00 */
[----:B------:R-:W-:Y:S04]  /*12750*/  STL [R1+0xef4], R17 ;  /* 0x000ef41101007387 */ /* 0x000fe80000100800 */
[----:B------:R0:W-:Y:S04]  /*12760*/  STL.64 [R1+0x1f0], R24 ;  /* 0x0001f01801007387 */ /* 0x0001e80000100a00 */
[----:B------:R1:W-:Y:S04]  /*12770*/  STL.64 [R1+0x1f8], R26 ;  /* 0x0001f81a01007387 */ /* 0x0003e80000100a00 */
[----:B0-----:R-:W3:Y:S04]  /*12780*/  LDL.LU.64 R24, [R1+0x3b0] ;  /* 0x0003b00001187983 */ /* 0x001ee80000300a00 */
[----:B-1----:R-:W3:Y:S04]  /*12790*/  LDL.LU.64 R26, [R1+0x3b8] ;  /* 0x0003b800011a7983 */ /* 0x002ee80000300a00 */
[----:B------:R-:W4:Y:S04]  /*127a0*/  LDL.LU R17, [R1+0x57c] ;  /* 0x00057c0001117983 */ /* 0x000f280000300800 */
[----:B------:R-:W-:Y:S01]  /*127b0*/  STL.64 [R1+0xf00], R18 ;  /* 0x000f001201007387 */ /* 0x000fe20000100a00 */
[----:B------:R-:W-:-:S02]  /*127c0*/  IMAD R4, R6, 0x100, R5 ;  /* 0x0000010006047824 */ /* 0x000fc400078e0205 */
[----:B------:R-:W-:Y:S02]  /*127d0*/  IMAD R6, R3, 0x100, R28 ;  /* 0x0000010003067824 */ /* 0x000fe400078e021c */
[----:B------:R-:W-:Y:S01]  /*127e0*/  IMAD R5, R29, 0x100, R7 ;  /* 0x000001001d057824 */ /* 0x000fe200078e0207 */
[----:B----4-:R2:W-:Y:S04]  /*127f0*/  STL.64 [R1+0xef8], R16 ;  /* 0x000ef81001007387 */ /* 0x0105e80000100a00 */
[----:B------:R-:W4:Y:S04]  /*12800*/  LDL.LU R3, [R1+0x584] ;  /* 0x0005840001037983 */ /* 0x000f280000300800 */
[----:B------:R-:W4:Y:S01]  /*12810*/  LDL.LU R28, [R1+0x58c] ;  /* 0x00058c00011c7983 */ /* 0x000f220000300800 */
[----:B--2---:R-:W-:Y:S03]  /*12820*/  HMMA.16816.F32 R16, R12, R10, R20 ;  /* 0x0000000a0c10723c */ /* 0x004fe60000001814 */
[----:B------:R-:W2:Y:S04]  /*12830*/  LDL.LU R29, [R1+0x594] ;  /* 0x00059400011d7983 */ /* 0x000ea80000300800 */
[----:B------:R-:W4:Y:S04]  /*12840*/  LDL.LU.64 R20, [R1+0x1d0] ;  /* 0x0001d00001147983 */ /* 0x000f280000300a00 */
[----:B------:R-:W4:-:S12]  /*12850*/  LDL.LU.64 R22, [R1+0x1d8] ;  /* 0x0001d80001167983 */ /* 0x000f180000300a00 */
[----:B------:R0:W-:Y:S04]  /*12860*/  STL.64 [R1+0x3c0], R16 ;  /* 0x0003c01001007387 */ /* 0x0001e80000100a00 */
[----:B------:R1:W-:Y:S04]  /*12870*/  STL.64 [R1+0x3c8], R18 ;  /* 0x0003c81201007387 */ /* 0x0003e80000100a00 */
[----:B0-----:R-:W2:Y:S04]  /*12880*/  LDL.LU.64 R16, [R1+0x1b0] ;  /* 0x0001b00001107983 */ /* 0x001ea80000300a00 */
[----:B-1----:R-:W4:Y:S01]  /*12890*/  LDL.LU.64 R18, [R1+0x1b8] ;  /* 0x0001b80001127983 */ /* 0x002f220000300a00 */
[----:B---3--:R-:W-:Y:S03]  /*128a0*/  HMMA.16816.F32 R24, R12, R8, R24 ;  /* 0x000000080c18723c */ /* 0x008fe60000001818 */
[----:B----4-:R-:W-:Y:S04]  /*128b0*/  STL.64 [R1+0xf10], R18 ;  /* 0x000f101201007387 */ /* 0x010fe80000100a00 */
[----:B--2---:R0:W-:Y:S04]  /*128c0*/  STL.64 [R1+0xf08], R16 ;  /* 0x000f081001007387 */ /* 0x0041e80000100a00 */
[----:B0-----:R-:W2:Y:S04]  /*128d0*/  LDL.LU.64 R16, [R1+0x1c0] ;  /* 0x0001c00001107983 */ /* 0x001ea80000300a00 */
[----:B------:R-:W2:Y:S08]  /*128e0*/  LDL.LU.64 R18, [R1+0x1c8] ;  /* 0x0001c80001127983 */ /* 0x000eb00000300a00 */
[----:B------:R-:W-:Y:S04]  /*128f0*/  STL.64 [R1+0x3b0], R24 ;  /* 0x0003b01801007387 */ /* 0x000fe80000100a00 */
[----:B------:R0:W-:Y:S04]  /*12900*/  STL.64 [R1+0x3b8], R26 ;  /* 0x0003b81a01007387 */ /* 0x0001e80000100a00 */
[----:B0-----:R-:W3:Y:S04]  /*12910*/  LDL.LU.64 R26, [R1+0xf30] ;  /* 0x000f3000011a7983 */ /* 0x001ee80000300a00 */
[----:B------:R-:W4:Y:S04]  /*12920*/  LDL.LU.64 R24, [R1+0xf28] ;  /* 0x000f280001187983 */ /* 0x000f280000300a00 */
[----:B------:R-:W-:Y:S04]  /*12930*/  STL.64 [R1+0xee8], R10 ;  /* 0x000ee80a01007387 */ /* 0x000fe80000100a00 */
[----:B------:R0:W-:Y:S04]  /*12940*/  STL.64 [R1+0xee0], R8 ;  /* 0x000ee00801007387 */ /* 0x0001e80000100a00 */
[----:B0-----:R-:W3:Y:S04]  /*12950*/  LDL.LU.64 R8, [R1+0x1e0] ;  /* 0x0001e00001087983 */ /* 0x001ee80000300a00 */
[----:B------:R-:W3:Y:S01]  /*12960*/  LDL.LU.64 R10, [R1+0x1e8] ;  /* 0x0001e800010a7983 */ /* 0x000ee20000300a00 */
[----:B------:R-:W-:Y:S01]  /*12970*/  IMAD R7, R2, 0x100, R0 ;  /* 0x0000010002077824 */ /* 0x000fe200078e0200 */
[----:B------:R-:W-:-:S02]  /*12980*/  F2FP.F16.E5M2.UNPACK_B R4, R4 ;  /* 0x00000004ff04723e */ /* 0x000fc400020004ff */
[----:B------:R-:W-:Y:S02]  /*12990*/  F2FP.F16.E5M2.UNPACK_B R5, R5 ;  /* 0x00000005ff05723e */ /* 0x000fe400020004ff */
[----:B------:R-:W-:Y:S02]  /*129a0*/  F2FP.F16.E5M2.UNPACK_B R6, R6 ;  /* 0x00000006ff06723e */ /* 0x000fe400020004ff */
[----:B------:R-:W-:-:S07]  /*129b0*/  F2FP.F16.E5M2.UNPACK_B R7, R7 ;  /* 0x00000007ff07723e */ /* 0x000fce00020004ff */
[----:B----4-:R-:W-:Y:S06]  /*129c0*/  HMMA.16816.F32 R20, R4, R24, R20 ;  /* 0x000000180414723c */ /* 0x010fec0000001814 */
[----:B---3--:R-:W-:Y:S01]  /*129d0*/  HMMA.16816.F32 R8, R12, R26, R8 ;  /* 0x0000001a0c08723c */ /* 0x008fe20000001808 */
[----:B------:R-:W3:Y:S04]  /*129e0*/  LDL.LU R12, [R1+0x578] ;  /* 0x00057800010c7983 */ /* 0x000ee80000300800 */
[----:B------:R-:W4:-:S15]  /*129f0*/  LDL.LU R13, [R1+0x580] ;  /* 0x00058000010d7983 */ /* 0x000f1e0000300800 */
[----:B------:R-:W-:-:S03]  /*12a00*/  NOP ;  /* 0x0000000000007918 */ /* 0x000fc60000000000 */
[----:B------:R0:W-:Y:S04]  /*12a10*/  STL.64 [R1+0x1e0], R8 ;  /* 0x0001e00801007387 */ /* 0x0001e80000100a00 */
[----:B------:R1:W-:Y:S04]  /*12a20*/  STL.64 [R1+0x1e8], R10 ;  /* 0x0001e80a01007387 */ /* 0x0003e80000100a00 */
[----:B0-----:R-:W4:Y:S04]  /*12a30*/  LDL.LU.64 R8, [R1+0x190] ;  /* 0x0001900001087983 */ /* 0x001f280000300a00 */
[----:B-1----:R-:W4:Y:S04]  /*12a40*/  LDL.LU.64 R10, [R1+0x198] ;  /* 0x00019800010a7983 */ /* 0x002f280000300a00 */
[----:B------:R-:W4:Y:S04]  /*12a50*/  LDL.LU R14, [R1+0x588] ;  /* 0x00058800010e7983 */ /* 0x000f280000300800 */
[----:B------:R-:W4:Y:S04]  /*12a60*/  LDL.LU R15, [R1+0x590] ;  /* 0x00059000010f7983 */ /* 0x000f280000300800 */
        /* <DEDUP_REMOVED lines=21> */
[----:B------:R4:W-:Y:S02]  /*12bc0*/  STL.64 [R1+0xeb8], R20 ;  /* 0x000eb81401007387 */ /* 0x0009e40000100a00 */
[----:B----4-:R-:W-:Y:S02]  /*12bd0*/  HMMA.16816.F32 R20, R4, R18, R24 ;  /* 0x000000120414723c */ /* 0x010fe40000001818 */
[----:B------:R-:W3:Y:S04]  /*12be0*/  LDL.LU.64 R24, [R1+0x3a0] ;  /* 0x0003a00001187983 */ /* 0x000ee80000300a00 */
[----:B------:R-:W3:Y:S01]  /*12bf0*/  LDL.LU.64 R26, [R1+0x3a8] ;  /* 0x0003a800011a7983 */ /* 0x000ee20000300a00 */
[----:B--2---:R-:W-:-:S15]  /*12c00*/  IMAD R12, R12, 0x100, R17 ;  /* 0x000001000c0c7824 */ /* 0x004fde00078e0211 */
[----:B------:R-:W-:-:S01]  /*12c10*/  NOP ;  /* 0x0000000000007918 */ /* 0x000fc20000000000 */
[----:B------:R0:W-:Y:S04]  /*12c20*/  STL.64 [R1+0x1a0], R20 ;  /* 0x0001a01401007387 */ /* 0x0001e80000100a00 */
[----:B------:R1:W-:Y:S04]  /*12c30*/  STL.64 [R1+0x1a8], R22 ;  /* 0x0001a81601007387 */ /* 0x0003e80000100a00 */
[----:B0-----:R-:W2:Y:S04]  /*12c40*/  LDL.LU.64 R20, [R1+0x180] ;  /* 0x0001800001147983 */ /* 0x001ea80000300a00 */
[----:B-1----:R-:W2:Y:S04]  /*12c50*/  LDL.LU.64 R22, [R1+0x188] ;  /* 0x0001880001167983 */ /* 0x002ea80000300a00 */
[----:B------:R-:W4:Y:S04]  /*12c60*/  LDL.LU R0, [R1+0x5b4] ;  /* 0x0005b40001007983 */ /* 0x000f280000300800 */
[----:B------:R-:W4:Y:S04]  /*12c70*/  LDL.LU R2, [R1+0x5b0] ;  /* 0x0005b00001027983 */ /* 0x000f280000300800 */
[----:B------:R-:W3:Y:S01]  /*12c80*/  LDL.LU R17, [R1+0xef4] ;  /* 0x000ef40001117983 */ /* 0x000ee20000300800 */
[----:B------:R-:W-:-:S03]  /*12c90*/  IMAD R13, R13, 0x100, R3 ;  /* 0x000001000d0d7824 */ /* 0x000fc600078e0203 */
[----:B------:R-:W4:Y:S01]  /*12ca0*/  LDL.LU R3, [R1+0xef0] ;  /* 0x000ef00001037983 */ /* 0x000f220000300800 */
[----:B---3--:R-:W-:-:S15]  /*12cb0*/  HMMA.16816.F32 R8, R4, R16, R8 ;  /* 0x000000100408723c */ /* 0x008fde0000001808 */
[----:B------:R-:W-:-:S08]  /*12cc0*/  NOP ;  /* 0x0000000000007918 */ /* 0x000fd00000000000 */
[----:B------:R-:W-:Y:S04]  /*12cd0*/  STL.64 [R1+0x190], R8 ;  /* 0x0001900801007387 */ /* 0x000fe80000100a00 */
[----:B------:R0:W-:Y:S04]  /*12ce0*/  STL.64 [R1+0x198], R10 ;  /* 0x0001980a01007387 */ /* 0x0001e80000100a00 */
[----:B0-----:R-:W3:Y:S04]  /*12cf0*/  LDL.LU.64 R10, [R1+0xee8] ;  /* 0x000ee800010a7983 */ /* 0x001ee80000300a00 */
[----:B------:R-:W2:Y:S01]  /*12d00*/  LDL.LU.64 R8, [R1+0xee0] ;  /* 0x000ee00001087983 */ /* 0x000ea20000300a00 */
[----:B------:R-:W-:-:S03]  /*12d10*/  IMAD R14, R14, 0x100, R28 ;  /* 0x000001000e0e7824 */ /* 0x000fc600078e021c */
[----:B------:R-:W-:Y:S01]  /*12d20*/  STL.64 [R1+0xea0], R18 ;  /* 0x000ea01201007387 */ /* 0x000fe20000100a00 */
[----:B------:R-:W-:-:S03]  /*12d30*/  IMAD R15, R15, 0x100, R29 ;  /* 0x000001000f0f7824 */ /* 0x000fc600078e021d */
[----:B------:R0:W-:Y:S04]  /*12d40*/  STL.64 [R1+0xe98], R16 ;  /* 0x000e981001007387 */ /* 0x0001e80000100a00 */
[----:B0-----:R-:W2:Y:S04]  /*12d50*/  LDL.LU.64 R16, [R1+0x390] ;  /* 0x0003900001107983 */ /* 0x001ea80000300a00 */
[----:B------:R-:W2:Y:S04]  /*12d60*/  LDL.LU.64 R18, [R1+0x398] ;  /* 0x0003980001127983 */ /* 0x000ea80000300a00 */
[----:B------:R-:W4:Y:S04]  /*12d70*/  LDL.LU R28, [R1+0xedc] ;  /* 0x000edc00011c7983 */ /* 0x000f280000300800 */
[----:B------:R-:W4:Y:S01]  /*12d80*/  LDL.LU R29, [R1+0xed8] ;  /* 0x000ed800011d7983 */ /* 0x000f220000300800 */
[----:B---3--:R-:W-:-:S15]  /*12d90*/  HMMA.16816.F32 R24, R4, R10, R24 ;  /* 0x0000000a0418723c */ /* 0x008fde0000001818 */
[----:B------:R-:W-:-:S08]  /*12da0*/  NOP ;  /* 0x0000000000007918 */ /* 0x000fd00000000000 */
[----:B------:R-:W-:Y:S04]  /*12db0*/  STL.64 [R1+0x3a0], R24 ;  /* 0x0003a01801007387 */ /* 0x000fe80000100a00 */
[----:B------:R0:W-:Y:S04]  /*12dc0*/  STL.64 [R1+0x3a8], R26 ;  /* 0x0003a81a01007387 */ /* 0x0001e80000100a00 */
[----:B0-----:R-:W3:Y:S01]  /*12dd0*/  LDL.LU.64 R26, [R1+0xed0] ;  /* 0x000ed000011a7983 */ /* 0x001ee20000300a00 */
[----:B--2---:R-:W-:Y:S03]  /*12de0*/  HMMA.16816.F32 R16, R4, R8, R16 ;  /* 0x000000080410723c */ /* 0x004fe60000001810 */
[----:B------:R-:W2:Y:S04]  /*12df0*/  LDL.LU.64 R24, [R1+0xec8] ;  /* 0x000ec80001187983 */ /* 0x000ea80000300a00 */
[----:B------:R-:W-:Y:S04]  /*12e00*/  STL.64 [R1+0xe80], R10 ;  /* 0x000e800a01007387 */ /* 0x000fe80000100a00 */
[----:B------:R-:W-:-:S12]  /*12e10*/  STL.64 [R1+0xe78], R8 ;  /* 0x000e780801007387 */ /* 0x000fd80000100a00 */
[----:B------:R0:W-:Y:S04]  /*12e20*/  STL.64 [R1+0x390], R16 ;  /* 0x0003901001007387 */ /* 0x0001e80000100a00 */
[----:B------:R1:W-:Y:S01]  /*12e30*/  STL.64 [R1+0x398], R18 ;  /* 0x0003981201007387 */ /* 0x0003e20000100a00 */
[----:B---3--:R-:W-:Y:S03]  /*12e40*/  HMMA.16816.F32 R4, R4, R26, R20 ;  /* 0x0000001a0404723c */ /* 0x008fe60000001814 */
[----:B------:R-:W2:Y:S04]  /*12e50*/  LDL.LU.64 R20, [R1+0x170] ;  /* 0x0001700001147983 */ /* 0x000ea80000300a00 */
[----:B------:R-:W2:-:S15]  /*12e60*/  LDL.LU.64 R22, [R1+0x178] ;  /* 0x0001780001167983 */ /* 0x000e9e0000300a00 */
[----:B------:R-:W-:-:S01]  /*12e70*/  NOP ;  /* 0x0000000000007918 */ /* 0x000fc20000000000 */
[----:B------:R-:W-:Y:S04]  /*12e80*/  STL.64 [R1+0x180], R4 ;  /* 0x0001800401007387 */ /* 0x000fe80000100a00 */
[----:B------:R-:W-:Y:S04]  /*12e90*/  STL.64 [R1+0x188], R6 ;  /* 0x0001880601007387 */ /* 0x000fe80000100a00 */
[----:B0-----:R-:W3:Y:S04]  /*12ea0*/  LDL.LU.64 R16, [R1+0x150] ;  /* 0x0001500001107983 */ /* 0x001ee80000300a00 */
[----:B-1----:R-:W4:Y:S01]  /*12eb0*/  LDL.LU.64 R18, [R1+0x158] ;  /* 0x0001580001127983 */ /* 0x002f220000300a00 */
[----:B------:R-:W-:-:S02]  /*12ec0*/  F2FP.F16.E5M2.UNPACK_B R12, R12 ;  /* 0x0000000cff0c723e */ /* 0x000fc400020004ff */
[----:B------:R-:W-:Y:S02]  /*12ed0*/  F2FP.F16.E5M2.UNPACK_B R13, R13 ;  /* 0x0000000dff0d723e */ /* 0x000fe400020004ff */
[----:B------:R-:W-:Y:S02]  /*12ee0*/  F2FP.F16.E5M2.UNPACK_B R14, R14 ;  /* 0x0000000eff0e723e */ /* 0x000fe400020004ff */
[----:B------:R-:W-:Y:S01]  /*12ef0*/  F2FP.F16.E5M2.UNPACK_B R15, R15 ;  /* 0x0000000fff0f723e */ /* 0x000fe200020004ff */
[----:B----4-:R-:W-:Y:S04]  /*12f00*/  STL.64 [R1+0xeb0], R18 ;  /* 0x000eb01201007387 */ /* 0x010fe80000100a00 */
[----:B---3--:R0:W-:Y:S04]  /*12f10*/  STL.64 [R1+0xea8], R16 ;  /* 0x000ea81001007387 */ /* 0x0081e80000100a00 */
[----:B0-----:R-:W3:Y:S04]  /*12f20*/  LDL.LU.64 R16, [R1+0x160] ;  /* 0x0001600001107983 */ /* 0x001ee80000300a00 */
[----:B------:R-:W3:Y:S04]  /*12f30*/  LDL.LU.64 R18, [R1+0x168] ;  /* 0x0001680001127983 */ /* 0x000ee80000300a00 */
[----:B------:R-:W4:Y:S04]  /*12f40*/  LDL.LU R4, [R1+0x598] ;  /* 0x0005980001047983 */ /* 0x000f280000300800 */
[----:B------:R-:W4:Y:S04]  /*12f50*/  LDL.LU R5, [R1+0x5a0] ;  /* 0x0005a00001057983 */ /* 0x000f280000300800 */
[----:B------:R-:W3:Y:S04]  /*12f60*/  LDL.LU.64 R8, [R1+0x130] ;  /* 0x0001300001087983 */ /* 0x000ee80000300a00 */
[----:B------:R-:W4:Y:S01]  /*12f70*/  LDL.LU.64 R10, [R1+0x138] ;  /* 0x00013800010a7983 */ /* 0x000f220000300a00 */
[C---:B--2---:R-:W-:Y:S03]  /*12f80*/  HMMA.16816.F32 R20, R12.reuse, R24, R20 ;  /* 0x000000180c14723c */ /* 0x044fe60000001814 */
[----:B----4-:R-:W-:Y:S04]  /*12f90*/  STL.64 [R1+0xe90], R10 ;  /* 0x000e900a01007387 */ /* 0x010fe80000100a00 */
[----:B---3--:R0:W-:Y:S04]  /*12fa0*/  STL.64 [R1+0xe88], R8 ;  /* 0x000e880801007387 */ /* 0x0081e80000100a00 */
[----:B0-----:R-:W2:Y:S04]  /*12fb0*/  LDL.LU.64 R8, [R1+0x140] ;  /* 0x0001400001087983 */ /* 0x001ea80000300a00 */
[----:B------:R-:W2:Y:S04]  /*12fc0*/  LDL.LU.64 R10, [R1+0x148] ;  /* 0x00014800010a7983 */ /* 0x000ea80000300a00 */
[----:B------:R-:W3:Y:S04]  /*12fd0*/  LDL.LU R6, [R1+0x5ac] ;  /* 0x0005ac0001067983 */ /* 0x000ee80000300800 */
[----:B------:R-:W3:Y:S04]  /*12fe0*/  LDL.LU R7, [R1+0x5a8] ;  /* 0x0005a80001077983 */ /* 0x000ee80000300800 */
[----:B------:R-:W-:Y:S04]  /*12ff0*/  STL.64 [R1+0x170], R20 ;  /* 0x0001701401007387 */ /* 0x000fe80000100a00 */
[----:B------:R0:W-:Y:S04]  /*13000*/  STL.64 [R1+0x178], R22 ;  /* 0x0001781601007387 */ /* 0x0001e80000100a00 */
[----:B0-----:R-:W4:Y:S04]  /*13010*/  LDL.LU.64 R22, [R1+0xec0] ;  /* 0x000ec00001167983 */ /* 0x001f280000300a00 */
[----:B------:R-:W2:Y:S04]  /*13020*/  LDL.LU.64 R20, [R1+0xeb8] ;  /* 0x000eb80001147983 */ /* 0x000ea80000300a00 */
[----:B------:R0:W-:Y:S04]  /*13030*/  STL.64 [R1+0xe70], R26 ;  /* 0x000e701a01007387 */ /* 0x0001e80000100a00 */
[----:B0-----:R-:W3:Y:S04]  /*13040*/  LDL.LU R26, [R1+0x59c] ;  /* 0x00059c00011a7983 */ /* 0x001ee80000300800 */
[----:B------:R-:W3:Y:S04]  /*13050*/  LDL.LU R27, [R1+0x5a4] ;  /* 0x0005a400011b7983 */ /* 0x000ee80000300800 */
[----:B------:R-:W-:Y:S01]  /*13060*/  STL.64 [R1+0xe68], R24 ;  /* 0x000e681801007387 */ /* 0x000fe20000100a00 */
[----:B----4-:R-:W-:-:S15]  /*13070*/  HMMA.16816.F32 R16, R12, R22, R16 ;  /* 0x000000160c10723c */ /* 0x010fde0000001810 */
[----:B------:R-:W-:-:S08]  /*13080*/  NOP ;  /* 0x0000000000007918 */ /* 0x000fd00000000000 */
[----:B------:R-:W-:Y:S04]  /*13090*/  STL.64 [R1+0x160], R16 ;  /* 0x0001601001007387 */ /* 0x000fe80000100a00 */
[----:B------:R0:W-:Y:S04]  /*130a0*/  STL.64 [R1+0x168], R18 ;  /* 0x0001681201007387 */ /* 0x0001e80000100a00 */
[----:B0-----:R-:W2:Y:S04]  /*130b0*/  LDL.LU.64 R18, [R1+0xeb0] ;  /* 0x000eb00001127983 */ /* 0x001ea80000300a00 */
[----:B------:R-:W2:Y:S02]  /*130c0*/  LDL.LU.64 R16, [R1+0xea8] ;  /* 0x000ea80001107983 */ /* 0x000ea40000300a00 */
[----:B--2---:R-:W-:-:S15]  /*130d0*/  HMMA.16816.F32 R16, R12, R20, R16 ;  /* 0x000000140c10723c */ /* 0x004fde0000001810 */
[----:B------:R-:W-:-:S08]  /*130e0*/  NOP ;  /* 0x0000000000007918 */ /* 0x000fd00000000000 */
[----:B------:R-:W-:Y:S04]  /*130f0*/  STL.64 [R1+0x150], R16 ;  /* 0x0001501001007387 */ /* 0x000fe80000100a00 */
[----:B------:R0:W-:Y:S04]  /*13100*/  STL.64 [R1+0x158], R18 ;  /* 0x0001581201007387 */ /* 0x0001e80000100a00 */
[----:B0-----:R-:W2:Y:S04]  /*13110*/  LDL.LU.64 R18, [R1+0xea0] ;  /* 0x000ea00001127983 */ /* 0x001ea80000300a00 */
[----:B------:R-:W4:Y:S04]  /*13120*/  LDL.LU.64 R16, [R1+0xe98] ;  /* 0x000e980001107983 */ /* 0x000f280000300a00 */
        /* <DEDUP_REMOVED lines=8> */
[----:B0-----:R-:W4:Y:S04]  /*131b0*/  LDL.LU.64 R10, [R1+0xe90] ;  /* 0x000e9000010a7983 */ /* 0x001f280000300a00 */
[----:B------:R-:W4:Y:S01]  /*131c0*/  LDL.LU.64 R8, [R1+0xe88] ;  /* 0x000e880001087983 */ /* 0x000f220000300a00 */
[----:B---3--:R-:W-:-:S02]  /*131d0*/  IMAD R4, R4, 0x100, R26 ;  /* 0x0000010004047824 */ /* 0x008fc400078e021a */
[----:B------:R-:W-:Y:S01]  /*131e0*/  IMAD R5, R5, 0x100, R27 ;  /* 0x0000010005057824 */ /* 0x000fe200078e021b */
[----:B------:R-:W2:Y:S04]  /*131f0*/  LDL.LU.64 R24, [R1+0x370] ;  /* 0x0003700001187983 */ /* 0x000ea80000300a00 */
[----:B------:R-:W2:Y:S01]  /*13200*/  LDL.LU.64 R26, [R1+0x378] ;  /* 0x00037800011a7983 */ /* 0x000ea20000300a00 */
[----:B----4-:R-:W-:-:S15]  /*13210*/  HMMA.16816.F32 R8, R12, R16, R8 ;  /* 0x000000100c08723c */ /* 0x010fde0000001808 */
[----:B------:R-:W-:-:S08]  /*13220*/  NOP ;  /* 0x0000000000007918 */ /* 0x000fd00000000000 */
[----:B------:R-:W-:Y:S04]  /*13230*/  STL.64 [R1+0x130], R8 ;  /* 0x0001300801007387 */ /* 0x000fe80000100a00 */
[----:B------:R0:W-:Y:S04]  /*13240*/  STL.64 [R1+0x138], R10 ;  /* 0x0001380a01007387 */ /* 0x0001e80000100a00 */
[----:B0-----:R-:W3:Y:S04]  /*13250*/  LDL.LU.64 R10, [R1+0xe80] ;  /* 0x000e8000010a7983 */ /* 0x001ee80000300a00 */
[----:B------:R-:W2:Y:S04]  /*13260*/  LDL.LU.64 R8, [R1+0xe78] ;  /* 0x000e780001087983 */ /* 0x000ea80000300a00 */
[----:B------:R-:W-:Y:S04]  /*13270*/  STL.64 [R1+0xe50], R18 ;  /* 0x000e501201007387 */ /* 0x000fe80000100a00 */
[----:B------:R3:W-:Y:S01]  /*13280*/  STL.64 [R1+0xe48], R16 ;  /* 0x000e481001007387 */ /* 0x0007e20000100a00 */
[----:B------:R-:W-:-:S02]  /*13290*/  IMAD R6, R7, 0x100, R6 ;  /* 0x0000010007067824 */ /* 0x000fc400078e0206 */
[----:B------:R-:W-:Y:S01]  /*132a0*/  IMAD R7, R2, 0x100, R0 ;  /* 0x0000010002077824 */ /* 0x000fe200078e0200 */
[C---:B---3--:R-:W-:Y:S01]  /*132b0*/  HMMA.16816.F32 R16, R12.reuse, R10, R20 ;  /* 0x0000000a0c10723c */ /* 0x048fe20000001814 */
[----:B------:R-:W3:Y:S04]  /*132c0*/  LDL.LU.64 R20, [R1+0x100] ;  /* 0x0001000001147983 */ /* 0x000ee80000300a00 */
[----:B------:R-:W3:Y:S01]  /*132d0*/  LDL.LU.64 R22, [R1+0x108] ;  /* 0x0001080001167983 */ /* 0x000ee20000300a00 */
[----:B--2---:R-:W-:-:S15]  /*132e0*/  HMMA.16816.F32 R24, R12, R8, R24 ;  /* 0x000000080c18723c */ /* 0x004fde0000001818 */
[----:B------:R-:W-:-:S02]  /*132f0*/  NOP ;  /* 0x0000000000007918 */ /* 0x000fc40000000000 */
[----:B------:R0:W-:Y:S04]  /*13300*/  STL.64 [R1+0x380], R16 ;  /* 0x0003801001007387 */ /* 0x0001e80000100a00 */
[----:B------:R1:W-:Y:S04]  /*13310*/  STL.64 [R1+0x388], R18 ;  /* 0x0003881201007387 */ /* 0x0003e80000100a00 */
[----:B0-----:R-:W2:Y:S04]  /*13320*/  LDL.LU.64 R16, [R1+0xf0] ;  /* 0x0000f00001107983 */ /* 0x001ea80000300a00 */
[----:B-1----:R-:W2:Y:S04]  /*13330*/  LDL.LU.64 R18, [R1+0xf8] ;  /* 0x0000f80001127983 */ /* 0x002ea80000300a00 */
[----:B------:R-:W4:Y:S04]  /*13340*/  LDL.LU R0, [R1+0x7d0] ;  /* 0x0007d00001007983 */ /* 0x000f280000300800 */
[----:B------:R-:W4:Y:S04]  /*13350*/  LDL.LU R2, [R1+0x7d8] ;  /* 0x0007d80001027983 */ /* 0x000f280000300800 */
        /* <DEDUP_REMOVED lines=8> */
[----:B---3--:R-:W-:Y:S02]  /*133e0*/  HMMA.16816.F32 R12, R12, R26, R8 ;  /* 0x0000001a0c0c723c */ /* 0x008fe40000001808 */
[----:B------:R-:W3:Y:S04]  /*133f0*/  LDL.LU.64 R8, [R1+0xb0] ;  /* 0x0000b00001087983 */ /* 0x000ee80000300a00 */
[----:B------:R-:W3:-:S15]  /*13400*/  LDL.LU.64 R10, [R1+0xb8] ;  /* 0x0000b800010a7983 */ /* 0x000ede0000300a00 */
[----:B------:R-:W-:-:S02]  /*13410*/  NOP ;  /* 0x0000000000007918 */ /* 0x000fc40000000000 */
[----:B------:R0:W-:Y:S04]  /*13420*/  STL.64 [R1+0x120], R12 ;  /* 0x0001200c01007387 */ /* 0x0001e80000100a00 */
[----:B------:R1:W-:Y:S04]  /*13430*/  STL.64 [R1+0x128], R14 ;  /* 0x0001280e01007387 */ /* 0x0003e80000100a00 */
[----:B0-----:R-:W4:Y:S04]  /*13440*/  LDL.LU R12, [R1+0x7cc] ;  /* 0x0007cc00010c7983 */ /* 0x001f280000300800 */
[----:B------:R-:W4:Y:S04]  /*13450*/  LDL.LU R13, [R1+0x7d4] ;  /* 0x0007d400010d7983 */ /* 0x000f280000300800 */
[----:B-1----:R-:W3:Y:S04]  /*13460*/  LDL.LU R14, [R1+0x7dc] ;  /* 0x0007dc00010e7983 */ /* 0x002ee80000300800 */
[----:B------:R-:W3:Y:S01]  /*13470*/  LDL.LU R15, [R1+0x7e4] ;  /* 0x0007e400010f7983 */ /* 0x000ee20000300800 */
[----:B------:R-:W-:-:S02]  /*13480*/  F2FP.F16.E5M2.UNPACK_B R4, R4 ;  /* 0x00000004ff04723e */ /* 0x000fc400020004ff */
[----:B------:R-:W-:Y:S02]  /*13490*/  F2FP.F16.E5M2.UNPACK_B R5, R5 ;  /* 0x00000005ff05723e */ /* 0x000fe400020004ff */
[----:B------:R-:W-:Y:S02]  /*134a0*/  F2FP.F16.E5M2.UNPACK_B R6, R6 ;  /* 0x00000006ff06723e */ /* 0x000fe400020004ff */
[----:B------:R-:W-:-:S07]  /*134b0*/  F2FP.F16.E5M2.UNPACK_B R7, R7 ;  /* 0x00000007ff07723e */ /* 0x000fce00020004ff */
[C---:B--2---:R-:W-:Y:S01]  /*134c0*/  HMMA.16816.F32 R20, R4.reuse, R24, R20 ;  /* 0x000000180414723c */ /* 0x044fe20000001814 */
[----:B---3--:R-:W-:Y:S04]  /*134d0*/  STL.64 [R1+0xe30], R14 ;  /* 0x000e300e01007387 */ /* 0x008fe80000100a00 */
[----:B----4-:R0:W-:Y:S04]  /*134e0*/  STL.64 [R1+0xe28], R12 ;  /* 0x000e280c01007387 */ /* 0x0101e80000100a00 */
[----:B0-----:R-:W2:Y:S04]  /*134f0*/  LDL.LU.64 R12, [R1+0xd0] ;  /* 0x0000d000010c7983 */ /* 0x001ea80000300a00 */
[----:B------:R-:W2:Y:S10]  /*13500*/  LDL.LU.64 R14, [R1+0xd8] ;  /* 0x0000d800010e7983 */ /* 0x000eb40000300a00 */
[----:B------:R-:W-:Y:S04]  /*13510*/  STL.64 [R1+0x100], R20 ;  /* 0x0001001401007387 */ /* 0x000fe80000100a00 */
[----:B------:R0:W-:Y:S04]  /*13520*/  STL.64 [R1+0x108], R22 ;  /* 0x0001081601007387 */ /* 0x0001e80000100a00 */
[----:B0-----:R-:W3:Y:S04]  /*13530*/  LDL.LU.64 R22, [R1+0xe60] ;  /* 0x000e600001167983 */ /* 0x001ee80000300a00 */
[----:B------:R-:W2:Y:S01]  /*13540*/  LDL.LU.64 R20, [R1+0xe58] ;  /* 0x000e580001147983 */ /* 0x000ea20000300a00 */
[C---:B---3--:R-:W-:Y:S06]  /*13550*/  HMMA.16816.F32 R16, R4.reuse, R22, R16 ;  /* 0x000000160410723c */ /* 0x048fec0000001810 */
[----:B--2---:R-:W-:-:S15]  /*13560*/  HMMA.16816.F32 R20, R4, R20, R12 ;  /* 0x000000140414723c */ /* 0x004fde000000180c */
[----:B------:R-:W-:-:S02]  /*13570*/  NOP ;  /* 0x0000000000007918 */ /* 0x000fc40000000000 */
[----:B------:R-:W-:Y:S04]  /*13580*/  STL.64 [R1+0xf0], R16 ;  /* 0x0000f01001007387 */ /* 0x000fe80000100a00 */
[----:B------:R0:W-:Y:S04]  /*13590*/  STL.64 [R1+0xf8], R18 ;  /* 0x0000f81201007387 */ /* 0x0001e80000100a00 */
[----:B0-----:R-:W2:Y:S04]  /*135a0*/  LDL.LU.64 R18, [R1+0xe50] ;  /* 0x000e500001127983 */ /* 0x001ea80000300a00 */
[----:B------:R-:W3:Y:S04]  /*135b0*/  LDL.LU.64 R16, [R1+0xe48] ;  /* 0x000e480001107983 */ /* 0x000ee80000300a00 */
[----:B------:R-:W4:Y:S04]  /*135c0*/  LDL.LU.64 R12, [R1+0x70] ;  /* 0x00007000010c7983 */ /* 0x000f280000300a00 */
[----:B------:R-:W4:Y:S04]  /*135d0*/  LDL.LU.64 R14, [R1+0x78] ;  /* 0x00007800010e7983 */ /* 0x000f280000300a00 */
[----:B------:R-:W-:Y:S04]  /*135e0*/  STL.64 [R1+0xd0], R20 ;  /* 0x0000d01401007387 */ /* 0x000fe80000100a00 */
[----:B------:R-:W-:Y:S04]  /*135f0*/  STL.64 [R1+0xd8], R22 ;  /* 0x0000d81601007387 */ /* 0x000fe80000100a00 */
[----:B------:R-:W2:Y:S04]  /*13600*/  LDL.LU R24, [R1+0x18] ;  /* 0x0000180001187983 */ /* 0x000ea80000300800 */
[----:B------:R-:W2:Y:S04]  /*13610*/  LDL.LU R25, [R1+0x1c] ;  /* 0x00001c0001197983 */ /* 0x000ea80000300800 */
[----:B------:R-:W-:Y:S04]  /*13620*/  STL.64 [R1+0xe18], R26 ;  /* 0x000e181a01007387 */ /* 0x000fe80000100a00 */
[----:B--2---:R0:W-:Y:S04]  /*13630*/  STL.64 [R1+0xe10], R24 ;  /* 0x000e101801007387 */ /* 0x0041e80000100a00 */
[----:B0-----:R-:W2:Y:S04]  /*13640*/  LDL.LU.64 R24, [R1+0x60] ;  /* 0x0000600001187983 */ /* 0x001ea80000300a00 */
[----:B------:R-:W2:Y:S04]  /*13650*/  LDL.LU.64 R26, [R1+0x68] ;  /* 0x00006800011a7983 */ /* 0x000ea80000300a00 */
[----:B------:R-:W3:Y:S04]  /*13660*/  LDL.LU R22, [R1+0x20] ;  /* 0x0000200001167983 */ /* 0x000ee80000300800 */
[----:B------:R-:W3:Y:S01]  /*13670*/  LDL.LU R23, [R1+0x24] ;  /* 0x0000240001177983 */ /* 0x000ee20000300800 */
[----:B------:R-:W-:Y:S03]  /*13680*/  HMMA.16816.F32 R8, R4, R18, R8 ;  /* 0x000000120408723c */ /* 0x000fe60000001808 */
[----:B---3--:R0:W-:Y:S04]  /*13690*/  STL.64 [R1+0xe08], R22 ;  /* 0x000e081601007387 */ /* 0x0081e80000100a00 */
[----:B------:R-:W3:Y:S04]  /*136a0*/  LDL.LU.64 R20, [R1+0x90] ;  /* 0x0000900001147983 */ /* 0x000ee80000300a00 */
[----:B0-----:R-:W3:-:S12]  /*136b0*/  LDL.LU.64 R22, [R1+0x98] ;  /* 0x0000980001167983 */ /* 0x001ed80000300a00 */
[----:B------:R-:W-:Y:S04]  /*136c0*/  STL.64 [R1+0xb0], R8 ;  /* 0x0000b00801007387 */ /* 0x000fe80000100a00 */
[----:B------:R0:W-:Y:S04]  /*136d0*/  STL.64 [R1+0xb8], R10 ;  /* 0x0000b80a01007387 */ /* 0x0001e80000100a00 */
[----:B0-----:R-:W4:Y:S04]  /*136e0*/  LDL.LU.64 R10, [R1+0xe40] ;  /* 0x000e4000010a7983 */ /* 0x001f280000300a00 */
[----:B------:R-:W2:Y:S01]  /*136f0*/  LDL.LU.64 R8, [R1+0xe38] ;  /* 0x000e380001087983 */ /* 0x000ea20000300a00 */
[C---:B---3--:R-:W-:Y:S03]  /*13700*/  HMMA.16816.F32 R20, R4.reuse, R16, R20 ;  /* 0x000000100414723c */ /* 0x048fe60000001814 */
[----:B------:R-:W3:Y:S03]  /*13710*/  LDL.LU R16, [R1+0xa0] ;  /* 0x0000a00001107983 */ /* 0x000ee60000300800 */
[----:B----4-:R-:W-:-:S15]  /*13720*/  HMMA.16816.F32 R12, R4, R10, R12 ;  /* 0x0000000a040c723c */ /* 0x010fde000000180c */
[----:B------:R-:W-:-:S02]  /*13730*/  NOP ;  /* 0x0000000000007918 */ /* 0x000fc40000000000 */
[----:B------:R0:W-:Y:S04]  /*13740*/  STL.64 [R1+0x90], R20 ;  /* 0x0000901401007387 */ /* 0x0001e80000100a00 */
[----:B------:R1:W-:Y:S04]  /*13750*/  STL.64 [R1+0x98], R22 ;  /* 0x0000981601007387 */ /* 0x0003e80000100a00 */
[----:B------:R-:W3:Y:S04]  /*13760*/  LDL.LU R17, [R1+0xa4] ;  /* 0x0000a40001117983 */ /* 0x000ee80000300800 */
[----:B------:R-:W3:Y:S04]  /*13770*/  LDL.LU R18, [R1+0xa8] ;  /* 0x0000a80001127983 */ /* 0x000ee80000300800 */
[----:B------:R-:W3:Y:S04]  /*13780*/  LDL.LU R19, [R1+0xac] ;  /* 0x0000ac0001137983 */ /* 0x000ee80000300800 */
[----:B0-----:R-:W4:Y:S04]  /*13790*/  LDL.LU.64 R20, [R1+0x50] ;  /* 0x0000500001147983 */ /* 0x001f280000300a00 */
[----:B-1----:R-:W4:Y:S04]  /*137a0*/  LDL.LU.64 R22, [R1+0x58] ;  /* 0x0000580001167983 */ /* 0x002f280000300a00 */
[----:B------:R-:W-:Y:S04]  /*137b0*/  STL.64 [R1+0x70], R12 ;  /* 0x0000700c01007387 */ /* 0x000fe80000100a00 */
[----:B------:R0:W-:Y:S04]  /*137c0*/  STL.64 [R1+0x78], R14 ;  /* 0x0000780e01007387 */ /* 0x0001e80000100a00 */
[----:B0-----:R-:W2:Y:S04]  /*137d0*/  LDL.LU.64 R14, [R1+0xe30] ;  /* 0x000e3000010e7983 */ /* 0x001ea80000300a00 */
[----:B------:R-:W3:Y:S04]  /*137e0*/  LDL.LU.64 R12, [R1+0xe28] ;  /* 0x000e2800010c7983 */ /* 0x000ee80000300a00 */
[----:B------:R-:W2:Y:S04]  /*137f0*/  LDL.LU R10, [R1+0x7e0] ;  /* 0x0007e000010a7983 */ /* 0x000ea80000300800 */
[----:B------:R-:W4:Y:S01]  /*13800*/  LDL.LU R11, [R1+0x7e8] ;  /* 0x0007e800010b7983 */ /* 0x000f220000300800 */
[----:B---3--:R-:W-:-:S03]  /*13810*/  IMAD R12, R12, 0x100, R0 ;  /* 0x000001000c0c7824 */ /* 0x008fc600078e0200 */
[----:B------:R-:W3:Y:S01]  /*13820*/  LDL.LU R0, [R1+0xe24] ;  /* 0x000e240001007983 */ /* 0x000ee20000300800 */
[----:B------:R-:W-:Y:S02]  /*13830*/  IMAD R13, R13, 0x100, R2 ;  /* 0x000001000d0d7824 */ /* 0x000fe400078e0202 */
[----:B--2---:R-:W-:Y:S01]  /*13840*/  IMAD R14, R14, 0x100, R10 ;  /* 0x000001000e0e7824 */ /* 0x004fe200078e020a */
[----:B------:R-:W2:Y:S01]  /*13850*/  LDL.LU R2, [R1+0xe20] ;  /* 0x000e200001027983 */ /* 0x000ea20000300800 */
[----:B----4-:R-:W-:Y:S02]  /*13860*/  IMAD R15, R15, 0x100, R11 ;  /* 0x000001000f0f7824 */ /* 0x010fe400078e020b */
[----:B------:R-:W-:Y:S01]  /*13870*/  HMMA.16816.F32 R8, R4, R8, R24 ;  /* 0x000000080408723c */ /* 0x000fe20000001818 */
[----:B------:R-:W4:Y:S04]  /*13880*/  LDL.LU.64 R26, [R1+0xe18] ;  /* 0x000e1800011a7983 */ /* 0x000f280000300a00 */
[----:B------:R-:W3:-:S15]  /*13890*/  LDL.LU.64 R24, [R1+0xe10] ;  /* 0x000e100001187983 */ /* 0x000ede0000300a00 */
[----:B------:R-:W-:-:S03]  /*138a0*/  NOP ;  /* 0x0000000000007918 */ /* 0x000fc60000000000 */
[----:B------:R0:W-:Y:S04]  /*138b0*/  STL.64 [R1+0x60], R8 ;  /* 0x0000600801007387 */ /* 0x0001e80000100a00 */
[----:B------:R1:W-:Y:S04]  /*138c0*/  STL.64 [R1+0x68], R10 ;  /* 0x0000680a01007387 */ /* 0x0003e80000100a00 */
[----:B0-----:R-:W3:Y:S01]  /*138d0*/  LDL.LU R8, [R1+0x80] ;  /* 0x0000800001087983 */ /* 0x001ee20000300800 */
[----:B------:R-:W-:Y:S01]  /*138e0*/  IMAD.MOV.U32 R9, RZ, RZ, R29 ;  /* 0x000000ffff097224 */ /* 0x000fe200078e001d */
[----:B------:R-:W-:Y:S01]  /*138f0*/  F2FP.F16.E5M2.UNPACK_B R12, R12 ;  /* 0x0000000cff0c723e */ /* 0x000fe200020004ff */
[----:B-1----:R-:W-:Y:S01]  /*13900*/  IMAD.MOV.U32 R10, RZ, RZ, R28 ;  /* 0x000000ffff0a7224 */ /* 0x002fe200078e001c */
[----:B------:R-:W-:Y:S01]  /*13910*/  F2FP.F16.E5M2.UNPACK_B R13, R13 ;  /* 0x0000000dff0d723e */ /* 0x000fe200020004ff */
[----:B------:R-:W-:Y:S01]  /*13920*/  IMAD.MOV.U32 R11, RZ, RZ, R3 ;  /* 0x000000ffff0b7224 */ /* 0x000fe200078e0003 */
[----:B------:R-:W-:-:S02]  /*13930*/  F2FP.F16.E5M2.UNPACK_B R14, R14 ;  /* 0x0000000eff0e723e */ /* 0x000fc400020004ff */
[----:B------:R-:W-:Y:S01]  /*13940*/  F2FP.F16.E5M2.UNPACK_B R15, R15 ;  /* 0x0000000fff0f723e */ /* 0x000fe200020004ff */
[----:B----4-:R-:W-:Y:S01]  /*13950*/  HMMA.16816.F32 R4, R4, R26, R20 ;  /* 0x0000001a0404723c */ /* 0x010fe20000001814 */
[----:B--2---:R-:W-:Y:S01]  /*13960*/  F2FP.F16.E5M2.UNPACK_B R28, R2.H1 ;  /* 0x00000002ff1c723e */ /* 0x004fe200030004ff */
[----:B------:R-:W2:Y:S01]  /*13970*/  LDL.LU.64 R22, [R1+0xe08] ;  /* 0x000e080001167983 */ /* 0x000ea20000300a00 */
[----:B---3--:R-:W-:Y:S02]  /*13980*/  F2FP.F16.E5M2.UNPACK_B R29, R0.H1 ;  /* 0x00000000ff1d723e */ /* 0x008fe400030004ff */
[----:B------:R-:W-:Y:S02]  /*13990*/  F2FP.F16.E5M2.UNPACK_B R24, R24.H1 ;  /* 0x00000018ff18723e */ /* 0x000fe400030004ff */
[----:B------:R-:W-:-:S15]  /*139a0*/  F2FP.F16.E5M2.UNPACK_B R25, R25.H1 ;  /* 0x00000019ff19723e */ /* 0x000fde00030004ff */
[----:B------:R-:W-:-:S01]  /*139b0*/  NOP ;  /* 0x0000000000007918 */ /* 0x000fc20000000000 */
[----:B------:R0:W-:Y:S01]  /*139c0*/  STL [R1+0x50], R4 ;  /* 0x0000500401007387 */ /* 0x0001e20000100800 */
[----:B------:R-:W-:Y:S02]  /*139d0*/  IMAD.MOV.U32 R0, RZ, RZ, R5 ;  /* 0x000000ffff007224 */ /* 0x000fe400078e0005 */
[----:B------:R-:W-:Y:S02]  /*139e0*/  IMAD.MOV.U32 R3, RZ, RZ, R6 ;  /* 0x000000ffff037224 */ /* 0x000fe400078e0006 */
[----:B------:R-:W-:Y:S02]  /*139f0*/  IMAD.MOV.U32 R2, RZ, RZ, R7 ;  /* 0x000000ffff027224 */ /* 0x000fe400078e0007 */
[C---:B0-----:R-:W-:Y:S06]  /*13a00*/  HMMA.16816.F32 R4, R12.reuse, R28, R8 ;  /* 0x0000001c0c04723c */ /* 0x041fec0000001808 */
[----:B------:R-:W-:Y:S01]  /*13a10*/  HMMA.16816.F32 R8, R12, R24, R16 ;  /* 0x000000180c08723c */ /* 0x000fe20000001810 */
[----:B------:R-:W-:Y:S04]  /*13a20*/  STL [R1+0xc60], R2 ;  /* 0x000c600201007387 */ /* 0x000fe80000100800 */
[----:B------:R-:W-:Y:S04]  /*13a30*/  STL [R1+0xb94], R3 ;  /* 0x000b940301007387 */ /* 0x000fe80000100800 */
[----:B------:R-:W-:Y:S04]  /*13a40*/  STL [R1+0xb90], R0 ;  /* 0x000b900001007387 */ /* 0x000fe80000100800 */
[----:B------:R-:W-:Y:S04]  /*13a50*/  STL [R1+0xdf0], R29 ;  /* 0x000df01d01007387 */ /* 0x000fe80000100800 */
[----:B------:R0:W-:Y:S04]  /*13a60*/  STL.64 [R1+0x80], R4 ;  /* 0x0000800401007387 */ /* 0x0001e80000100a00 */
[----:B------:R-:W-:Y:S04]  /*13a70*/  STL.64 [R1+0x88], R6 ;  /* 0x0000880601007387 */ /* 0x000fe80000100a00 */
[----:B0-----:R-:W3:Y:S04]  /*13a80*/  LDL.LU R4, [R1+0x48] ;  /* 0x0000480001047983 */ /* 0x001ee80000300800 */
[----:B------:R-:W3:Y:S04]  /*13a90*/  LDL.LU R5, [R1+0x4c] ;  /* 0x00004c0001057983 */ /* 0x000ee80000300800 */
[----:B------:R-:W-:Y:S04]  /*13aa0*/  STL.64 [R1+0xa0], R8 ;  /* 0x0000a00801007387 */ /* 0x000fe80000100a00 */
[----:B------:R-:W-:Y:S04]  /*13ab0*/  STL.64 [R1+0xa8], R10 ;  /* 0x0000a80a01007387 */ /* 0x000fe80000100a00 */
[----:B------:R0:W-:Y:S04]  /*13ac0*/  STL.64 [R1+0xdb8], R24 ;  /* 0x000db81801007387 */ /* 0x0001e80000100a00 */
[----:B0-----:R-:W4:Y:S04]  /*13ad0*/  LDL.LU R24, [R1+0x360] ;  /* 0x0003600001187983 */ /* 0x001f280000300800 */
[----:B------:R-:W4:Y:S04]  /*13ae0*/  LDL.LU R25, [R1+0x364] ;  /* 0x0003640001197983 */ /* 0x000f280000300800 */
[----:B------:R-:W4:Y:S04]  /*13af0*/  LDL.LU R26, [R1+0x368] ;  /* 0x00036800011a7983 */ /* 0x000f280000300800 */
[----:B------:R-:W4:Y:S04]  /*13b00*/  LDL.LU R27, [R1+0x36c] ;  /* 0x00036c00011b7983 */ /* 0x000f280000300800 */
[----:B------:R-:W4:Y:S04]  /*13b10*/  LDL.LU R20, [R1+0x28] ;  /* 0x0000280001147983 */ /* 0x000f280000300800 */
[----:B------:R-:W4:Y:S04]  /*13b20*/  LDL.LU R21, [R1+0x2c] ;  /* 0x00002c0001157983 */ /* 0x000f280000300800 */
[----:B------:R-:W4:Y:S04]  /*13b30*/  LDL.LU R29, [R1+0x7f0] ;  /* 0x0007f000011d7983 */ /* 0x000f280000300800 */
[----:B------:R-:W2:Y:S04]  /*13b40*/  LDL.LU R8, [R1+0x7ec] ;  /* 0x0007ec0001087983 */ /* 0x000ea80000300800 */
[----:B------:R-:W4:Y:S04]  /*13b50*/  LDL.LU R0, [R1+0x7f8] ;  /* 0x0007f80001007983 */ /* 0x000f280000300800 */
[----:B------:R-:W2:Y:S04]  /*13b60*/  LDL.LU R9, [R1+0x7f4] ;  /* 0x0007f40001097983 */ /* 0x000ea80000300800 */
[----:B------:R-:W4:Y:S04]  /*13b70*/  LDL.LU R3, [R1+0x800] ;  /* 0x0008000001037983 */ /* 0x000f280000300800 */
[----:B------:R-:W3:Y:S04]  /*13b80*/  LDL.LU R10, [R1+0x7fc] ;  /* 0x0007fc00010a7983 */ /* 0x000ee80000300800 */
[----:B------:R-:W4:Y:S04]  /*13b90*/  LDL.LU R18, [R1+0x30] ;  /* 0x0000300001127983 */ /* 0x000f280000300800 */
[----:B------:R-:W4:Y:S04]  /*13ba0*/  LDL.LU R19, [R1+0x34] ;  /* 0x0000340001137983 */ /* 0x000f280000300800 */
[----:B------:R-:W4:Y:S04]  /*13bb0*/  LDL.LU R2, [R1+0x808] ;  /* 0x0008080001027983 */ /* 0x000f280000300800 */
[----:B------:R-:W3:Y:S04]  /*13bc0*/  LDL.LU R11, [R1+0x804] ;  /* 0x00080400010b7983 */ /* 0x000ee80000300800 */
[----:B---3--:R-:W-:Y:S04]  /*13bd0*/  STL.64 [R1+0xe00], R10 ;  /* 0x000e000a01007387 */ /* 0x008fe80000100a00 */
[----:B--2---:R0:W-:Y:S04]  /*13be0*/  STL.64 [R1+0xdf8], R8 ;  /* 0x000df80801007387 */ /* 0x0041e80000100a00 */
[----:B0-----:R-:W2:Y:S04]  /*13bf0*/  LDL.LU R8, [R1+0xc0] ;  /* 0x0000c00001087983 */ /* 0x001ea80000300800 */
[----:B------:R-:W2:Y:S04]  /*13c00*/  LDL.LU R9, [R1+0xc4] ;  /* 0x0000c40001097983 */ /* 0x000ea80000300800 */
[----:B------:R-:W2:Y:S04]  /*13c10*/  LDL.LU R10, [R1+0xc8] ;  /* 0x0000c800010a7983 */ /* 0x000ea80000300800 */
[----:B------:R-:W2:Y:S04]  /*13c20*/  LDL.LU R11, [R1+0xcc] ;  /* 0x0000cc00010b7983 */ /* 0x000ea80000300800 */
[----:B------:R-:W3:Y:S04]  /*13c30*/  LDL.LU R16, [R1+0x38] ;  /* 0x0000380001107983 */ /* 0x000ee80000300800 */
[----:B------:R-:W3:Y:S04]  /*13c40*/  LDL.LU R17, [R1+0x3c] ;  /* 0x00003c0001117983 */ /* 0x000ee80000300800 */
[----:B------:R-:W4:Y:S04]  /*13c50*/  LDL.LU R6, [R1+0x40] ;  /* 0x0000400001067983 */ /* 0x000f280000300800 */
[----:B------:R-:W4:Y:S01]  /*13c60*/  LDL.LU R7, [R1+0x44] ;  /* 0x0000440001077983 */ /* 0x000f220000300800 */
[----:B------:R-:W-:-:S02]  /*13c70*/  F2FP.F16.E5M2.UNPACK_B R22, R22.H1 ;  /* 0x00000016ff16723e */ /* 0x000fc400030004ff */
[----:B------:R-:W-:Y:S01]  /*13c80*/  F2FP.F16.E5M2.UNPACK_B R23, R23.H1 ;  /* 0x00000017ff17723e */ /* 0x000fe200030004ff */
[----:B----4-:R-:W-:Y:S04]  /*13c90*/  STL.64 [R1+0xde8], R6 ;  /* 0x000de80601007387 */ /* 0x010fe80000100a00 */
[----:B------:R0:W-:Y:S04]  /*13ca0*/  STL.64 [R1+0xde0], R4 ;  /* 0x000de00401007387 */ /* 0x0001e80000100a00 */
[----:B0-----:R-:W4:Y:S04]  /*13cb0*/  LDL.LU R4, [R1+0xe0] ;  /* 0x0000e00001047983 */ /* 0x001f280000300800 */
[----:B------:R-:W4:Y:S04]  /*13cc0*/  LDL.LU R5, [R1+0xe4] ;  /* 0x0000e40001057983 */ /* 0x000f280000300800 */
[----:B------:R-:W4:Y:S04]  /*13cd0*/  LDL.LU R6, [R1+0xe8] ;  /* 0x0000e80001067983 */ /* 0x000f280000300800 */
[----:B------:R-:W4:Y:S04]  /*13ce0*/  LDL.LU R7, [R1+0xec] ;  /* 0x0000ec0001077983 */ /* 0x000f280000300800 */
[----:B------:R-:W-:Y:S04]  /*13cf0*/  STL.64 [R1+0xdc8], R26 ;  /* 0x000dc81a01007387 */ /* 0x000fe80000100a00 */
[----:B------:R0:W-:Y:S04]  /*13d00*/  STL.64 [R1+0xdc0], R24 ;  /* 0x000dc01801007387 */ /* 0x0001e80000100a00 */
[----:B0-----:R-:W3:Y:S04]  /*13d10*/  LDL.LU R24, [R1+0x440] ;  /* 0x0004400001187983 */ /* 0x001ee80000300800 */
[----:B------:R-:W3:Y:S04]  /*13d20*/  LDL.LU R25, [R1+0x444] ;  /* 0x0004440001197983 */ /* 0x000ee80000300800 */
[----:B------:R-:W4:Y:S04]  /*13d30*/  LDL.LU R26, [R1+0x448] ;  /* 0x00044800011a7983 */ /* 0x000f280000300800 */
[----:B------:R-:W4:Y:S01]  /*13d40*/  LDL.LU R27, [R1+0x44c] ;  /* 0x00044c00011b7983 */ /* 0x000f220000300800 */
[----:B--2---:R-:W-:Y:S01]  /*13d50*/  HMMA.16816.F32 R8, R12, R22, R8 ;  /* 0x000000160c08723c */ /* 0x004fe20000001808 */
[----:B------:R-:W-:-:S02]  /*13d60*/  F2FP.F16.E5M2.UNPACK_B R20, R20.H1 ;  /* 0x00000014ff14723e */ /* 0x000fc400030004ff */
[----:B------:R-:W-:Y:S01]  /*13d70*/  F2FP.F16.E5M2.UNPACK_B R21, R21.H1 ;  /* 0x00000015ff15723e */ /* 0x000fe200030004ff */
[----:B----4-:R-:W-:Y:S04]  /*13d80*/  STL.64 [R1+0xdd8], R26 ;  /* 0x000dd81a01007387 */ /* 0x010fe80000100a00 */
[----:B---3--:R0:W-:Y:S04]  /*13d90*/  STL.64 [R1+0xdd0], R24 ;  /* 0x000dd01801007387 */ /* 0x0081e80000100a00 */
[----:B0-----:R-:W2:Y:S04]  /*13da0*/  LDL.LU R24, [R1+0x110] ;  /* 0x0001100001187983 */ /* 0x001ea80000300800 */
[----:B------:R-:W2:Y:S04]  /*13db0*/  LDL.LU R25, [R1+0x114] ;  /* 0x0001140001197983 */ /* 0x000ea80000300800 */
[----:B------:R-:W2:Y:S04]  /*13dc0*/  LDL.LU R26, [R1+0x118] ;  /* 0x00011800011a7983 */ /* 0x000ea80000300800 */
[----:B------:R-:W2:Y:S04]  /*13dd0*/  LDL.LU R27, [R1+0x11c] ;  /* 0x00011c00011b7983 */ /* 0x000ea80000300800 */
[----:B------:R-:W-:Y:S04]  /*13de0*/  STL.64 [R1+0xc0], R8 ;  /* 0x0000c00801007387 */ /* 0x000fe80000100a00 */
[----:B------:R0:W-:Y:S04]  /*13df0*/  STL.64 [R1+0xc8], R10 ;  /* 0x0000c80a01007387 */ /* 0x0001e80000100a00 */
[----:B0-----:R-:W3:Y:S04]  /*13e00*/  LDL.LU.64 R10, [R1+0xe00] ;  /* 0x000e0000010a7983 */ /* 0x001ee80000300a00 */
[----:B------:R-:W4:Y:S01]  /*13e10*/  LDL.LU.64 R8, [R1+0xdf8] ;  /* 0x000df80001087983 */ /* 0x000f220000300a00 */
[----:B------:R-:W-:Y:S01]  /*13e20*/  HMMA.16816.F32 R4, R12, R20, R4 ;  /* 0x000000140c04723c */ /* 0x000fe20000001804 */
[----:B------:R-:W-:-:S02]  /*13e30*/  F2FP.F16.E5M2.UNPACK_B R18, R18.H1 ;  /* 0x00000012ff12723e */ /* 0x000fc400030004ff */
[----:B------:R-:W-:-:S07]  /*13e40*/  F2FP.F16.E5M2.UNPACK_B R19, R19.H1 ;  /* 0x00000013ff13723e */ /* 0x000fce00030004ff */
[----:B--2---:R-:W-:Y:S01]  /*13e50*/  HMMA.16816.F32 R24, R12, R18, R24 ;  /* 0x000000120c18723c */ /* 0x004fe20000001818 */
[----:B----4-:R-:W-:Y:S02]  /*13e60*/  IMAD R8, R8, 0x100, R29 ;  /* 0x0000010008087824 */ /* 0x010fe400078e021d */
[----:B------:R-:W2:Y:S10]  /*13e70*/  LDL.LU R29, [R1+0xdf0] ;  /* 0x000df000011d7983 */ /* 0x000eb40000300800 */
[----:B------:R-:W-:Y:S04]  /*13e80*/  STL.64 [R1+0xe0], R4 ;  /* 0x0000e00401007387 */ /* 0x000fe80000100a00 */
[----:B------:R0:W-:Y:S04]  /*13e90*/  STL.64 [R1+0xe8], R6 ;  /* 0x0000e80601007387 */ /* 0x0001e80000100a00 */
[----:B0-----:R-:W4:Y:S04]  /*13ea0*/  LDL.LU.64 R6, [R1+0xde8] ;  /* 0x000de80001067983 */ /* 0x001f280000300a00 */
[----:B------:R-:W2:Y:S04]  /*13eb0*/  LDL.LU.64 R4, [R1+0xde0] ;  /* 0x000de00001047983 */ /* 0x000ea80000300a00 */
[----:B------:R-:W-:Y:S04]  /*13ec0*/  STL.64 [R1+0xdb0], R22 ;  /* 0x000db01601007387 */ /* 0x000fe80000100a00 */
[----:B------:R0:W-:Y:S04]  /*13ed0*/  STL.64 [R1+0xda8], R20 ;  /* 0x000da81401007387 */ /* 0x0001e80000100a00 */
[----:B0-----:R-:W2:Y:S04]  /*13ee0*/  LDL.LU R20, [R1+0x430] ;  /* 0x0004300001147983 */ /* 0x001ea80000300800 */
[----:B------:R-:W2:Y:S04]  /*13ef0*/  LDL.LU R21, [R1+0x434] ;  /* 0x0004340001157983 */ /* 0x000ea80000300800 */
[----:B------:R-:W2:Y:S04]  /*13f00*/  LDL.LU R22, [R1+0x438] ;  /* 0x0004380001167983 */ /* 0x000ea80000300800 */
[----:B------:R-:W2:Y:S04]  /*13f10*/  LDL.LU R23, [R1+0x43c] ;  /* 0x00043c0001177983 */ /* 0x000ea80000300800 */
[----:B------:R-:W-:Y:S04]  /*13f20*/  STL.64 [R1+0x110], R24 ;  /* 0x0001101801007387 */ /* 0x000fe80000100a00 */
[----:B------:R0:W-:Y:S04]  /*13f30*/  STL.64 [R1+0x118], R26 ;  /* 0x0001181a01007387 */ /* 0x0001e80000100a00 */
[----:B0-----:R-:W4:Y:S04]  /*13f40*/  LDL.LU.64 R26, [R1+0xdd8] ;  /* 0x000dd800011a7983 */ /* 0x001f280000300a00 */
[----:B------:R-:W4:Y:S01]  /*13f50*/  LDL.LU.64 R24, [R1+0xdd0] ;  /* 0x000dd00001187983 */ /* 0x000f220000300a00 */
[----:B------:R-:W-:-:S02]  /*13f60*/  F2FP.F16.E5M2.UNPACK_B R16, R16.H1 ;  /* 0x00000010ff10723e */ /* 0x000fc400030004ff */
[----:B------:R-:W-:Y:S01]  /*13f70*/  F2FP.F16.E5M2.UNPACK_B R17, R17.H1 ;  /* 0x00000011ff11723e */ /* 0x000fe200030004ff */
[----:B------:R-:W-:Y:S01]  /*13f80*/  IMAD R9, R9, 0x100, R0 ;  /* 0x0000010009097824 */ /* 0x000fe200078e0200 */
[----:B------:R-:W-:Y:S01]  /*13f90*/  STL [R1+0xd80], R19 ;  /* 0x000d801301007387 */ /* 0x000fe20000100800 */
[----:B---3--:R-:W-:Y:S02]  /*13fa0*/  IMAD R10, R10, 0x100, R3 ;  /* 0x000001000a0a7824 */ /* 0x008fe400078e0203 */
[----:B------:R-:W-:Y:S01]  /*13fb0*/  IMAD R11, R11, 0x100, R2 ;  /* 0x000001000b0b7824 */ /* 0x000fe200078e0202 */
[----:B------:R-:W3:Y:S04]  /*13fc0*/  LDL.LU R0, [R1+0x81c] ;  /* 0x00081c0001007983 */ /* 0x000ee80000300800 */
[----:B------:R-:W3:Y:S04]  /*13fd0*/  LDL.LU R3, [R1+0x828] ;  /* 0x0008280001037983 */ /* 0x000ee80000300800 */
[----:B------:R-:W3:Y:S01]  /*13fe0*/  LDL.LU R2, [R1+0x824] ;  /* 0x0008240001027983 */ /* 0x000ee20000300800 */
[----:B----4-:R-:W-:-:S15]  /*13ff0*/  HMMA.16816.F32 R24, R12, R16, R24 ;  /* 0x000000100c18723c */ /* 0x010fde0000001818 */
[----:B------:R-:W-:-:S08]  /*14000*/  NOP ;  /* 0x0000000000007918 */ /* 0x000fd00000000000 */
[----:B------:R-:W-:Y:S04]  /*14010*/  STL.64 [R1+0x440], R24 ;  /* 0x0004401801007387 */ /* 0x000fe80000100a00 */
[----:B------:R0:W-:Y:S04]  /*14020*/  STL.64 [R1+0x448], R26 ;  /* 0x0004481a01007387 */ /* 0x0001e80000100a00 */
[----:B0-----:R-:W4:Y:S04]  /*14030*/  LDL.LU.64 R26, [R1+0xdc8] ;  /* 0x000dc800011a7983 */ /* 0x001f280000300a00 */
[----:B------:R-:W4:Y:S01]  /*14040*/  LDL.LU.64 R24, [R1+0xdc0] ;  /* 0x000dc00001187983 */ /* 0x000f220000300a00 */
[----:B------:R-:W-:-:S02]  /*14050*/  F2FP.F16.E5M2.UNPACK_B R6, R6.H1 ;  /* 0x00000006ff06723e */ /* 0x000fc400030004ff */
[----:B------:R-:W-:Y:S02]  /*14060*/  F2FP.F16.E5M2.UNPACK_B R7, R7.H1 ;  /* 0x00000007ff07723e */ /* 0x000fe400030004ff */
[----:B--2---:R-:W-:Y:S02]  /*14070*/  F2FP.F16.E5M2.UNPACK_B R4, R4.H1 ;  /* 0x00000004ff04723e */ /* 0x004fe400030004ff */
[----:B------:R-:W-:-:S03]  /*14080*/  F2FP.F16.E5M2.UNPACK_B R5, R5.H1 ;  /* 0x00000005ff05723e */ /* 0x000fc600030004ff */
[C---:B------:R-:W-:Y:S06]  /*14090*/  HMMA.16816.F32 R20, R12.reuse, R6, R20 ;  /* 0x000000060c14723c */ /* 0x040fec0000001814 */
[----:B----4-:R-:W-:Y:S01]  /*140a0*/  HMMA.16816.F32 R12, R12, R4, R24 ;  /* 0x000000040c0c723c */ /* 0x010fe20000001818 */
[----:B------:R-:W2:-:S15]  /*140b0*/  LDL.LU R24, [R1+0x350] ;  /* 0x0003500001187983 */ /* 0x000e9e0000300800 */
[----:B------:R-:W-:-:S01]  /*140c0*/  NOP ;  /* 0x0000000000007918 */ /* 0x000fc20000000000 */
[----:B------:R0:W-:Y:S04]  /*140d0*/  STL.64 [R1+0x430], R20 ;  /* 0x0004301401007387 */ /* 0x0001e80000100a00 */
[----:B------:R1:W-:Y:S04]  /*140e0*/  STL.64 [R1+0x438], R22 ;  /* 0x0004381601007387 */ /* 0x0003e80000100a00 */
[----:B------:R-:W-:Y:S04]  /*140f0*/  STL.64 [R1+0x360], R12 ;  /* 0x0003600c01007387 */ /* 0x000fe80000100a00 */
[----:B------:R-:W-:Y:S04]  /*14100*/  STL.64 [R1+0x368], R14 ;  /* 0x0003680e01007387 */ /* 0x000fe80000100a00 */
[----:B------:R-:W2:Y:S04]  /*14110*/  LDL.LU R25, [R1+0x354] ;  /* 0x0003540001197983 */ /* 0x000ea80000300800 */
[----:B------:R-:W2:Y:S04]  /*14120*/  LDL.LU R26, [R1+0x358] ;  /* 0x00035800011a7983 */ /* 0x000ea80000300800 */
[----:B------:R-:W2:Y:S04]  /*14130*/  LDL.LU R27, [R1+0x35c] ;  /* 0x00035c00011b7983 */ /* 0x000ea80000300800 */
[----:B0-----:R-:W4:Y:S04]  /*14140*/  LDL.LU R20, [R1+0x340] ;  /* 0x0003400001147983 */ /* 0x001f280000300800 */
[----:B------:R-:W4:Y:S04]  /*14150*/  LDL.LU R21, [R1+0x344] ;  /* 0x0003440001157983 */ /* 0x000f280000300800 */
[----:B-1----:R-:W4:Y:S04]  /*14160*/  LDL.LU R22, [R1+0x348] ;  /* 0x0003480001167983 */ /* 0x002f280000300800 */
[----:B------:R-:W4:Y:S04]  /*14170*/  LDL.LU R23, [R1+0x34c] ;  /* 0x00034c0001177983 */ /* 0x000f280000300800 */
[----:B------:R-:W3:Y:S04]  /*14180*/  LDL.LU R19, [R1+0x810] ;  /* 0x0008100001137983 */ /* 0x000ee80000300800 */
[----:B---3--:R-:W-:Y:S04]  /*14190*/  STL.64 [R1+0xd90], R18 ;  /* 0x000d901201007387 */ /* 0x008fe80000100a00 */
[----:B------:R0:W-:Y:S04]  /*141a0*/  STL.64 [R1+0xd88], R16 ;  /* 0x000d881001007387 */ /* 0x0001e80000100a00 */
[----:B0-----:R-:W3:Y:S04]  /*141b0*/  LDL.LU R16, [R1+0x320] ;  /* 0x0003200001107983 */ /* 0x001ee80000300800 */
[----:B------:R-:W3:Y:S04]  /*141c0*/  LDL.LU R17, [R1+0x324] ;  /* 0x0003240001117983 */ /* 0x000ee80000300800 */
[----:B------:R-:W2:Y:S04]  /*141d0*/  LDL.LU R18, [R1+0x328] ;  /* 0x0003280001127983 */ /* 0x000ea80000300800 */
[----:B------:R-:W2:Y:S01]  /*141e0*/  LDL.LU R19, [R1+0x32c] ;  /* 0x00032c0001137983 */ /* 0x000ea20000300800 */
[----:B------:R-:W-:-:S02]  /*141f0*/  F2FP.F16.E5M2.UNPACK_B R8, R8 ;  /* 0x00000008ff08723e */ /* 0x000fc400020004ff */
[----:B------:R-:W-:Y:S02]  /*14200*/  F2FP.F16.E5M2.UNPACK_B R9, R9 ;  /* 0x00000009ff09723e */ /* 0x000fe400020004ff */
[----:B------:R-:W-:Y:S02]  /*14210*/  F2FP.F16.E5M2.UNPACK_B R10, R10 ;  /* 0x0000000aff0a723e */ /* 0x000fe400020004ff */
[----:B------:R-:W-:Y:S01]  /*14220*/  F2FP.F16.E5M2.UNPACK_B R11, R11 ;  /* 0x0000000bff0b723e */ /* 0x000fe200020004ff */
[----:B--2---:R-:W-:Y:S04]  /*14230*/  STL.64 [R1+0xda0], R18 ;  /* 0x000da01201007387 */ /* 0x004fe80000100a00 */
[----:B---3--:R0:W-:Y:S04]  /*14240*/  STL.64 [R1+0xd98], R16 ;  /* 0x000d981001007387 */ /* 0x0081e80000100a00 */
[----:B0-----:R-:W2:Y:S04]  /*14250*/  LDL.LU R16, [R1+0x330] ;  /* 0x0003300001107983 */ /* 0x001ea80000300800 */
[----:B------:R-:W2:Y:S04]  /*14260*/  LDL.LU R17, [R1+0x334] ;  /* 0x0003340001117983 */ /* 0x000ea80000300800 */
[----:B------:R-:W2:Y:S04]  /*14270*/  LDL.LU R18, [R1+0x338] ;  /* 0x0003380001127983 */ /* 0x000ea80000300800 */
[----:B------:R-:W2:Y:S04]  /*14280*/  LDL.LU R19, [R1+0x33c] ;  /* 0x00033c0001137983 */ /* 0x000ea80000300800 */
[----:B------:R-:W3:Y:S04]  /*14290*/  LDL.LU R12, [R1+0x80c] ;  /* 0x00080c00010c7983 */ /* 0x000ee80000300800 */
[----:B------:R-:W3:Y:S04]  /*142a0*/  LDL.LU R13, [R1+0x818] ;  /* 0x00081800010d7983 */ /* 0x000ee80000300800 */
[----:B------:R-:W3:Y:S04]  /*142b0*/  LDL.LU R14, [R1+0x814] ;  /* 0x00081400010e7983 */ /* 0x000ee80000300800 */
[----:B------:R-:W3:Y:S04]  /*142c0*/  LDL.LU R15, [R1+0x820] ;  /* 0x00082000010f7983 */ /* 0x000ee80000300800 */
[----:B------:R-:W-:Y:S04]  /*142d0*/  STL.64 [R1+0xd68], R6 ;  /* 0x000d680601007387 */ /* 0x000fe80000100a00 */
[----:B------:R0:W-:Y:S04]  /*142e0*/  STL.64 [R1+0xd60], R4 ;  /* 0x000d600401007387 */ /* 0x0001e80000100a00 */
[----:B0-----:R-:W4:Y:S04]  /*142f0*/  LDL.LU R4, [R1+0x420] ;  /* 0x0004200001047983 */ /* 0x001f280000300800 */
[----:B------:R-:W4:Y:S04]  /*14300*/  LDL.LU R5, [R1+0x424] ;  /* 0x0004240001057983 */ /* 0x000f280000300800 */
[----:B------:R-:W2:Y:S04]  /*14310*/  LDL.LU R6, [R1+0x428] ;  /* 0x0004280001067983 */ /* 0x000ea80000300800 */
[----:B------:R-:W2:Y:S01]  /*14320*/  LDL.LU R7, [R1+0x42c] ;  /* 0x00042c0001077983 */ /* 0x000ea20000300800 */
[C---:B------:R-:W-:Y:S03]  /*14330*/  HMMA.16816.F32 R24, R8.reuse, R28, R24 ;  /* 0x0000001c0818723c */ /* 0x040fe60000001818 */
[----:B--2---:R-:W-:Y:S04]  /*14340*/  STL.64 [R1+0xd78], R6 ;  /* 0x000d780601007387 */ /* 0x004fe80000100a00 */
[----:B----4-:R0:W-:Y:S04]  /*14350*/  STL.64 [R1+0xd70], R4 ;  /* 0x000d700401007387 */ /* 0x0101e80000100a00 */
[----:B0-----:R-:W2:Y:S04]  /*14360*/  LDL.LU R4, [R1+0x310] ;  /* 0x0003100001047983 */ /* 0x001ea80000300800 */
[----:B------:R-:W2:Y:S04]  /*14370*/  LDL.LU R5, [R1+0x314] ;  /* 0x0003140001057983 */ /* 0x000ea80000300800 */
[----:B------:R-:W2:Y:S04]  /*14380*/  LDL.LU R6, [R1+0x318] ;  /* 0x0003180001067983 */ /* 0x000ea80000300800 */
[----:B------:R-:W2:Y:S04]  /*14390*/  LDL.LU R7, [R1+0x31c] ;  /* 0x00031c0001077983 */ /* 0x000ea80000300800 */
[----:B------:R0:W-:Y:S04]  /*143a0*/  STL.64 [R1+0x350], R24 ;  /* 0x0003501801007387 */ /* 0x0001e80000100a00 */
[----:B------:R-:W-:Y:S04]  /*143b0*/  STL.64 [R1+0x358], R26 ;  /* 0x0003581a01007387 */ /* 0x000fe80000100a00 */
[----:B0-----:R-:W4:Y:S02]  /*143c0*/  LDL.LU.64 R24, [R1+0xdb8] ;  /* 0x000db80001187983 */ /* 0x001f240000300a00 */
[----:B----4-:R-:W-:-:S15]  /*143d0*/  HMMA.16816.F32 R20, R8, R24, R20 ;  /* 0x000000180814723c */ /* 0x010fde0000001814 */
[----:B------:R-:W-:-:S08]  /*143e0*/  NOP ;  /* 0x0000000000007918 */ /* 0x000fd00000000000 */
[----:B------:R-:W-:Y:S04]  /*143f0*/  STL.64 [R1+0x340], R20 ;  /* 0x0003401401007387 */ /* 0x000fe80000100a00 */
[----:B------:R0:W-:Y:S04]  /*14400*/  STL.64 [R1+0x348], R22 ;  /* 0x0003481601007387 */ /* 0x0001e80000100a00 */
[----:B0-----:R-:W4:Y:S04]  /*14410*/  LDL.LU.64 R22, [R1+0xdb0] ;  /* 0x000db00001167983 */ /* 0x001f280000300a00 */
[----:B------:R-:W3:Y:S04]  /*14420*/  LDL.LU.64 R20, [R1+0xda8] ;  /* 0x000da80001147983 */ /* 0x000ee80000300a00 */
[----:B------:R0:W-:Y:S04]  /*14430*/  STL.64 [R1+0xd58], R24 ;  /* 0x000d581801007387 */ /* 0x0001e80000100a00 */
[----:B0-----:R-:W2:Y:S04]  /*14440*/  LDL.LU R24, [R1+0x300] ;  /* 0x0003000001187983 */ /* 0x001ea80000300800 */
[----:B------:R-:W2:Y:S04]  /*14450*/  LDL.LU R25, [R1+0x304] ;  /* 0x0003040001197983 */ /* 0x000ea80000300800 */
[----:B------:R-:W2:Y:S04]  /*14460*/  LDL.LU R26, [R1+0x308] ;  /* 0x00030800011a7983 */ /* 0x000ea80000300800 */
[----:B------:R-:W2:Y:S01]  /*14470*/  LDL.LU R27, [R1+0x30c] ;  /* 0x00030c00011b7983 */ /* 0x000ea20000300800 */
[----:B----4-:R-:W-:-:S15]  /*14480*/  HMMA.16816.F32 R16, R8, R22, R16 ;  /* 0x000000160810723c */ /* 0x010fde0000001810 */
        /* <DEDUP_REMOVED lines=10> */
[----:B------:R-:W4:Y:S04]  /*14530*/  LDL.LU.64 R16, [R1+0xd88] ;  /* 0x000d880001107983 */ /* 0x000f280000300a00 */
[----:B------:R-:W-:Y:S04]  /*14540*/  STL.64 [R1+0xd50], R22 ;  /* 0x000d501601007387 */ /* 0x000fe80000100a00 */
[----:B------:R0:W-:Y:S04]  /*14550*/  STL.64 [R1+0xd48], R20 ;  /* 0x000d481401007387 */ /* 0x0001e80000100a00 */
[----:B0-----:R-:W4:Y:S04]  /*14560*/  LDL.LU R20, [R1+0x410] ;  /* 0x0004100001147983 */ /* 0x001f280000300800 */
[----:B------:R-:W4:Y:S04]  /*14570*/  LDL.LU R21, [R1+0x414] ;  /* 0x0004140001157983 */ /* 0x000f280000300800 */
[----:B------:R-:W4:Y:S04]  /*14580*/  LDL.LU R22, [R1+0x418] ;  /* 0x0004180001167983 */ /* 0x000f280000300800 */
[----:B------:R-:W4:Y:S01]  /*14590*/  LDL.LU R23, [R1+0x41c] ;  /* 0x00041c0001177983 */ /* 0x000f220000300800 */
[----:B---3--:R-:W-:-:S03]  /*145a0*/  IMAD R12, R12, 0x100, R19 ;  /* 0x000001000c0c7824 */ /* 0x008fc600078e0213 */
[----:B------:R-:W2:Y:S02]  /*145b0*/  LDL.LU R19, [R1+0xd80] ;  /* 0x000d800001137983 */ /* 0x000ea40000300800 */
[----:B--2---:R-:W-:-:S15]  /*145c0*/  HMMA.16816.F32 R4, R8, R18, R4 ;  /* 0x000000120804723c */ /* 0x004fde0000001804 */
[----:B------:R-:W-:-:S08]  /*145d0*/  NOP ;  /* 0x0000000000007918 */ /* 0x000fd00000000000 */
[----:B------:R-:W-:Y:S04]  /*145e0*/  STL.64 [R1+0x310], R4 ;  /* 0x0003100401007387 */ /* 0x000fe80000100a00 */
[----:B------:R0:W-:Y:S04]  /*145f0*/  STL.64 [R1+0x318], R6 ;  /* 0x0003180601007387 */ /* 0x0001e80000100a00 */
[----:B0-----:R-:W4:Y:S04]  /*14600*/  LDL.LU.64 R6, [R1+0xd78] ;  /* 0x000d780001067983 */ /* 0x001f280000300a00 */
[----:B------:R-:W4:Y:S04]  /*14610*/  LDL.LU.64 R4, [R1+0xd70] ;  /* 0x000d700001047983 */ /* 0x000f280000300a00 */
[----:B------:R-:W-:Y:S01]  /*14620*/  STL [R1+0xd20], R19 ;  /* 0x000d201301007387 */ /* 0x000fe20000100800 */
[----:B----4-:R-:W-:-:S15]  /*14630*/  HMMA.16816.F32 R4, R8, R16, R4 ;  /* 0x000000100804723c */ /* 0x010fde0000001804 */
[----:B------:R-:W-:-:S08]  /*14640*/  NOP ;  /* 0x0000000000007918 */ /* 0x000fd00000000000 */
[----:B------:R-:W-:Y:S04]  /*14650*/  STL.64 [R1+0x420], R4 ;  /* 0x0004200401007387 */ /* 0x000fe80000100a00 */
[----:B------:R0:W-:Y:S04]  /*14660*/  STL.64 [R1+0x428], R6 ;  /* 0x0004280601007387 */ /* 0x0001e80000100a00 */
[----:B0-----:R-:W2:Y:S04]  /*14670*/  LDL.LU.64 R6, [R1+0xd68] ;  /* 0x000d680001067983 */ /* 0x001ea80000300a00 */
[----:B------:R-:W3:Y:S01]  /*14680*/  LDL.LU.64 R4, [R1+0xd60] ;  /* 0x000d600001047983 */ /* 0x000ee20000300a00 */
[C---:B--2---:R-:W-:Y:S06]  /*14690*/  HMMA.16816.F32 R20, R8.reuse, R6, R20 ;  /* 0x000000060814723c */ /* 0x044fec0000001814 */
[----:B---3--:R-:W-:-:S15]  /*146a0*/  HMMA.16816.F32 R8, R8, R4, R24 ;  /* 0x000000040808723c */ /* 0x008fde0000001818 */
[----:B------:R-:W-:-:S02]  /*146b0*/  NOP ;  /* 0x0000000000007918 */ /* 0x000fc40000000000 */
[----:B------:R0:W-:Y:S04]  /*146c0*/  STL.64 [R1+0x410], R20 ;  /* 0x0004101401007387 */ /* 0x0001e80000100a00 */
[----:B------:R1:W-:Y:S04]  /*146d0*/  STL.64 [R1+0x418], R22 ;  /* 0x0004181601007387 */ /* 0x0003e80000100a00 */
[----:B0-----:R-:W2:Y:S04]  /*146e0*/  LDL.LU R20, [R1+0x2e0] ;  /* 0x0002e00001147983 */ /* 0x001ea80000300800 */
[----:B------:R-:W-:Y:S04]  /*146f0*/  STL.64 [R1+0x300], R8 ;  /* 0x0003000801007387 */ /* 0x000fe80000100a00 */
[----:B------:R-:W-:Y:S04]  /*14700*/  STL.64 [R1+0x308], R10 ;  /* 0x0003080a01007387 */ /* 0x000fe80000100a00 */
[----:B------:R-:W2:Y:S04]  /*14710*/  LDL.LU R21, [R1+0x2e4] ;  /* 0x0002e40001157983 */ /* 0x000ea80000300800 */
[----:B-1----:R-:W2:Y:S04]  /*14720*/  LDL.LU R22, [R1+0x2e8] ;  /* 0x0002e80001167983 */ /* 0x002ea80000300800 */
[----:B------:R-:W2:Y:S04]  /*14730*/  LDL.LU R23, [R1+0x2ec] ;  /* 0x0002ec0001177983 */ /* 0x000ea80000300800 */
[----:B------:R-:W3:Y:S04]  /*14740*/  LDL.LU R24, [R1+0x2f0] ;  /* 0x0002f00001187983 */ /* 0x000ee80000300800 */
[----:B------:R-:W3:Y:S04]  /*14750*/  LDL.LU R25, [R1+0x2f4] ;  /* 0x0002f40001197983 */ /* 0x000ee80000300800 */
[----:B------:R-:W3:Y:S04]  /*14760*/  LDL.LU R26, [R1+0x2f8] ;  /* 0x0002f800011a7983 */ /* 0x000ee80000300800 */
[----:B------:R-:W3:Y:S04]  /*14770*/  LDL.LU R27, [R1+0x2fc] ;  /* 0x0002fc00011b7983 */ /* 0x000ee80000300800 */
[----:B------:R-:W4:Y:S04]  /*14780*/  LDL.LU R19, [R1+0x830] ;  /* 0x0008300001137983 */ /* 0x000f280000300800 */
[----:B----4-:R-:W-:Y:S04]  /*14790*/  STL.64 [R1+0xd30], R18 ;  /* 0x000d301201007387 */ /* 0x010fe80000100a00 */
[----:B------:R0:W-:Y:S04]  /*147a0*/  STL.64 [R1+0xd28], R16 ;  /* 0x000d281001007387 */ /* 0x0001e80000100a00 */
[----:B0-----:R-:W4:Y:S04]  /*147b0*/  LDL.LU R16, [R1+0x2c0] ;  /* 0x0002c00001107983 */ /* 0x001f280000300800 */
[----:B------:R-:W4:Y:S04]  /*147c0*/  LDL.LU R17, [R1+0x2c4] ;  /* 0x0002c40001117983 */ /* 0x000f280000300800 */
[----:B------:R-:W2:Y:S04]  /*147d0*/  LDL.LU R18, [R1+0x2c8] ;  /* 0x0002c80001127983 */ /* 0x000ea80000300800 */
[----:B------:R-:W2:Y:S01]  /*147e0*/  LDL.LU R19, [R1+0x2cc] ;  /* 0x0002cc0001137983 */ /* 0x000ea20000300800 */
[----:B------:R-:W-:-:S02]  /*147f0*/  IMAD R13, R14, 0x100, R13 ;  /* 0x000001000e0d7824 */ /* 0x000fc400078e020d */
[----:B------:R-:W-:Y:S02]  /*14800*/  IMAD R14, R0, 0x100, R15 ;  /* 0x00000100000e7824 */ /* 0x000fe400078e020f */
[----:B------:R-:W-:Y:S01]  /*14810*/  IMAD R15, R2, 0x100, R3 ;  /* 0x00000100020f7824 */ /* 0x000fe200078e0203 */
[----:B------:R-:W-:Y:S01]  /*14820*/  F2FP.F16.E5M2.UNPACK_B R12, R12 ;  /* 0x0000000cff0c723e */ /* 0x000fe200020004ff */
[----:B--2---:R-:W-:Y:S04]  /*14830*/  STL.64 [R1+0xd40], R18 ;  /* 0x000d401201007387 */ /* 0x004fe80000100a00 */
[----:B----4-:R0:W-:Y:S04]  /*14840*/  STL.64 [R1+0xd38], R16 ;  /* 0x000d381001007387 */ /* 0x0101e80000100a00 */
[----:B0-----:R-:W2:Y:S04]  /*14850*/  LDL.LU R16, [R1+0x2d0] ;  /* 0x0002d00001107983 */ /* 0x001ea80000300800 */
[----:B------:R-:W2:Y:S04]  /*14860*/  LDL.LU R17, [R1+0x2d4] ;  /* 0x0002d40001117983 */ /* 0x000ea80000300800 */
[----:B------:R-:W2:Y:S04]  /*14870*/  LDL.LU R18, [R1+0x2d8] ;  /* 0x0002d80001127983 */ /* 0x000ea80000300800 */
[----:B------:R-:W2:Y:S04]  /*14880*/  LDL.LU R19, [R1+0x2dc] ;  /* 0x0002dc0001137983 */ /* 0x000ea80000300800 */
[----:B------:R-:W4:Y:S04]  /*14890*/  LDL.LU R8, [R1+0x82c] ;  /* 0x00082c0001087983 */ /* 0x000f280000300800 */
[----:B------:R-:W4:Y:S04]  /*148a0*/  LDL.LU R9, [R1+0x838] ;  /* 0x0008380001097983 */ /* 0x000f280000300800 */
[----:B------:R-:W4:Y:S04]  /*148b0*/  LDL.LU R10, [R1+0x834] ;  /* 0x00083400010a7983 */ /* 0x000f280000300800 */
[----:B------:R-:W4:Y:S04]  /*148c0*/  LDL.LU R11, [R1+0x840] ;  /* 0x00084000010b7983 */ /* 0x000f280000300800 */
[----:B------:R-:W4:Y:S04]  /*148d0*/  LDL.LU R0, [R1+0x83c] ;  /* 0x00083c0001007983 */ /* 0x000f280000300800 */
[----:B------:R-:W4:Y:S04]  /*148e0*/  LDL.LU R3, [R1+0x848] ;  /* 0x0008480001037983 */ /* 0x000f280000300800 */
[----:B------:R-:W4:Y:S04]  /*148f0*/  LDL.LU R2, [R1+0x844] ;  /* 0x0008440001027983 */ /* 0x000f280000300800 */
[----:B------:R-:W-:Y:S04]  /*14900*/  STL.64 [R1+0xd08], R6 ;  /* 0x000d080601007387 */ /* 0x000fe80000100a00 */
[----:B------:R0:W-:Y:S04]  /*14910*/  STL.64 [R1+0xd00], R4 ;  /* 0x000d000401007387 */ /* 0x0001e80000100a00 */
[----:B0-----:R-:W2:Y:S04]  /*14920*/  LDL.LU R4, [R1+0x400] ;  /* 0x0004000001047983 */ /* 0x001ea80000300800 */
[----:B------:R-:W2:Y:S04]  /*14930*/  LDL.LU R5, [R1+0x404] ;  /* 0x0004040001057983 */ /* 0x000ea80000300800 */
[----:B------:R-:W4:Y:S04]  /*14940*/  LDL.LU R6, [R1+0x408] ;  /* 0x0004080001067983 */ /* 0x000f280000300800 */
[----:B------:R-:W4:Y:S01]  /*14950*/  LDL.LU R7, [R1+0x40c] ;  /* 0x00040c0001077983 */ /* 0x000f220000300800 */
[----:B------:R-:W-:-:S02]  /*14960*/  F2FP.F16.E5M2.UNPACK_B R13, R13 ;  /* 0x0000000dff0d723e */ /* 0x000fc400020004ff */
[----:B------:R-:W-:Y:S02]  /*14970*/  F2FP.F16.E5M2.UNPACK_B R14, R14 ;  /* 0x0000000eff0e723e */ /* 0x000fe400020004ff */
[----:B------:R-:W-:-:S07]  /*14980*/  F2FP.F16.E5M2.UNPACK_B R15, R15 ;  /* 0x0000000fff0f723e */ /* 0x000fce00020004ff */
[C---:B---3--:R-:W-:Y:S01]  /*14990*/  HMMA.16816.F32 R24, R12.reuse, R28, R24 ;  /* 0x0000001c0c18723c */ /* 0x048fe20000001818 */
[----:B----4-:R-:W-:Y:S04]  /*149a0*/  STL.64 [R1+0xd18], R6 ;  /* 0x000d180601007387 */ /* 0x010fe80000100a00 */
[----:B--2---:R0:W-:Y:S04]  /*149b0*/  STL.64 [R1+0xd10], R4 ;  /* 0x000d100401007387 */ /* 0x0041e80000100a00 */
[----:B0-----:R-:W2:Y:S04]  /*149c0*/  LDL.LU R4, [R1+0x2b0] ;  /* 0x0002b00001047983 */ /* 0x001ea80000300800 */
[----:B------:R-:W2:Y:S04]  /*149d0*/  LDL.LU R5, [R1+0x2b4] ;  /* 0x0002b40001057983 */ /* 0x000ea80000300800 */
[----:B------:R-:W2:Y:S04]  /*149e0*/  LDL.LU R6, [R1+0x2b8] ;  /* 0x0002b80001067983 */ /* 0x000ea80000300800 */
[----:B------:R-:W2:Y:S04]  /*149f0*/  LDL.LU R7, [R1+0x2bc] ;  /* 0x0002bc0001077983 */ /* 0x000ea80000300800 */
[----:B------:R0:W-:Y:S04]  /*14a00*/  STL.64 [R1+0x2f0], R24 ;  /* 0x0002f01801007387 */ /* 0x0001e80000100a00 */
[----:B------:R-:W-:Y:S04]  /*14a10*/  STL.64 [R1+0x2f8], R26 ;  /* 0x0002f81a01007387 */ /* 0x000fe80000100a00 */
[----:B0-----:R-:W3:Y:S02]  /*14a20*/  LDL.LU.64 R24, [R1+0xd58] ;  /* 0x000d580001187983 */ /* 0x001ee40000300a00 */
[----:B---3--:R-:W-:-:S15]  /*14a30*/  HMMA.16816.F32 R20, R12, R24, R20 ;  /* 0x000000180c14723c */ /* 0x008fde0000001814 */
[----:B------:R-:W-:-:S08]  /*14a40*/  NOP ;  /* 0x0000000000007918 */ /* 0x000fd00000000000 */
[----:B------:R-:W-:Y:S04]  /*14a50*/  STL.64 [R1+0x2e0], R20 ;  /* 0x0002e01401007387 */ /* 0x000fe80000100a00 */
[----:B------:R0:W-:Y:S04]  /*14a60*/  STL.64 [R1+0x2e8], R22 ;  /* 0x0002e81601007387 */ /* 0x0001e80000100a00 */
[----:B0-----:R-:W3:Y:S04]  /*14a70*/  LDL.LU.64 R22, [R1+0xd50] ;  /* 0x000d500001167983 */ /* 0x001ee80000300a00 */
[----:B------:R-:W4:Y:S04]  /*14a80*/  LDL.LU.64 R20, [R1+0xd48] ;  /* 0x000d480001147983 */ /* 0x000f280000300a00 */
[----:B------:R0:W-:Y:S04]  /*14a90*/  STL.64 [R1+0xcd8], R24 ;  /* 0x000cd81801007387 */ /* 0x0001e80000100a00 */
[----:B0-----:R-:W2:Y:S04]  /*14aa0*/  LDL.LU R24, [R1+0x290] ;  /* 0x0002900001187983 */ /* 0x001ea80000300800 */
[----:B------:R-:W2:Y:S04]  /*14ab0*/  LDL.LU R25, [R1+0x294] ;  /* 0x0002940001197983 */ /* 0x000ea80000300800 */
[----:B------:R-:W3:Y:S04]  /*14ac0*/  LDL.LU R26, [R1+0x298] ;  /* 0x00029800011a7983 */ /* 0x000ee80000300800 */
[----:B------:R-:W3:Y:S04]  /*14ad0*/  LDL.LU R27, [R1+0x29c] ;  /* 0x00029c00011b7983 */ /* 0x000ee80000300800 */
[----:B---3--:R-:W-:Y:S04]  /*14ae0*/  STL.64 [R1+0xce8], R26 ;  /* 0x000ce81a01007387 */ /* 0x008fe80000100a00 */
[----:B--2---:R0:W-:Y:S04]  /*14af0*/  STL.64 [R1+0xce0], R24 ;  /* 0x000ce01801007387 */ /* 0x0041e80000100a00 */
[----:B0-----:R-:W2:Y:S04]  /*14b00*/  LDL.LU R24, [R1+0x2a0] ;  /* 0x0002a00001187983 */ /* 0x001ea80000300800 */
[----:B------:R-:W2:Y:S04]  /*14b10*/  LDL.LU R25, [R1+0x2a4] ;  /* 0x0002a40001197983 */ /* 0x000ea80000300800 */
[----:B------:R-:W3:Y:S04]  /*14b20*/  LDL.LU R26, [R1+0x2a8] ;  /* 0x0002a800011a7983 */ /* 0x000ee80000300800 */
[----:B------:R-:W3:Y:S01]  /*14b30*/  LDL.LU R27, [R1+0x2ac] ;  /* 0x0002ac00011b7983 */ /* 0x000ee20000300800 */
[C---:B------:R-:W-:Y:S03]  /*14b40*/  HMMA.16816.F32 R16, R12.reuse, R22, R16 ;  /* 0x000000160c10723c */ /* 0x040fe60000001810 */
[----:B---3--:R-:W-:Y:S04]  /*14b50*/  STL.64 [R1+0xcf8], R26 ;  /* 0x000cf81a01007387 */ /* 0x008fe80000100a00 */
[----:B--2---:R0:W-:Y:S04]  /*14b60*/  STL.64 [R1+0xcf0], R24 ;  /* 0x000cf01801007387 */ /* 0x0041e80000100a00 */
[----:B0-----:R-:W2:Y:S04]  /*14b70*/  LDL.LU R24, [R1+0x3f0] ;  /* 0x0003f00001187983 */ /* 0x001ea80000300800 */
[----:B------:R-:W2:Y:S04]  /*14b80*/  LDL.LU R25, [R1+0x3f4] ;  /* 0x0003f40001197983 */ /* 0x000ea80000300800 */
[----:B------:R-:W2:Y:S04]  /*14b90*/  LDL.LU R26, [R1+0x3f8] ;  /* 0x0003f800011a7983 */ /* 0x000ea80000300800 */
[----:B------:R-:W2:Y:S04]  /*14ba0*/  LDL.LU R27, [R1+0x3fc] ;  /* 0x0003fc00011b7983 */ /* 0x000ea80000300800 */
        /* <DEDUP_REMOVED lines=8> */
[----:B0-----:R-:W3:Y:S04]  /*14c30*/  LDL.LU.64 R18, [R1+0xd30] ;  /* 0x000d300001127983 */ /* 0x001ee80000300a00 */
[----:B------:R-:W4:Y:S01]  /*14c40*/  LDL.LU.64 R16, [R1+0xd28] ;  /* 0x000d280001107983 */ /* 0x000f220000300a00 */
[----:B---3--:R-:W-:-:S03]  /*14c50*/  IMAD R8, R8, 0x100, R19 ;  /* 0x0000010008087824 */ /* 0x008fc600078e0213 */
[----:B------:R-:W3:Y:S02]  /*14c60*/  LDL.LU R19, [R1+0xd20] ;  /* 0x000d200001137983 */ /* 0x000ee40000300800 */
[----:B---3--:R-:W-:-:S15]  /*14c70*/  HMMA.16816.F32 R4, R12, R18, R4 ;  /* 0x000000120c04723c */ /* 0x008fde0000001804 */
        /* <DEDUP_REMOVED lines=17> */
[----:B------:R-:W3:Y:S01]  /*14d90*/  LDL.LU.64 R24, [R1+0xcf0] ;  /* 0x000cf00001187983 */ /* 0x000ee20000300a00 */
[----:B------:R-:W-:-:S02]  /*14da0*/  IMAD R9, R10, 0x100, R9 ;  /* 0x000001000a097824 */ /* 0x000fc400078e0209 */
[----:B------:R-:W-:Y:S02]  /*14db0*/  IMAD R10, R0, 0x100, R11 ;  /* 0x00000100000a7824 */ /* 0x000fe400078e020b */
[----:B------:R-:W-:Y:S01]  /*14dc0*/  IMAD R11, R2, 0x100, R3 ;  /* 0x00000100020b7824 */ /* 0x000fe200078e0203 */
[----:B---3--:R-:W-:Y:S01]  /*14dd0*/  HMMA.16816.F32 R12, R12, R4, R24 ;  /* 0x000000040c0c723c */ /* 0x008fe20000001818 */
[----:B------:R-:W2:Y:S04]  /*14de0*/  LDL.LU.64 R26, [R1+0xce8] ;  /* 0x000ce800011a7983 */ /* 0x000ea80000300a00 */
[----:B------:R-:W2:Y:S01]  /*14df0*/  LDL.LU.64 R24, [R1+0xce0] ;  /* 0x000ce00001187983 */ /* 0x000ea20000300a00 */
[----:B------:R-:W-:Y:S02]  /*14e00*/  F2FP.F16.E5M2.UNPACK_B R8, R8 ;  /* 0x00000008ff08723e */ /* 0x000fe400020004ff */
[----:B------:R-:W-:-:S02]  /*14e10*/  F2FP.F16.E5M2.UNPACK_B R9, R9 ;  /* 0x00000009ff09723e */ /* 0x000fc400020004ff */
[----:B------:R-:W-:Y:S02]  /*14e20*/  F2FP.F16.E5M2.UNPACK_B R10, R10 ;  /* 0x0000000aff0a723e */ /* 0x000fe400020004ff */
[----:B------:R-:W-:-:S11]  /*14e30*/  F2FP.F16.E5M2.UNPACK_B R11, R11 ;  /* 0x0000000bff0b723e */ /* 0x000fd600020004ff */
[----:B------:R0:W-:Y:S04]  /*14e40*/  STL.64 [R1+0x2a0], R12 ;  /* 0x0002a00c01007387 */ /* 0x0001e80000100a00 */
[----:B------:R1:W-:Y:S04]  /*14e50*/  STL.64 [R1+0x2a8], R14 ;  /* 0x0002a80e01007387 */ /* 0x0003e80000100a00 */
[----:B0-----:R-:W3:Y:S04]  /*14e60*/  LDL.LU R12, [R1+0x270] ;  /* 0x00027000010c7983 */ /* 0x001ee80000300800 */
[----:B------:R-:W3:Y:S04]  /*14e70*/  LDL.LU R13, [R1+0x274] ;  /* 0x00027400010d7983 */ /* 0x000ee80000300800 */
[----:B-1----:R-:W3:Y:S04]  /*14e80*/  LDL.LU R14, [R1+0x278] ;  /* 0x00027800010e7983 */ /* 0x002ee80000300800 */
[----:B------:R-:W3:Y:S04]  /*14e90*/  LDL.LU R15, [R1+0x27c] ;  /* 0x00027c00010f7983 */ /* 0x000ee80000300800 */
[----:B------:R-:W-:Y:S04]  /*14ea0*/  STL.64 [R1+0xca8], R6 ;  /* 0x000ca80601007387 */ /* 0x000fe80000100a00 */
[----:B------:R0:W-:Y:S04]  /*14eb0*/  STL.64 [R1+0xca0], R4 ;  /* 0x000ca00401007387 */ /* 0x0001e80000100a00 */
[----:B0-----:R-:W4:Y:S04]  /*14ec0*/  LDL.LU R4, [R1+0x280] ;  /* 0x0002800001047983 */ /* 0x001f280000300800 */
[----:B------:R-:W4:Y:S04]  /*14ed0*/  LDL.LU R5, [R1+0x284] ;  /* 0x0002840001057983 */ /* 0x000f280000300800 */
[----:B------:R-:W4:Y:S04]  /*14ee0*/  LDL.LU R6, [R1+0x288] ;  /* 0x0002880001067983 */ /* 0x000f280000300800 */
[----:B------:R-:W4:Y:S01]  /*14ef0*/  LDL.LU R7, [R1+0x28c] ;  /* 0x00028c0001077983 */ /* 0x000f220000300800 */
[----:B--2---:R-:W-:-:S15]  /*14f00*/  HMMA.16816.F32 R24, R8, R28, R24 ;  /* 0x0000001c0818723c */ /* 0x004fde0000001818 */
[----:B------:R-:W-:-:S08]  /*14f10*/  NOP ;  /* 0x0000000000007918 */ /* 0x000fd00000000000 */
[----:B------:R0:W-:Y:S04]  /*14f20*/  STL.64 [R1+0x290], R24 ;  /* 0x0002901801007387 */ /* 0x0001e80000100a00 */
[----:B------:R-:W-:Y:S04]  /*14f30*/  STL.64 [R1+0x298], R26 ;  /* 0x0002981a01007387 */ /* 0x000fe80000100a00 */
[----:B0-----:R-:W4:Y:S02]  /*14f40*/  LDL.LU.64 R24, [R1+0xcd8] ;  /* 0x000cd80001187983 */ /* 0x001f240000300a00 */
[----:B----4-:R-:W-:Y:S06]  /*14f50*/  HMMA.16816.F32 R4, R8, R24, R4 ;  /* 0x000000180804723c */ /* 0x010fec0000001804 */
[----:B------:R-:W-:-:S15]  /*14f60*/  STL.64 [R1+0xc78], R24 ;  /* 0x000c781801007387 */ /* 0x000fde0000100a00 */
[----:B------:R-:W-:-:S02]  /*14f70*/  NOP ;  /* 0x0000000000007918 */ /* 0x000fc40000000000 */
[----:B------:R-:W-:Y:S04]  /*14f80*/  STL.64 [R1+0x280], R4 ;  /* 0x0002800401007387 */ /* 0x000fe80000100a00 */
[----:B------:R3:W-:Y:S02]  /*14f90*/  STL.64 [R1+0x288], R6 ;  /* 0x0002880601007387 */ /* 0x0007e40000100a00 */
[----:B---3--:R-:W-:Y:S02]  /*14fa0*/  HMMA.16816.F32 R4, R8, R22, R12 ;  /* 0x000000160804723c */ /* 0x008fe4000000180c */
[----:B------:R-:W2:Y:S04]  /*14fb0*/  LDL.LU R15, [R1+0x860] ;  /* 0x00086000010f7983 */ /* 0x000ea80000300800 */
[----:B------:R-:W2:-:S15]  /*14fc0*/  LDL.LU R0, [R1+0x85c] ;  /* 0x00085c0001007983 */ /* 0x000e9e0000300800 */
[----:B------:R-:W-:-:S02]  /*14fd0*/  NOP ;  /* 0x0000000000007918 */ /* 0x000fc40000000000 */
[----:B------:R0:W-:Y:S04]  /*14fe0*/  STL.64 [R1+0x270], R4 ;  /* 0x0002700401007387 */ /* 0x0001e80000100a00 */
[----:B------:R1:W-:Y:S04]  /*14ff0*/  STL.64 [R1+0x278], R6 ;  /* 0x0002780601007387 */ /* 0x0003e80000100a00 */
[----:B------:R-:W3:Y:S04]  /*15000*/  LDL.LU R3, [R1+0x868] ;  /* 0x0008680001037983 */ /* 0x000ee80000300800 */
[----:B------:R-:W3:Y:S04]  /*15010*/  LDL.LU R2, [R1+0x864] ;  /* 0x0008640001027983 */ /* 0x000ee80000300800 */
[----:B0-----:R-:W4:Y:S04]  /*15020*/  LDL.LU R4, [R1+0x3e0] ;  /* 0x0003e00001047983 */ /* 0x001f280000300800 */
[----:B------:R-:W4:Y:S04]  /*15030*/  LDL.LU R5, [R1+0x3e4] ;  /* 0x0003e40001057983 */ /* 0x000f280000300800 */
[----:B-1----:R-:W2:Y:S04]  /*15040*/  LDL.LU R6, [R1+0x3e8] ;  /* 0x0003e80001067983 */ /* 0x002ea80000300800 */
[----:B------:R-:W2:Y:S04]  /*15050*/  LDL.LU R7, [R1+0x3ec] ;  /* 0x0003ec0001077983 */ /* 0x000ea80000300800 */
[----:B------:R-:W3:Y:S04]  /*15060*/  LDL.LU R19, [R1+0x850] ;  /* 0x0008500001137983 */ /* 0x000ee80000300800 */
[----:B---3--:R-:W-:Y:S04]  /*15070*/  STL.64 [R1+0xcd0], R18 ;  /* 0x000cd01201007387 */ /* 0x008fe80000100a00 */
[----:B------:R0:W-:Y:S04]  /*15080*/  STL.64 [R1+0xcc8], R16 ;  /* 0x000cc81001007387 */ /* 0x0001e80000100a00 */
[----:B0-----:R-:W3:Y:S04]  /*15090*/  LDL.LU R16, [R1+0x260] ;  /* 0x0002600001107983 */ /* 0x001ee80000300800 */
[----:B------:R-:W3:Y:S04]  /*150a0*/  LDL.LU R17, [R1+0x264] ;  /* 0x0002640001117983 */ /* 0x000ee80000300800 */
[----:B------:R-:W3:Y:S04]  /*150b0*/  LDL.LU R18, [R1+0x268] ;  /* 0x0002680001127983 */ /* 0x000ee80000300800 */
[----:B------:R-:W3:Y:S04]  /*150c0*/  LDL.LU R19, [R1+0x26c] ;  /* 0x00026c0001137983 */ /* 0x000ee80000300800 */
[----:B------:R-:W3:Y:S04]  /*150d0*/  LDL.LU R12, [R1+0x84c] ;  /* 0x00084c00010c7983 */ /* 0x000ee80000300800 */
[----:B------:R-:W3:Y:S04]  /*150e0*/  LDL.LU R13, [R1+0x858] ;  /* 0x00085800010d7983 */ /* 0x000ee80000300800 */
[----:B------:R-:W3:Y:S04]  /*150f0*/  LDL.LU R14, [R1+0x854] ;  /* 0x00085400010e7983 */ /* 0x000ee80000300800 */
        /* <DEDUP_REMOVED lines=8> */
[----:B------:R-:W3:Y:S04]  /*15180*/  LDL.LU R26, [R1+0x238] ;  /* 0x00023800011a7983 */ /* 0x000ee80000300800 */
[----:B------:R-:W3:Y:S04]  /*15190*/  LDL.LU R27, [R1+0x23c] ;  /* 0x00023c00011b7983 */ /* 0x000ee80000300800 */
[----:B---3--:R-:W-:Y:S04]  /*151a0*/  STL.64 [R1+0xc88], R26 ;  /* 0x000c881a01007387 */ /* 0x008fe80000100a00 */
[----:B----4-:R0:W-:Y:S04]  /*151b0*/  STL.64 [R1+0xc80], R24 ;  /* 0x000c801801007387 */ /* 0x0101e80000100a00 */
[----:B0-----:R-:W3:Y:S04]  /*151c0*/  LDL.LU R24, [R1+0x240] ;  /* 0x0002400001187983 */ /* 0x001ee80000300800 */
[----:B------:R-:W3:Y:S04]  /*151d0*/  LDL.LU R25, [R1+0x244] ;  /* 0x0002440001197983 */ /* 0x000ee80000300800 */
[----:B------:R-:W4:Y:S04]  /*151e0*/  LDL.LU R26, [R1+0x248] ;  /* 0x00024800011a7983 */ /* 0x000f280000300800 */
[----:B------:R-:W4:Y:S01]  /*151f0*/  LDL.LU R27, [R1+0x24c] ;  /* 0x00024c00011b7983 */ /* 0x000f220000300800 */
[----:B------:R-:W-:Y:S03]  /*15200*/  HMMA.16816.F32 R16, R8, R20, R16 ;  /* 0x000000140810723c */ /* 0x000fe60000001810 */
[----:B----4-:R-:W-:Y:S04]  /*15210*/  STL.64 [R1+0xc98], R26 ;  /* 0x000c981a01007387 */ /* 0x010fe80000100a00 */
[----:B---3--:R0:W-:Y:S04]  /*15220*/  STL.64 [R1+0xc90], R24 ;  /* 0x000c901801007387 */ /* 0x0081e80000100a00 */
[----:B0-----:R-:W3:Y:S04]  /*15230*/  LDL.LU R24, [R1+0x3d0] ;  /* 0x0003d00001187983 */ /* 0x001ee80000300800 */
        /* <DEDUP_REMOVED lines=9> */
[----:B0-----:R-:W3:Y:S04]  /*152d0*/  LDL.LU R20, [R1+0x220] ;  /* 0x0002200001147983 */ /* 0x001ee80000300800 */
[----:B------:R-:W3:Y:S04]  /*152e0*/  LDL.LU R21, [R1+0x224] ;  /* 0x0002240001157983 */ /* 0x000ee80000300800 */
[----:B------:R-:W3:Y:S04]  /*152f0*/  LDL.LU R22, [R1+0x228] ;  /* 0x0002280001167983 */ /* 0x000ee80000300800 */
[----:B------:R-:W3:Y:S01]  /*15300*/  LDL.LU R23, [R1+0x22c] ;  /* 0x00022c0001177983 */ /* 0x000ee20000300800 */
[----:B----4-:R-:W-:-:S03]  /*15310*/  IMAD R12, R12, 0x100, R19 ;  /* 0x000001000c0c7824 */ /* 0x010fc600078e0213 */
[----:B------:R-:W2:Y:S02]  /*15320*/  LDL.LU R19, [R1+0xcc0] ;  /* 0x000cc00001137983 */ /* 0x000ea40000300800 */
[----:B--2---:R-:W-:-:S15]  /*15330*/  HMMA.16816.F32 R4, R8, R18, R4 ;  /* 0x000000120804723c */ /* 0x004fde0000001804 */
[----:B------:R-:W-:-:S08]  /*15340*/  NOP ;  /* 0x0000000000007918 */ /* 0x000fd00000000000 */
[----:B------:R-:W-:Y:S04]  /*15350*/  STL.64 [R1+0x250], R4 ;  /* 0x0002500401007387 */ /* 0x000fe80000100a00 */
[----:B------:R0:W-:Y:S04]  /*15360*/  STL.64 [R1+0x258], R6 ;  /* 0x0002580601007387 */ /* 0x0001e80000100a00 */
[----:B0-----:R-:W3:Y:S04]  /*15370*/  LDL.LU.64 R6, [R1+0xcb8] ;  /* 0x000cb80001067983 */ /* 0x001ee80000300a00 */
[----:B------:R-:W3:Y:S04]  /*15380*/  LDL.LU.64 R4, [R1+0xcb0] ;  /* 0x000cb00001047983 */ /* 0x000ee80000300a00 */
[----:B------:R-:W-:Y:S01]  /*15390*/  STL [R1+0xc64], R19 ;  /* 0x000c641301007387 */ /* 0x000fe20000100800 */
[----:B---3--:R-:W-:-:S15]  /*153a0*/  HMMA.16816.F32 R4, R8, R16, R4 ;  /* 0x000000100804723c */ /* 0x008fde0000001804 */
        /* <DEDUP_REMOVED lines=18> */
[----:B------:R-:W-:Y:S01]  /*154d0*/  F2FP.F16.E5M2.UNPACK_B R13, R13 ;  /* 0x0000000dff0d723e */ /* 0x000fe200020004ff */
[----:B------:R-:W3:Y:S01]  /*154e0*/  LDL.LU R19, [R1+0x870] ;  /* 0x0008700001137983 */ /* 0x000ee20000300800 */
[----:B------:R-:W-:-:S02]  /*154f0*/  F2FP.F16.E5M2.UNPACK_B R14, R14 ;  /* 0x0000000eff0e723e */ /* 0x000fc400020004ff */
[----:B------:R-:W-:-:S11]  /*15500*/  F2FP.F16.E5M2.UNPACK_B R15, R15 ;  /* 0x0000000fff0f723e */ /* 0x000fd600020004ff */
[----:B------:R0:W-:Y:S04]  /*15510*/  STL.64 [R1+0x240], R8 ;  /* 0x0002400801007387 */ /* 0x0001e80000100a00 */
[----:B------:R-:W-:Y:S04]  /*15520*/  STL.64 [R1+0x248], R10 ;  /* 0x0002480a01007387 */ /* 0x000fe80000100a00 */
[----:B0-----:R-:W3:Y:S04]  /*15530*/  LDL.LU R8, [R1+0x86c] ;  /* 0x00086c0001087983 */ /* 0x001ee80000300800 */
[----:B------:R-:W4:Y:S04]  /*15540*/  LDL.LU R2, [R1+0x878] ;  /* 0x0008780001027983 */ /* 0x000f280000300800 */
[----:B------:R-:W4:Y:S04]  /*15550*/  LDL.LU R9, [R1+0x874] ;  /* 0x0008740001097983 */ /* 0x000f280000300800 */
[----:B------:R-:W-:Y:S04]  /*15560*/  STL.64 [R1+0xc58], R6 ;  /* 0x000c580601007387 */ /* 0x000fe80000100a00 */
[----:B------:R0:W-:Y:S04]  /*15570*/  STL.64 [R1+0xc50], R4 ;  /* 0x000c500401007387 */ /* 0x0001e80000100a00 */
[----:B0-----:R-:W3:Y:S04]  /*15580*/  LDL.LU R4, [R1+0x200] ;  /* 0x0002000001047983 */ /* 0x001ee80000300800 */
[----:B------:R-:W3:Y:S04]  /*15590*/  LDL.LU R5, [R1+0x204] ;  /* 0x0002040001057983 */ /* 0x000ee80000300800 */
[----:B------:R-:W3:Y:S04]  /*155a0*/  LDL.LU R6, [R1+0x208] ;  /* 0x0002080001067983 */ /* 0x000ee80000300800 */
[----:B------:R-:W3:Y:S01]  /*155b0*/  LDL.LU R7, [R1+0x20c] ;  /* 0x00020c0001077983 */ /* 0x000ee20000300800 */
[----:B--2---:R-:W-:-:S15]  /*155c0*/  HMMA.16816.F32 R24, R12, R28, R24 ;  /* 0x0000001c0c18723c */ /* 0x004fde0000001818 */
[----:B------:R-:W-:-:S08]  /*155d0*/  NOP ;  /* 0x0000000000007918 */ /* 0x000fd00000000000 */
[----:B------:R0:W-:Y:S04]  /*155e0*/  STL.64 [R1+0x230], R24 ;  /* 0x0002301801007387 */ /* 0x0001e80000100a00 */
[----:B------:R-:W-:Y:S04]  /*155f0*/  STL.64 [R1+0x238], R26 ;  /* 0x0002381a01007387 */ /* 0x000fe80000100a00 */
[----:B0-----:R-:W2:Y:S02]  /*15600*/  LDL.LU.64 R24, [R1+0xc78] ;  /* 0x000c780001187983 */ /* 0x001ea40000300a00 */
[----:B--2---:R-:W-:-:S15]  /*15610*/  HMMA.16816.F32 R20, R12, R24, R20 ;  /* 0x000000180c14723c */ /* 0x004fde0000001814 */
[----:B------:R-:W-:-:S08]  /*15620*/  NOP ;  /* 0x0000000000007918 */ /* 0x000fd00000000000 */
[----:B------:R-:W-:Y:S04]  /*15630*/  STL.64 [R1+0x220], R20 ;  /* 0x0002201401007387 */ /* 0x000fe80000100a00 */
[----:B------:R0:W-:Y:S04]  /*15640*/  STL.64 [R1+0x228], R22 ;  /* 0x0002281601007387 */ /* 0x0001e80000100a00 */
[----:B0-----:R-:W2:Y:S04]  /*15650*/  LDL.LU.64 R22, [R1+0xc70] ;  /* 0x000c700001167983 */ /* 0x001ea80000300a00 */
[----:B------:R-:W3:Y:S04]  /*15660*/  LDL.LU.64 R20, [R1+0xc68] ;  /* 0x000c680001147983 */ /* 0x000ee80000300a00 */
[----:B------:R0:W-:Y:S04]  /*15670*/  STL.64 [R1+0xc38], R24 ;  /* 0x000c381801007387 */ /* 0x0001e80000100a00 */
[----:B0-----:R-:W2:Y:S04]  /*15680*/  LDL.LU R24, [R1+0x210] ;  /* 0x0002100001187983 */ /* 0x001ea80000300800 */
[----:B------:R-:W2:Y:S04]  /*15690*/  LDL.LU R25, [R1+0x214] ;  /* 0x0002140001197983 */ /* 0x000ea80000300800 */
[----:B------:R-:W2:Y:S04]  /*156a0*/  LDL.LU R26, [R1+0x218] ;  /* 0x00021800011a7983 */ /* 0x000ea80000300800 */
[----:B------:R-:W2:Y:S04]  /*156b0*/  LDL.LU R27, [R1+0x21c] ;  /* 0x00021c00011b7983 */ /* 0x000ea80000300800 */
[----:B------:R-:W4:Y:S01]  /*156c0*/  LDL.LU R10, [R1+0x880] ;  /* 0x00088000010a7983 */ /* 0x000f220000300800 */
[C---:B---3--:R-:W-:Y:S06]  /*156d0*/  HMMA.16816.F32 R4, R12.reuse, R20, R4 ;  /* 0x000000140c04723c */ /* 0x048fec0000001804 */
[----:B--2---:R-:W-:-:S15]  /*156e0*/  HMMA.16816.F32 R24, R12, R22, R24 ;  /* 0x000000160c18723c */ /* 0x004fde0000001818 */
[----:B------:R-:W-:-:S08]  /*156f0*/  NOP ;  /* 0x0000000000007918 */ /* 0x000fd00000000000 */
[----:B------:R-:W-:Y:S04]  /*15700*/  STL.64 [R1+0x210], R24 ;  /* 0x0002101801007387 */ /* 0x000fe80000100a00 */
[----:B------:R-:W-:Y:S04]  /*15710*/  STL.64 [R1+0x218], R26 ;  /* 0x0002181a01007387 */ /* 0x000fe80000100a00 */
[----:B------:R-:W2:Y:S04]  /*15720*/  LDL.LU R11, [R1+0x87c] ;  /* 0x00087c00010b7983 */ /* 0x000ea80000300800 */
[----:B------:R0:W-:Y:S04]  /*15730*/  STL.64 [R1+0x200], R4 ;  /* 0x0002000401007387 */ /* 0x0001e80000100a00 */
[----:B------:R1:W-:Y:S04]  /*15740*/  STL.64 [R1+0x208], R6 ;  /* 0x0002080601007387 */ /* 0x0003e80000100a00 */
[----:B------:R-:W3:Y:S04]  /*15750*/  LDL.LU R0, [R1+0x888] ;  /* 0x0008880001007983 */ /* 0x000ee80000300800 */
[----:B------:R-:W3:Y:S04]  /*15760*/  LDL.LU R3, [R1+0x884] ;  /* 0x0008840001037983 */ /* 0x000ee80000300800 */
[----:B0-----:R-:W2:Y:S04]  /*15770*/  LDL.LU R4, [R1+0x3c0] ;  /* 0x0003c00001047983 */ /* 0x001ea80000300800 */
[----:B------:R-:W2:Y:S04]  /*15780*/  LDL.LU R5, [R1+0x3c4] ;  /* 0x0003c40001057983 */ /* 0x000ea80000300800 */
[----:B-1----:R-:W2:Y:S04]  /*15790*/  LDL.LU R6, [R1+0x3c8] ;  /* 0x0003c80001067983 */ /* 0x002ea80000300800 */
[----:B------:R-:W2:Y:S04]  /*157a0*/  LDL.LU R7, [R1+0x3cc] ;  /* 0x0003cc0001077983 */ /* 0x000ea80000300800 */
[----:B------:R-:W4:Y:S04]  /*157b0*/  LDL.LU R24, [R1+0x1e0] ;  /* 0x0001e00001187983 */ /* 0x000f280000300800 */
[----:B------:R-:W4:Y:S04]  /*157c0*/  LDL.LU R25, [R1+0x1e4] ;  /* 0x0001e40001197983 */ /* 0x000f280000300800 */
[----:B------:R-:W3:Y:S04]  /*157d0*/  LDL.LU R26, [R1+0x1e8] ;  /* 0x0001e800011a7983 */ /* 0x000ee80000300800 */
[----:B------:R-:W3:Y:S01]  /*157e0*/  LDL.LU R27, [R1+0x1ec] ;  /* 0x0001ec00011b7983 */ /* 0x000ee20000300800 */
[----:B------:R-:W-:-:S03]  /*157f0*/  IMAD R8, R8, 0x100, R19 ;  /* 0x0000010008087824 */ /* 0x000fc600078e0213 */
[----:B---3--:R-:W-:Y:S04]  /*15800*/  STL.64 [R1+0xc48], R26 ;  /* 0x000c481a01007387 */ /* 0x008fe80000100a00 */
[----:B----4-:R0:W-:Y:S04]  /*15810*/  STL.64 [R1+0xc40], R24 ;  /* 0x000c401801007387 */ /* 0x0101e80000100a00 */
[----:B0-----:R-:W3:Y:S04]  /*15820*/  LDL.LU R24, [R1+0x3b0] ;  /* 0x0003b00001187983 */ /* 0x001ee80000300800 */
[----:B------:R-:W3:Y:S04]  /*15830*/  LDL.LU R25, [R1+0x3b4] ;  /* 0x0003b40001197983 */ /* 0x000ee80000300800 */
[----:B------:R-:W3:Y:S04]  /*15840*/  LDL.LU R26, [R1+0x3b8] ;  /* 0x0003b800011a7983 */ /* 0x000ee80000300800 */
[----:B------:R-:W3:Y:S04]  /*15850*/  LDL.LU R27, [R1+0x3bc] ;  /* 0x0003bc00011b7983 */ /* 0x000ee80000300800 */
[----:B------:R-:W-:Y:S04]  /*15860*/  STL.64 [R1+0xc20], R22 ;  /* 0x000c201601007387 */ /* 0x000fe80000100a00 */
[----:B------:R0:W-:Y:S04]  /*15870*/  STL.64 [R1+0xc18], R20 ;  /* 0x000c181401007387 */ /* 0x0001e80000100a00 */
[----:B0-----:R-:W4:Y:S04]  /*15880*/  LDL.LU R20, [R1+0x1f0] ;  /* 0x0001f00001147983 */ /* 0x001f280000300800 */
[----:B------:R-:W4:Y:S04]  /*15890*/  LDL.LU R21, [R1+0x1f4] ;  /* 0x0001f40001157983 */ /* 0x000f280000300800 */
[----:B------:R-:W4:Y:S04]  /*158a0*/  LDL.LU R22, [R1+0x1f8] ;  /* 0x0001f80001167983 */ /* 0x000f280000300800 */
[----:B------:R-:W4:Y:S04]  /*158b0*/  LDL.LU R23, [R1+0x1fc] ;  /* 0x0001fc0001177983 */ /* 0x000f280000300800 */
[----:B------:R-:W4:Y:S01]  /*158c0*/  LDL.LU R19, [R1+0xc64] ;  /* 0x000c640001137983 */ /* 0x000f220000300800 */
[----:B------:R-:W-:-:S03]  /*158d0*/  IMAD R9, R9, 0x100, R2 ;  /* 0x0000010009097824 */ /* 0x000fc600078e0202 */
[----:B------:R-:W3:Y:S01]  /*158e0*/  LDL.LU R2, [R1+0xc60] ;  /* 0x000c600001027983 */ /* 0x000ee20000300800 */
[----:B----4-:R-:W-:-:S15]  /*158f0*/  HMMA.16816.F32 R20, R12, R18, R20 ;  /* 0x000000120c14723c */ /* 0x010fde0000001814 */
[----:B------:R-:W-:-:S08]  /*15900*/  NOP ;  /* 0x0000000000007918 */ /* 0x000fd00000000000 */
[----:B------:R0:W-:Y:S04]  /*15910*/  STL.64 [R1+0x1f0], R20 ;  /* 0x0001f01401007387 */ /* 0x0001e80000100a00 */
[----:B------:R1:W-:Y:S04]  /*15920*/  STL.64 [R1+0x1f8], R22 ;  /* 0x0001f81601007387 */ /* 0x0003e80000100a00 */
[----:B0-----:R-:W4:Y:S04]  /*15930*/  LDL.LU R20, [R1+0x1c0] ;  /* 0x0001c00001147983 */ /* 0x001f280000300800 */
[----:B------:R-:W4:Y:S04]  /*15940*/  LDL.LU R21, [R1+0x1c4] ;  /* 0x0001c40001157983 */ /* 0x000f280000300800 */
[----:B-1----:R-:W3:Y:S04]  /*15950*/  LDL.LU R22, [R1+0x1c8] ;  /* 0x0001c80001167983 */ /* 0x002ee80000300800 */
[----:B------:R-:W3:Y:S01]  /*15960*/  LDL.LU R23, [R1+0x1cc] ;  /* 0x0001cc0001177983 */ /* 0x000ee20000300800 */
[----:B--2---:R-:W-:Y:S01]  /*15970*/  HMMA.16816.F32 R4, R12, R16, R4 ;  /* 0x000000100c04723c */ /* 0x004fe20000001804 */
[----:B------:R-:W-:-:S02]  /*15980*/  IMAD R10, R11, 0x100, R10 ;  /* 0x000001000b0a7824 */ /* 0x000fc400078e020a */
[----:B------:R-:W-:Y:S01]  /*15990*/  IMAD R11, R3, 0x100, R0 ;  /* 0x00000100030b7824 */ /* 0x000fe200078e0200 */
[----:B---3--:R-:W-:Y:S04]  /*159a0*/  STL.64 [R1+0xc30], R22 ;  /* 0x000c301601007387 */ /* 0x008fe80000100a00 */
[----:B----4-:R0:W-:Y:S04]  /*159b0*/  STL.64 [R1+0xc28], R20 ;  /* 0x000c281401007387 */ /* 0x0101e80000100a00 */
[----:B0-----:R-:W2:Y:S04]  /*159c0*/  LDL.LU R20, [R1+0x1d0] ;  /* 0x0001d00001147983 */ /* 0x001ea80000300800 */
[----:B------:R-:W2:Y:S04]  /*159d0*/  LDL.LU R21, [R1+0x1d4] ;  /* 0x0001d40001157983 */ /* 0x000ea80000300800 */
[----:B------:R-:W2:Y:S04]  /*159e0*/  LDL.LU R22, [R1+0x1d8] ;  /* 0x0001d80001167983 */ /* 0x000ea80000300800 */
[----:B------:R-:W2:Y:S04]  /*159f0*/  LDL.LU R23, [R1+0x1dc] ;  /* 0x0001dc0001177983 */ /* 0x000ea80000300800 */
        /* <DEDUP_REMOVED lines=12> */
[----:B----4-:R-:W-:-:S15]  /*15ac0*/  HMMA.16816.F32 R24, R12, R6, R24 ;  /* 0x000000060c18723c */ /* 0x010fde0000001818 */
[----:B------:R-:W-:-:S08]  /*15ad0*/  NOP ;  /* 0x0000000000007918 */ /* 0x000fd00000000000 */
[----:B------:R-:W-:Y:S04]  /*15ae0*/  STL.64 [R1+0x3b0], R24 ;  /* 0x0003b01801007387 */ /* 0x000fe80000100a00 */
[----:B------:R0:W-:Y:S04]  /*15af0*/  STL.64 [R1+0x3b8], R26 ;  /* 0x0003b81a01007387 */ /* 0x0001e80000100a00 */
[----:B0-----:R-:W3:Y:S04]  /*15b00*/  LDL.LU.64 R26, [R1+0xc48] ;  /* 0x000c4800011a7983 */ /* 0x001ee80000300a00 */
[----:B------:R-:W3:Y:S01]  /*15b10*/  LDL.LU.64 R24, [R1+0xc40] ;  /* 0x000c400001187983 */ /* 0x000ee20000300a00 */
[----:B------:R-:W-:-:S02]  /*15b20*/  F2FP.F16.E5M2.UNPACK_B R8, R8 ;  /* 0x00000008ff08723e */ /* 0x000fc400020004ff */
[----:B------:R-:W-:Y:S02]  /*15b30*/  F2FP.F16.E5M2.UNPACK_B R9, R9 ;  /* 0x00000009ff09723e */ /* 0x000fe400020004ff */
[----:B------:R-:W-:Y:S02]  /*15b40*/  F2FP.F16.E5M2.UNPACK_B R10, R10 ;  /* 0x0000000aff0a723e */ /* 0x000fe400020004ff */
[----:B------:R-:W-:-:S07]  /*15b50*/  F2FP.F16.E5M2.UNPACK_B R11, R11 ;  /* 0x0000000bff0b723e */ /* 0x000fce00020004ff */
[----:B--2---:R-:W-:Y:S06]  /*15b60*/  HMMA.16816.F32 R20, R8, R28, R20 ;  /* 0x0000001c0814723c */ /* 0x004fec0000001814 */
[----:B---3--:R-:W-:Y:S01]  /*15b70*/  HMMA.16816.F32 R12, R12, R4, R24 ;  /* 0x000000040c0c723c */ /* 0x008fe20000001818 */
[----:B------:R-:W2:-:S15]  /*15b80*/  LDL.LU.64 R24, [R1+0xc38] ;  /* 0x000c380001187983 */ /* 0x000e9e0000300a00 */
[----:B------:R-:W-:-:S07]  /*15b90*/  NOP ;  /* 0x0000000000007918 */ /* 0x000fce0000000000 */
[----:B------:R0:W-:Y:S04]  /*15ba0*/  STL.64 [R1+0x1e0], R12 ;  /* 0x0001e00c01007387 */ /* 0x0001e80000100a00 */
[----:B------:R1:W-:Y:S04]  /*15bb0*/  STL.64 [R1+0x1e8], R14 ;  /* 0x0001e80e01007387 */ /* 0x0003e80000100a00 */
[----:B0-----:R-:W3:Y:S04]  /*15bc0*/  LDL.LU R12, [R1+0x890] ;  /* 0x00089000010c7983 */ /* 0x001ee80000300800 */
[----:B------:R-:W3:Y:S04]  /*15bd0*/  LDL.LU R13, [R1+0x88c] ;  /* 0x00088c00010d7983 */ /* 0x000ee80000300800 */
[----:B-1----:R-:W4:Y:S04]  /*15be0*/  LDL.LU R14, [R1+0x89c] ;  /* 0x00089c00010e7983 */ /* 0x002f280000300800 */
[----:B------:R-:W4:Y:S04]  /*15bf0*/  LDL.LU R15, [R1+0x8a4] ;  /* 0x0008a400010f7983 */ /* 0x000f280000300800 */
[----:B------:R-:W-:Y:S04]  /*15c00*/  STL.64 [R1+0xc00], R6 ;  /* 0x000c000601007387 */ /* 0x000fe80000100a00 */
[----:B------:R0:W-:Y:S04]  /*15c10*/  STL.64 [R1+0xbf8], R4 ;  /* 0x000bf80401007387 */ /* 0x0001e80000100a00 */
[----:B0-----:R-:W3:Y:S04]  /*15c20*/  LDL.LU R4, [R1+0x1a0] ;  /* 0x0001a00001047983 */ /* 0x001ee80000300800 */
[----:B------:R-:W3:Y:S04]  /*15c30*/  LDL.LU R5, [R1+0x1a4] ;  /* 0x0001a40001057983 */ /* 0x000ee80000300800 */
[----:B------:R-:W3:Y:S04]  /*15c40*/  LDL.LU R6, [R1+0x1a8] ;  /* 0x0001a80001067983 */ /* 0x000ee80000300800 */
[----:B------:R-:W3:Y:S04]  /*15c50*/  LDL.LU R7, [R1+0x1ac] ;  /* 0x0001ac0001077983 */ /* 0x000ee80000300800 */
[----:B------:R-:W4:Y:S04]  /*15c60*/  LDL.LU R26, [R1+0x8c8] ;  /* 0x0008c800011a7983 */ /* 0x000f280000300800 */
[----:B------:R-:W4:Y:S04]  /*15c70*/  LDL.LU R27, [R1+0x8c4] ;  /* 0x0008c400011b7983 */ /* 0x000f280000300800 */
        /* <DEDUP_REMOVED lines=9> */
[----:B------:R-:W3:Y:S04]  /*15d10*/  LDL.LU.64 R20, [R1+0xc18] ;  /* 0x000c180001147983 */ /* 0x000ee80000300a00 */
[----:B----4-:R0:W-:Y:S04]  /*15d20*/  STL.64 [R1+0xbd0], R26 ;  /* 0x000bd01a01007387 */ /* 0x0101e80000100a00 */
[----:B0-----:R-:W4:Y:S04]  /*15d30*/  LDL.LU R26, [R1+0x8a0] ;  /* 0x0008a000011a7983 */ /* 0x001f280000300800 */
[----:B------:R-:W4:Y:S04]  /*15d40*/  LDL.LU R27, [R1+0x8a8] ;  /* 0x0008a800011b7983 */ /* 0x000f280000300800 */
[----:B------:R-:W-:Y:S01]  /*15d50*/  STL.64 [R1+0xbc8], R24 ;  /* 0x000bc81801007387 */ /* 0x000fe20000100a00 */
[C---:B--2---:R-:W-:Y:S06]  /*15d60*/  HMMA.16816.F32 R16, R8.reuse, R22, R16 ;  /* 0x000000160810723c */ /* 0x044fec0000001810 */
[----:B---3--:R-:W-:-:S15]  /*15d70*/  HMMA.16816.F32 R4, R8, R20, R4 ;  /* 0x000000140804723c */ /* 0x008fde0000001804 */
[----:B------:R-:W-:-:S02]  /*15d80*/  NOP ;  /* 0x0000000000007918 */ /* 0x000fc40000000000 */
[----:B------:R-:W-:Y:S04]  /*15d90*/  STL.64 [R1+0x1b0], R16 ;  /* 0x0001b01001007387 */ /* 0x000fe80000100a00 */
[----:B------:R0:W-:Y:S04]  /*15da0*/  STL.64 [R1+0x1b8], R18 ;  /* 0x0001b81201007387 */ /* 0x0001e80000100a00 */
[----:B0-----:R-:W2:Y:S04]  /*15db0*/  LDL.LU.64 R18, [R1+0xc10] ;  /* 0x000c100001127983 */ /* 0x001ea80000300a00 */
[----:B------:R-:W3:Y:S04]  /*15dc0*/  LDL.LU.64 R16, [R1+0xc08] ;  /* 0x000c080001107983 */ /* 0x000ee80000300a00 */
        /* <DEDUP_REMOVED lines=8> */
[----:B0-----:R-:W2:Y:S04]  /*15e50*/  LDL.LU R20, [R1+0x190] ;  /* 0x0001900001147983 */ /* 0x001ea80000300800 */
[----:B------:R-:W2:Y:S04]  /*15e60*/  LDL.LU R21, [R1+0x194] ;  /* 0x0001940001157983 */ /* 0x000ea80000300800 */
[----:B------:R-:W2:Y:S04]  /*15e70*/  LDL.LU R22, [R1+0x198] ;  /* 0x0001980001167983 */ /* 0x000ea80000300800 */
[----:B------:R-:W2:Y:S01]  /*15e80*/  LDL.LU R23, [R1+0x19c] ;  /* 0x00019c0001177983 */ /* 0x000ea20000300800 */
[----:B------:R-:W-:-:S02]  /*15e90*/  IMAD R12, R13, 0x100, R12 ;  /* 0x000001000d0c7824 */ /* 0x000fc400078e020c */
[----:B------:R-:W-:Y:S02]  /*15ea0*/  IMAD R13, R3, 0x100, R0 ;  /* 0x00000100030d7824 */ /* 0x000fe400078e0200 */
[----:B------:R-:W3:Y:S04]  /*15eb0*/  LDL.LU R3, [R1+0x8b0] ;  /* 0x0008b00001037983 */ /* 0x000ee80000300800 */
[----:B------:R-:W3:Y:S01]  /*15ec0*/  LDL.LU R0, [R1+0x8b8] ;  /* 0x0008b80001007983 */ /* 0x000ee20000300800 */
[----:B----4-:R-:W-:Y:S02]  /*15ed0*/  IMAD R14, R14, 0x100, R26 ;  /* 0x000001000e0e7824 */ /* 0x010fe400078e021a */
[----:B------:R-:W-:Y:S01]  /*15ee0*/  IMAD R15, R15, 0x100, R27 ;  /* 0x000001000f0f7824 */ /* 0x000fe200078e021b */
[----:B--2---:R-:W-:-:S15]  /*15ef0*/  HMMA.16816.F32 R20, R8, R18, R20 ;  /* 0x000000120814723c */ /* 0x004fde0000001814 */
[----:B------:R-:W-:-:S08]  /*15f00*/  NOP ;  /* 0x0000000000007918 */ /* 0x000fd00000000000 */
[----:B------:R-:W-:Y:S04]  /*15f10*/  STL.64 [R1+0x190], R20 ;  /* 0x0001901401007387 */ /* 0x000fe80000100a00 */
[----:B------:R-:W-:Y:S04]  /*15f20*/  STL.64 [R1+0x198], R22 ;  /* 0x0001981601007387 */ /* 0x000fe80000100a00 */
[----:B------:R-:W2:Y:S04]  /*15f30*/  LDL.LU R24, [R1+0x170] ;  /* 0x0001700001187983 */ /* 0x000ea80000300800 */
[----:B------:R-:W2:Y:S04]  /*15f40*/  LDL.LU R25, [R1+0x174] ;  /* 0x0001740001197983 */ /* 0x000ea80000300800 */
[----:B------:R-:W4:Y:S04]  /*15f50*/  LDL.LU R26, [R1+0x178] ;  /* 0x00017800011a7983 */ /* 0x000f280000300800 */
[----:B------:R-:W4:Y:S01]  /*15f60*/  LDL.LU R27, [R1+0x17c] ;  /* 0x00017c00011b7983 */ /* 0x000f220000300800 */
[C---:B---3--:R-:W-:Y:S03]  /*15f70*/  HMMA.16816.F32 R4, R8.reuse, R16, R4 ;  /* 0x000000100804723c */ /* 0x048fe60000001804 */
[----:B----4-:R-:W-:Y:S04]  /*15f80*/  STL.64 [R1+0xbe0], R26 ;  /* 0x000be01a01007387 */ /* 0x010fe80000100a00 */
[----:B--2---:R0:W-:Y:S04]  /*15f90*/  STL.64 [R1+0xbd8], R24 ;  /* 0x000bd81801007387 */ /* 0x0041e80000100a00 */
        /* <DEDUP_REMOVED lines=16> */
[----:B0-----:R-:W2:Y:S04]  /*160a0*/  LDL.LU.64 R6, [R1+0xc00] ;  /* 0x000c000001067983 */ /* 0x001ea80000300a00 */
[----:B------:R-:W4:Y:S04]  /*160b0*/  LDL.LU.64 R4, [R1+0xbf8] ;  /* 0x000bf80001047983 */ /* 0x000f280000300a00 */
[----:B------:R-:W-:Y:S04]  /*160c0*/  STL.64 [R1+0xba0], R18 ;  /* 0x000ba01201007387 */ /* 0x000fe80000100a00 */
[----:B------:R0:W-:Y:S04]  /*160d0*/  STL.64 [R1+0xb98], R16 ;  /* 0x000b981001007387 */ /* 0x0001e80000100a00 */
[----:B0-----:R-:W3:Y:S04]  /*160e0*/  LDL.LU R16, [R1+0x140] ;  /* 0x0001400001107983 */ /* 0x001ee80000300800 */
[----:B------:R-:W3:Y:S04]  /*160f0*/  LDL.LU R17, [R1+0x144] ;  /* 0x0001440001117983 */ /* 0x000ee80000300800 */
[----:B------:R-:W4:Y:S04]  /*16100*/  LDL.LU R18, [R1+0x148] ;  /* 0x0001480001127983 */ /* 0x000f280000300800 */
[----:B------:R-:W4:Y:S01]  /*16110*/  LDL.LU R19, [R1+0x14c] ;  /* 0x00014c0001137983 */ /* 0x000f220000300800 */
[----:B--2---:R-:W-:Y:S03]  /*16120*/  HMMA.16816.F32 R24, R8, R6, R24 ;  /* 0x000000060818723c */ /* 0x004fe60000001818 */
        /* <DEDUP_REMOVED lines=9> */
[----:B------:R-:W3:Y:S01]  /*161c0*/  LDL.LU.64 R24, [R1+0xbe8] ;  /* 0x000be80001187983 */ /* 0x000ee20000300a00 */
[----:B------:R-:W-:-:S02]  /*161d0*/  F2FP.F16.E5M2.UNPACK_B R12, R12 ;  /* 0x0000000cff0c723e */ /* 0x000fc400020004ff */
[----:B------:R-:W-:Y:S02]  /*161e0*/  F2FP.F16.E5M2.UNPACK_B R13, R13 ;  /* 0x0000000dff0d723e */ /* 0x000fe400020004ff */
[----:B------:R-:W-:Y:S01]  /*161f0*/  F2FP.F16.E5M2.UNPACK_B R14, R14 ;  /* 0x0000000eff0e723e */ /* 0x000fe200020004ff */
[----:B---3--:R-:W-:Y:S01]  /*16200*/  HMMA.16816.F32 R8, R8, R4, R24 ;  /* 0x000000040808723c */ /* 0x008fe20000001818 */
[----:B------:R-:W3:Y:S04]  /*16210*/  LDL.LU.64 R26, [R1+0xbe0] ;  /* 0x000be000011a7983 */ /* 0x000ee80000300a00 */
[----:B------:R-:W3:Y:S01]  /*16220*/  LDL.LU.64 R24, [R1+0xbd8] ;  /* 0x000bd80001187983 */ /* 0x000ee20000300a00 */
[----:B------:R-:W-:-:S15]  /*16230*/  F2FP.F16.E5M2.UNPACK_B R15, R15 ;  /* 0x0000000fff0f723e */ /* 0x000fde00020004ff */
[----:B------:R-:W-:-:S02]  /*16240*/  NOP ;  /* 0x0000000000007918 */ /* 0x000fc40000000000 */
[----:B------:R0:W-:Y:S04]  /*16250*/  STL.64 [R1+0x180], R8 ;  /* 0x0001800801007387 */ /* 0x0001e80000100a00 */
[----:B------:R-:W-:Y:S04]  /*16260*/  STL.64 [R1+0x188], R10 ;  /* 0x0001880a01007387 */ /* 0x000fe80000100a00 */
[----:B0-----:R-:W4:Y:S04]  /*16270*/  LDL.LU R8, [R1+0x8ac] ;  /* 0x0008ac0001087983 */ /* 0x001f280000300800 */
[----:B------:R-:W4:Y:S04]  /*16280*/  LDL.LU R9, [R1+0x8b4] ;  /* 0x0008b40001097983 */ /* 0x000f280000300800 */
[----:B------:R-:W-:Y:S04]  /*16290*/  STL.64 [R1+0xb88], R6 ;  /* 0x000b880601007387 */ /* 0x000fe80000100a00 */
[----:B------:R0:W-:Y:S04]  /*162a0*/  STL.64 [R1+0xb80], R4 ;  /* 0x000b800401007387 */ /* 0x0001e80000100a00 */
[----:B0-----:R-:W4:Y:S04]  /*162b0*/  LDL.LU R4, [R1+0x130] ;  /* 0x0001300001047983 */ /* 0x001f280000300800 */
[----:B------:R-:W4:Y:S04]  /*162c0*/  LDL.LU R5, [R1+0x134] ;  /* 0x0001340001057983 */ /* 0x000f280000300800 */
[----:B------:R-:W4:Y:S04]  /*162d0*/  LDL.LU R6, [R1+0x138] ;  /* 0x0001380001067983 */ /* 0x000f280000300800 */
[----:B------:R-:W4:Y:S04]  /*162e0*/  LDL.LU R7, [R1+0x13c] ;  /* 0x00013c0001077983 */ /* 0x000f280000300800 */
[----:B------:R-:W4:Y:S04]  /*162f0*/  LDL.LU R10, [R1+0x8c0] ;  /* 0x0008c000010a7983 */ /* 0x000f280000300800 */
[----:B------:R-:W4:Y:S01]  /*16300*/  LDL.LU R11, [R1+0x8bc] ;  /* 0x0008bc00010b7983 */ /* 0x000f220000300800 */
[----:B---3--:R-:W-:-:S15]  /*16310*/  HMMA.16816.F32 R24, R12, R28, R24 ;  /* 0x0000001c0c18723c */ /* 0x008fde0000001818 */
[----:B------:R-:W-:-:S08]  /*16320*/  NOP ;  /* 0x0000000000007918 */ /* 0x000fd00000000000 */
[----:B------:R-:W-:Y:S04]  /*16330*/  STL.64 [R1+0x170], R24 ;  /* 0x0001701801007387 */ /* 0x000fe80000100a00 */
[----:B------:R0:W-:Y:S04]  /*16340*/  STL.64 [R1+0x178], R26 ;  /* 0x0001781a01007387 */ /* 0x0001e80000100a00 */
[----:B0-----:R-:W3:Y:S04]  /*16350*/  LDL.LU.64 R26, [R1+0xbd0] ;  /* 0x000bd000011a7983 */ /* 0x001ee80000300a00 */
[----:B------:R-:W2:Y:S02]  /*16360*/  LDL.LU.64 R24, [R1+0xbc8] ;  /* 0x000bc80001187983 */ /* 0x000ea40000300a00 */
[----:B--2---:R-:W-:-:S15]  /*16370*/  HMMA.16816.F32 R20, R12, R24, R20 ;  /* 0x000000180c14723c */ /* 0x004fde0000001814 */
[----:B------:R-:W-:-:S08]  /*16380*/  NOP ;  /* 0x0000000000007918 */ /* 0x000fd00000000000 */
[----:B------:R-:W-:Y:S04]  /*16390*/  STL.64 [R1+0x160], R20 ;  /* 0x0001601401007387 */ /* 0x000fe80000100a00 */
[----:B------:R0:W-:Y:S04]  /*163a0*/  STL.64 [R1+0x168], R22 ;  /* 0x0001681601007387 */ /* 0x0001e80000100a00 */
[----:B0-----:R-:W2:Y:S04]  /*163b0*/  LDL.LU.64 R22, [R1+0xbc0] ;  /* 0x000bc00001167983 */ /* 0x001ea80000300a00 */
[----:B------:R-:W4:Y:S01]  /*163c0*/  LDL.LU.64 R20, [R1+0xbb8] ;  /* 0x000bb80001147983 */ /* 0x000f220000300a00 */
        /* <DEDUP_REMOVED lines=14> */
[----:B0-----:R-:W4:Y:S04]  /*164b0*/  LDL.LU R20, [R1+0x380] ;  /* 0x0003800001147983 */ /* 0x001f280000300800 */
[----:B------:R-:W4:Y:S04]  /*164c0*/  LDL.LU R21, [R1+0x384] ;  /* 0x0003840001157983 */ /* 0x000f280000300800 */
[----:B------:R-:W4:Y:S04]  /*164d0*/  LDL.LU R22, [R1+0x388] ;  /* 0x0003880001167983 */ /* 0x000f280000300800 */
[----:B------:R-:W4:Y:S01]  /*164e0*/  LDL.LU R23, [R1+0x38c] ;  /* 0x00038c0001177983 */ /* 0x000f220000300800 */
[----:B------:R-:W-:-:S02]  /*164f0*/  IMAD R8, R8, 0x100, R3 ;  /* 0x0000010008087824 */ /* 0x000fc400078e0203 */
[----:B------:R-:W-:Y:S01]  /*16500*/  IMAD R9, R9, 0x100, R0 ;  /* 0x0000010009097824 */ /* 0x000fe200078e0200 */
[----:B------:R-:W4:Y:S01]  /*16510*/  LDL.LU R3, [R1+0xb94] ;  /* 0x000b940001037983 */ /* 0x000f220000300800 */
[----:B------:R-:W-:-:S03]  /*16520*/  IMAD R10, R11, 0x100, R10 ;  /* 0x000001000b0a7824 */ /* 0x000fc600078e020a */
[----:B------:R-:W4:Y:S01]  /*16530*/  LDL.LU R0, [R1+0xb90] ;  /* 0x000b900001007983 */ /* 0x000f220000300800 */
[----:B---3--:R-:W-:Y:S01]  /*16540*/  IMAD R11, R27, 0x100, R26 ;  /* 0x000001001b0b7824 */ /* 0x008fe200078e021a */
[C---:B--2---:R-:W-:Y:S06]  /*16550*/  HMMA.16816.F32 R4, R12.reuse, R18, R4 ;  /* 0x000000120c04723c */ /* 0x044fec0000001804 */
[----:B----4-:R-:W-:-:S15]  /*16560*/  HMMA.16816.F32 R20, R12, R16, R20 ;  /* 0x000000100c14723c */ /* 0x010fde0000001814 */
[----:B------:R-:W-:-:S02]  /*16570*/  NOP ;  /* 0x0000000000007918 */ /* 0x000fc40000000000 */
[----:B------:R-:W-:Y:S04]  /*16580*/  STL.64 [R1+0x130], R4 ;  /* 0x0001300401007387 */ /* 0x000fe80000100a00 */
[----:B------:R0:W-:Y:S04]  /*16590*/  STL.64 [R1+0x138], R6 ;  /* 0x0001380601007387 */ /* 0x0001e80000100a00 */
[----:B0-----:R-:W2:Y:S04]  /*165a0*/  LDL.LU.64 R6, [R1+0xb88] ;  /* 0x000b880001067983 */ /* 0x001ea80000300a00 */
[----:B------:R-:W3:Y:S04]  /*165b0*/  LDL.LU.64 R4, [R1+0xb80] ;  /* 0x000b800001047983 */ /* 0x000ee80000300a00 */
[----:B------:R-:W4:Y:S04]  /*165c0*/  LDL.LU R26, [R1+0x7c0] ;  /* 0x0007c000011a7983 */ /* 0x000f280000300800 */
[----:B------:R-:W-:Y:S04]  /*165d0*/  STL.64 [R1+0xb28], R18 ;  /* 0x000b281201007387 */ /* 0x000fe80000100a00 */
[----:B------:R0:W-:Y:S04]  /*165e0*/  STL.64 [R1+0xb20], R16 ;  /* 0x000b201001007387 */ /* 0x0001e80000100a00 */
[----:B------:R1:W-:Y:S04]  /*165f0*/  STL.64 [R1+0x380], R20 ;  /* 0x0003801401007387 */ /* 0x0003e80000100a00 */
[----:B------:R1:W-:Y:S04]  /*16600*/  STL.64 [R1+0x388], R22 ;  /* 0x0003881601007387 */ /* 0x0003e80000100a00 */
[----:B0-----:R-:W2:Y:S04]  /*16610*/  LDL.LU R16, [R1+0xb0] ;  /* 0x0000b00001107983 */ /* 0x001ea80000300800 */
[----:B------:R-:W2:Y:S04]  /*16620*/  LDL.LU R17, [R1+0xb4] ;  /* 0x0000b40001117983 */ /* 0x000ea80000300800 */
[----:B------:R-:W3:Y:S04]  /*16630*/  LDL.LU R18, [R1+0xb8] ;  /* 0x0000b80001127983 */ /* 0x000ee80000300800 */
[----:B------:R-:W3:Y:S04]  /*16640*/  LDL.LU R19, [R1+0xbc] ;  /* 0x0000bc0001137983 */ /* 0x000ee80000300800 */
[----:B-1----:R-:W4:Y:S04]  /*16650*/  LDL.LU R20, [R1+0xf0] ;  /* 0x0000f00001147983 */ /* 0x002f280000300800 */
[----:B------:R-:W4:Y:S04]  /*16660*/  LDL.LU R21, [R1+0xf4] ;  /* 0x0000f40001157983 */ /* 0x000f280000300800 */
[----:B------:R-:W2:Y:S04]  /*16670*/  LDL.LU R22, [R1+0xf8] ;  /* 0x0000f80001167983 */ /* 0x000ea80000300800 */
[----:B------:R-:W2:Y:S04]  /*16680*/  LDL.LU R23, [R1+0xfc] ;  /* 0x0000fc0001177983 */ /* 0x000ea80000300800 */
[----:B--2---:R-:W-:Y:S04]  /*16690*/  STL.64 [R1+0xb58], R22 ;  /* 0x000b581601007387 */ /* 0x004fe80000100a00 */
[----:B----4-:R0:W-:Y:S04]  /*166a0*/  STL.64 [R1+0xb50], R20 ;  /* 0x000b501401007387 */ /* 0x0101e80000100a00 */
[----:B0-----:R-:W2:Y:S04]  /*166b0*/  LDL.LU R20, [R1+0x100] ;  /* 0x0001000001147983 */ /* 0x001ea80000300800 */
[----:B------:R-:W2:Y:S04]  /*166c0*/  LDL.LU R21, [R1+0x104] ;  /* 0x0001040001157983 */ /* 0x000ea80000300800 */
[----:B------:R-:W4:Y:S04]  /*166d0*/  LDL.LU R22, [R1+0x108] ;  /* 0x0001080001167983 */ /* 0x000f280000300800 */
[----:B------:R-:W4:Y:S04]  /*166e0*/  LDL.LU R23, [R1+0x10c] ;  /* 0x00010c0001177983 */ /* 0x000f280000300800 */
[----:B----4-:R-:W-:Y:S04]  /*166f0*/  STL.64 [R1+0xb68], R22 ;  /* 0x000b681601007387 */ /* 0x010fe80000100a00 */
[----:B--2---:R0:W-:Y:S04]  /*16700*/  STL.64 [R1+0xb60], R20 ;  /* 0x000b601401007387 */ /* 0x0041e80000100a00 */
        /* <DEDUP_REMOVED lines=8> */
[----:B------:R-:W2:Y:S04]  /*16790*/  LDL.LU R22, [R1+0x378] ;  /* 0x0003780001167983 */ /* 0x000ea80000300800 */
[----:B------:R-:W2:Y:S04]  /*167a0*/  LDL.LU R23, [R1+0x37c] ;  /* 0x00037c0001177983 */ /* 0x000ea80000300800 */
[----:B---3--:R-:W-:Y:S04]  /*167b0*/  STL.64 [R1+0xb38], R18 ;  /* 0x000b381201007387 */ /* 0x008fe80000100a00 */
[----:B------:R0:W-:Y:S04]  /*167c0*/  STL.64 [R1+0xb30], R16 ;  /* 0x000b301001007387 */ /* 0x0001e80000100a00 */
[----:B0-----:R-:W3:Y:S04]  /*167d0*/  LDL.LU R16, [R1+0xd0] ;  /* 0x0000d00001107983 */ /* 0x001ee80000300800 */
[----:B------:R-:W3:Y:S04]  /*167e0*/  LDL.LU R17, [R1+0xd4] ;  /* 0x0000d40001117983 */ /* 0x000ee80000300800 */
[----:B------:R-:W3:Y:S04]  /*167f0*/  LDL.LU R18, [R1+0xd8] ;  /* 0x0000d80001127983 */ /* 0x000ee80000300800 */
[----:B------:R-:W3:Y:S04]  /*16800*/  LDL.LU R19, [R1+0xdc] ;  /* 0x0000dc0001137983 */ /* 0x000ee80000300800 */
[----:B------:R-:W4:Y:S01]  /*16810*/  LDL.LU R27, [R1+0x7bc] ;  /* 0x0007bc00011b7983 */ /* 0x000f220000300800 */
[----:B--2---:R-:W-:-:S15]  /*16820*/  HMMA.16816.F32 R20, R12, R6, R20 ;  /* 0x000000060c14723c */ /* 0x004fde0000001814 */
[----:B------:R-:W-:-:S08]  /*16830*/  NOP ;  /* 0x0000000000007918 */ /* 0x000fd00000000000 */
[----:B------:R-:W-:Y:S04]  /*16840*/  STL.64 [R1+0x370], R20 ;  /* 0x0003701401007387 */ /* 0x000fe80000100a00 */
[----:B------:R0:W-:Y:S04]  /*16850*/  STL.64 [R1+0x378], R22 ;  /* 0x0003781601007387 */ /* 0x0001e80000100a00 */
[----:B0-----:R-:W2:Y:S04]  /*16860*/  LDL.LU.64 R22, [R1+0xb78] ;  /* 0x000b780001167983 */ /* 0x001ea80000300a00 */
[----:B------:R-:W2:Y:S02]  /*16870*/  LDL.LU.64 R20, [R1+0xb70] ;  /* 0x000b700001147983 */ /* 0x000ea40000300a00 */
[----:B--2---:R-:W-:Y:S02]  /*16880*/  HMMA.16816.F32 R12, R12, R4, R20 ;  /* 0x000000040c0c723c */ /* 0x004fe40000001814 */
[----:B------:R-:W2:Y:S04]  /*16890*/  LDL.LU.64 R22, [R1+0xb68] ;  /* 0x000b680001167983 */ /* 0x000ea80000300a00 */
[----:B------:R-:W2:Y:S04]  /*168a0*/  LDL.LU.64 R20, [R1+0xb60] ;  /* 0x000b600001147983 */ /* 0x000ea80000300a00 */
[----:B------:R-:W-:Y:S04]  /*168b0*/  STL.64 [R1+0xb08], R6 ;  /* 0x000b080601007387 */ /* 0x000fe80000100a00 */
[----:B------:R0:W-:Y:S09]  /*168c0*/  STL.64 [R1+0xb00], R4 ;  /* 0x000b000401007387 */ /* 0x0001f20000100a00 */
[----:B------:R-:W-:Y:S04]  /*168d0*/  STL.64 [R1+0x120], R12 ;  /* 0x0001200c01007387 */ /* 0x000fe80000100a00 */
[----:B------:R-:W-:Y:S04]  /*168e0*/  STL.64 [R1+0x128], R14 ;  /* 0x0001280e01007387 */ /* 0x000fe80000100a00 */
[----:B0-----:R-:W3:Y:S04]  /*168f0*/  LDL.LU R4, [R1+0x70] ;  /* 0x0000700001047983 */ /* 0x001ee80000300800 */
[----:B------:R-:W3:Y:S04]  /*16900*/  LDL.LU R5, [R1+0x74] ;  /* 0x0000740001057983 */ /* 0x000ee80000300800 */
[----:B------:R-:W4:Y:S04]  /*16910*/  LDL.LU R6, [R1+0x78] ;  /* 0x0000780001067983 */ /* 0x000f280000300800 */
[----:B------:R-:W4:Y:S01]  /*16920*/  LDL.LU R7, [R1+0x7c] ;  /* 0x00007c0001077983 */ /* 0x000f220000300800 */
[----:B------:R-:W-:-:S02]  /*16930*/  F2FP.F16.E5M2.UNPACK_B R8, R8 ;  /* 0x00000008ff08723e */ /* 0x000fc400020004ff */
[----:B------:R-:W-:Y:S02]  /*16940*/  F2FP.F16.E5M2.UNPACK_B R9, R9 ;  /* 0x00000009ff09723e */ /* 0x000fe400020004ff */
[----:B------:R-:W-:Y:S02]  /*16950*/  F2FP.F16.E5M2.UNPACK_B R10, R10 ;  /* 0x0000000aff0a723e */ /* 0x000fe400020004ff */
[----:B------:R-:W-:Y:S01]  /*16960*/  F2FP.F16.E5M2.UNPACK_B R11, R11 ;  /* 0x0000000bff0b723e */ /* 0x000fe200020004ff */
[----:B----4-:R-:W-:Y:S04]  /*16970*/  STL.64 [R1+0xb18], R6 ;  /* 0x000b180601007387 */ /* 0x010fe80000100a00 */
[----:B---3--:R0:W-:Y:S04]  /*16980*/  STL.64 [R1+0xb10], R4 ;  /* 0x000b100401007387 */ /* 0x0081e80000100a00 */
[----:B0-----:R-:W3:Y:S04]  /*16990*/  LDL.LU R4, [R1+0x90] ;  /* 0x0000900001047983 */ /* 0x001ee80000300800 */
[----:B------:R-:W3:Y:S04]  /*169a0*/  LDL.LU R5, [R1+0x94] ;  /* 0x0000940001057983 */ /* 0x000ee80000300800 */
[----:B------:R-:W3:Y:S04]  /*169b0*/  LDL.LU R6, [R1+0x98] ;  /* 0x0000980001067983 */ /* 0x000ee80000300800 */
[----:B------:R-:W3:Y:S04]  /*169c0*/  LDL.LU R7, [R1+0x9c] ;  /* 0x00009c0001077983 */ /* 0x000ee80000300800 */
[----:B------:R-:W4:Y:S04]  /*169d0*/  LDL.LU R15, [R1] ;  /* 0x00000000010f7983 */ /* 0x000f280000300800 */
[----:B------:R-:W3:Y:S01]  /*169e0*/  LDL.LU R12, [R1+0x5b8] ;  /* 0x0005b800010c7983 */ /* 0x000ee20000300800 */
[C---:B--2---:R-:W-:Y:S03]  /*169f0*/  HMMA.16816.F32 R20, R8.reuse, R28, R20 ;  /* 0x0000001c0814723c */ /* 0x044fe60000001814 */
[----:B----4-:R-:W-:Y:S04]  /*16a00*/  STL [R1+0xaf0], R15 ;  /* 0x000af00f01007387 */ /* 0x010fe80000100800 */
[----:B---3--:R0:W-:Y:S04]  /*16a10*/  STL [R1+0xaec], R12 ;  /* 0x000aec0c01007387 */ /* 0x0081e80000100800 */
[----:B0-----:R-:W2:Y:S04]  /*16a20*/  LDL.LU R12, [R1+0x60] ;  /* 0x00006000010c7983 */ /* 0x001ea80000300800 */
[----:B------:R-:W2:Y:S04]  /*16a30*/  LDL.LU R13, [R1+0x64] ;  /* 0x00006400010d7983 */ /* 0x000ea80000300800 */
[----:B------:R-:W2:Y:S04]  /*16a40*/  LDL.LU R14, [R1+0x68] ;  /* 0x00006800010e7983 */ /* 0x000ea80000300800 */
[----:B------:R-:W2:Y:S04]  /*16a50*/  LDL.LU R15, [R1+0x6c] ;  /* 0x00006c00010f7983 */ /* 0x000ea80000300800 */
        /* <DEDUP_REMOVED lines=10> */
[----:B------:R-:W2:Y:S04]  /*16b00*/  LDL.LU R25, [R1+0x7b4] ;  /* 0x0007b40001197983 */ /* 0x000ea80000300800 */
[----:B------:R-:W2:Y:S01]  /*16b10*/  LDL.LU R28, [R1+0x7a8] ;  /* 0x0007a800011c7983 */ /* 0x000ea20000300800 */
[----:B---3--:R-:W-:-:S15]  /*16b20*/  HMMA.16816.F32 R16, R8, R22, R16 ;  /* 0x000000160810723c */ /* 0x008fde0000001810 */
[----:B------:R-:W-:-:S08]  /*16b30*/  NOP ;  /* 0x0000000000007918 */ /* 0x000fd00000000000 */
[----:B------:R-:W-:Y:S04]  /*16b40*/  STL.64 [R1+0xd0], R16 ;  /* 0x0000d01001007387 */ /* 0x000fe80000100a00 */
[----:B------:R0:W-:Y:S04]  /*16b50*/  STL.64 [R1+0xd8], R18 ;  /* 0x0000d81201007387 */ /* 0x0001e80000100a00 */
[----:B0-----:R-:W4:Y:S04]  /*16b60*/  LDL.LU.64 R18, [R1+0xb38] ;  /* 0x000b380001127983 */ /* 0x001f280000300a00 */
[----:B------:R-:W4:Y:S04]  /*16b70*/  LDL.LU.64 R16, [R1+0xb30] ;  /* 0x000b300001107983 */ /* 0x000f280000300a00 */
[----:B------:R-:W3:Y:S04]  /*16b80*/  LDL.LU R23, [R1+0x7ac] ;  /* 0x0007ac0001177983 */ /* 0x000ee80000300800 */
[----:B------:R-:W3:Y:S01]  /*16b90*/  LDL.LU R29, [R1+0x7a4] ;  /* 0x0007a400011d7983 */ /* 0x000ee20000300800 */
[----:B----4-:R-:W-:-:S15]  /*16ba0*/  HMMA.16816.F32 R16, R8, R20, R16 ;  /* 0x000000140810723c */ /* 0x010fde0000001810 */
[----:B------:R-:W-:-:S08]  /*16bb0*/  NOP ;  /* 0x0000000000007918 */ /* 0x000fd00000000000 */
[----:B------:R-:W-:Y:S04]  /*16bc0*/  STL.64 [R1+0xb0], R16 ;  /* 0x0000b01001007387 */ /* 0x000fe80000100a00 */
[----:B------:R0:W-:Y:S04]  /*16bd0*/  STL.64 [R1+0xb8], R18 ;  /* 0x0000b81201007387 */ /* 0x0001e80000100a00 */
[----:B0-----:R-:W4:Y:S04]  /*16be0*/  LDL.LU.64 R18, [R1+0xb28] ;  /* 0x000b280001127983 */ /* 0x001f280000300a00 */
[----:B------:R-:W2:Y:S04]  /*16bf0*/  LDL.LU.64 R16, [R1+0xb20] ;  /* 0x000b200001107983 */ /* 0x000ea80000300a00 */
[----:B------:R-:W3:Y:S04]  /*16c00*/  LDL.LU R20, [R1+0x7b8] ;  /* 0x0007b80001147983 */ /* 0x000ee80000300800 */
[----:B------:R-:W3:Y:S01]  /*16c10*/  LDL.LU R21, [R1+0x7b0] ;  /* 0x0007b00001157983 */ /* 0x000ee20000300800 */
[----:B----4-:R-:W-:-:S15]  /*16c20*/  HMMA.16816.F32 R4, R8, R18, R4 ;  /* 0x000000120804723c */ /* 0x010fde0000001804 */
[----:B------:R-:W-:-:S08]  /*16c30*/  NOP ;  /* 0x0000000000007918 */ /* 0x000fd00000000000 */
[----:B------:R-:W-:Y:S04]  /*16c40*/  STL.64 [R1+0x90], R4 ;  /* 0x0000900401007387 */ /* 0x000fe80000100a00 */
[----:B------:R0:W-:Y:S04]  /*16c50*/  STL.64 [R1+0x98], R6 ;  /* 0x0000980601007387 */ /* 0x0001e80000100a00 */
[----:B0-----:R-:W2:Y:S04]  /*16c60*/  LDL.LU.64 R6, [R1+0xb18] ;  /* 0x000b180001067983 */ /* 0x001ea80000300a00 */
[----:B------:R-:W2:Y:S02]  /*16c70*/  LDL.LU.64 R4, [R1+0xb10] ;  /* 0x000b100001047983 */ /* 0x000ea40000300a00 */
[----:B--2---:R-:W-:Y:S02]  /*16c80*/  HMMA.16816.F32 R16, R8, R16, R4 ;  /* 0x000000100810723c */ /* 0x004fe40000001804 */
[----:B------:R-:W2:Y:S04]  /*16c90*/  LDL.LU.64 R6, [R1+0xb08] ;  /* 0x000b080001067983 */ /* 0x000ea80000300a00 */
[----:B------:R-:W4:-:S15]  /*16ca0*/  LDL.LU.64 R4, [R1+0xb00] ;  /* 0x000b000001047983 */ /* 0x000f1e0000300a00 */
[----:B------:R-:W-:-:S02]  /*16cb0*/  NOP ;  /* 0x0000000000007918 */ /* 0x000fc40000000000 */
[----:B------:R0:W-:Y:S04]  /*16cc0*/  STL.64 [R1+0x70], R16 ;  /* 0x0000701001007387 */ /* 0x0001e80000100a00 */
[----:B------:R1:W-:Y:S04]  /*16cd0*/  STL.64 [R1+0x78], R18 ;  /* 0x0000781201007387 */ /* 0x0003e80000100a00 */
[----:B0-----:R-:W4:Y:S01]  /*16ce0*/  LDL.LU R16, [R1+0x50] ;  /* 0x0000500001107983 */ /* 0x001f220000300800 */
[----:B------:R-:W-:-:S03]  /*16cf0*/  IMAD.MOV.U32 R17, RZ, RZ, R0 ;  /* 0x000000ffff117224 */ /* 0x000fc600078e0000 */
[----:B------:R0:W5:Y:S01]  /*16d00*/  LDL.LU R0, [R1+0xafc] ;  /* 0x000afc0001007983 */ /* 0x0001620000300800 */
[----:B-1----:R-:W-:Y:S02]  /*16d10*/  IMAD.MOV.U32 R18, RZ, RZ, R3 ;  /* 0x000000ffff127224 */ /* 0x002fe400078e0003 */
[----:B------:R-:W-:Y:S01]  /*16d20*/  IMAD.MOV.U32 R19, RZ, RZ, R2 ;  /* 0x000000ffff137224 */ /* 0x000fe200078e0002 */
[----:B------:R-:W3:Y:S04]  /*16d30*/  LDL.LU R3, [R1+0xaf8] ;  /* 0x000af80001037983 */ /* 0x000ee80000300800 */
[----:B------:R-:W3:Y:S01]  /*16d40*/  LDL.LU R2, [R1+0xaf4] ;  /* 0x000af40001027983 */ /* 0x000ee20000300800 */
[----:B--2---:R-:W-:-:S15]  /*16d50*/  HMMA.16816.F32 R12, R8, R6, R12 ;  /* 0x00000006080c723c */ /* 0x004fde000000180c */
[----:B------:R-:W-:-:S08]  /*16d60*/  NOP ;  /* 0x0000000000007918 */ /* 0x000fd00000000000 */
[----:B------:R-:W-:Y:S04]  /*16d70*/  STL.64 [R1+0x60], R12 ;  /* 0x0000600c01007387 */ /* 0x000fe80000100a00 */
[----:B------:R1:W-:Y:S04]  /*16d80*/  STL.64 [R1+0x68], R14 ;  /* 0x0000680e01007387 */ /* 0x0003e80000100a00 */
[----:B-1----:R-:W2:Y:S04]  /*16d90*/  LDL.LU R15, [R1+0xaf0] ;  /* 0x000af000010f7983 */ /* 0x002ea80000300800 */
[----:B------:R-:W3:Y:S01]  /*16da0*/  LDL.LU R12, [R1+0xaec] ;  /* 0x000aec00010c7983 */ /* 0x000ee20000300800 */
[----:B----4-:R-:W-:Y:S03]  /*16db0*/  HMMA.16816.F32 R8, R8, R4, R16 ;  /* 0x000000040808723c */ /* 0x010fe60000001810 */
[----:B------:R-:W4:Y:S04]  /*16dc0*/  LDL.LU R5, [R1+0x5e0] ;  /* 0x0005e00001057983 */ /* 0x000f280000300800 */
[----:B------:R-:W4:Y:S01]  /*16dd0*/  LDL.LU R6, [R1+0x5c4] ;  /* 0x0005c40001067983 */ /* 0x000f220000300800 */
[----:B------:R-:W-:-:S15]  /*16de0*/  IADD3 R26, P5, R26, UR6, RZ ;  /* 0x000000061a1a7c10 */ /* 0x000fde000ffbe0ff */
[----:B------:R-:W-:Y:S04]  /*16df0*/  STL.64 [R1+0x50], R8 ;  /* 0x0000500801007387 */ /* 0x000fe80000100a00 */
[----:B------:R-:W-:Y:S04]  /*16e00*/  STL.64 [R1+0x58], R10 ;  /* 0x0000580a01007387 */ /* 0x000fe80000100a00 */
[----:B------:R-:W4:Y:S04]  /*16e10*/  LDL.LU R13, [R1+0x5e8] ;  /* 0x0005e800010d7983 */ /* 0x000f280000300800 */
[----:B------:R-:W4:Y:S04]  /*16e20*/  LDL.LU R7, [R1+0x5c8] ;  /* 0x0005c80001077983 */ /* 0x000f280000300800 */
[----:B------:R-:W4:Y:S04]  /*16e30*/  LDL.LU R16, [R1+0x5f0] ;  /* 0x0005f00001107983 */ /* 0x000f280000300800 */
[----:B------:R-:W4:Y:S04]  /*16e40*/  LDL.LU R14, [R1+0x5cc] ;  /* 0x0005cc00010e7983 */ /* 0x000f280000300800 */
[----:B------:R-:W4:Y:S04]  /*16e50*/  LDL.LU R17, [R1+0x5f8] ;  /* 0x0005f80001117983 */ /* 0x000f280000300800 */
[----:B------:R-:W4:Y:S01]  /*16e60*/  LDL.LU R18, [R1+0x600] ;  /* 0x0006000001127983 */ /* 0x000f220000300800 */
[----:B------:R-:W-:-:S02]  /*16e70*/  IADD3 R27, P6, R27, UR6, RZ ;  /* 0x000000061b1b7c10 */ /* 0x000fc4000ffde0ff */
[----:B------:R-:W-:Y:S01]  /*16e80*/  IADD3 R25, P1, R25, UR6, RZ ;  /* 0x0000000619197c10 */ /* 0x000fe2000ff3e0ff */
[----:B--2---:R-:W-:-:S05]  /*16e90*/  VIADD R15, R15, 0xffffffe0 ;  /* 0xffffffe00f0f7836 */ /* 0x004fca0000000000 */
[----:B------:R1:W-:Y:S01]  /*16ea0*/  STL [R1], R15 ;  /* 0x0000000f01007387 */ /* 0x0003e20000100800 */
[----:B---3--:R-:W-:-:S03]  /*16eb0*/  VIADD R12, R12, 0xffffffff ;  /* 0xffffffff0c0c7836 */ /* 0x008fc60000000000 */
[----:B-1----:R-:W2:Y:S04]  /*16ec0*/  LDL.LU R15, [R1+0x5d4] ;  /* 0x0005d400010f7983 */ /* 0x002ea80000300800 */
[----:B------:R1:W-:Y:S04]  /*16ed0*/  STL [R1+0x7c0], R26 ;  /* 0x0007c01a01007387 */ /* 0x0003e80000100800 */
[----:B------:R-:W3:Y:S04]  /*16ee0*/  LDL.LU R22, [R1+0x608] ;  /* 0x0006080001167983 */ /* 0x000ee80000300800 */
[----:B------:R-:W3:Y:S04]  /*16ef0*/  LDL.LU R24, [R1+0x5d8] ;  /* 0x0005d80001187983 */ /* 0x000ee80000300800 */
[----:B-1----:R-:W3:Y:S04]  /*16f00*/  LDL.LU R26, [R1+0x610] ;  /* 0x00061000011a7983 */ /* 0x002ee80000300800 */
[----:B------:R1:W-:Y:S04]  /*16f10*/  STL [R1+0x7bc], R27 ;  /* 0x0007bc1b01007387 */ /* 0x0003e80000100800 */
[----:B-1----:R-:W3:Y:S04]  /*16f20*/  LDL.LU R27, [R1+0x5dc] ;  /* 0x0005dc00011b7983 */ /* 0x002ee80000300800 */
[----:B------:R-:W-:Y:S04]  /*16f30*/  STL [R1+0x5b8], R12 ;  /* 0x0005b80c01007387 */ /* 0x000fe80000100800 */
[----:B------:R1:W-:Y:S04]  /*16f40*/  STL [R1+0x7b4], R25 ;  /* 0x0007b41901007387 */ /* 0x0003e80000100800 */
[----:B-1----:R-:W3:Y:S01]  /*16f50*/  LDL.LU R25, [R1+0x618] ;  /* 0x0006180001197983 */ /* 0x002ee20000300800 */
[----:B------:R-:W-:-:S02]  /*16f60*/  IADD3 R20, P0, R20, UR6, RZ ;  /* 0x0000000614147c10 */ /* 0x000fc4000ff1e0ff */
[----:B------:R-:W-:Y:S02]  /*16f70*/  IADD3 R23, P3, R23, UR6, RZ ;  /* 0x0000000617177c10 */ /* 0x000fe4000ff7e0ff */
[----:B------:R-:W-:Y:S01]  /*16f80*/  IADD3 R21, P2, R21, UR6, RZ ;  /* 0x0000000615157c10 */ /* 0x000fe2000ff5e0ff */
[----:B------:R-:W-:Y:S01]  /*16f90*/  STL [R1+0x7b8], R20 ;  /* 0x0007b81401007387 */ /* 0x000fe20000100800 */
[----:B------:R-:W-:-:S03]  /*16fa0*/  IADD3 R28, P4, R28, UR6, RZ ;  /* 0x000000061c1c7c10 */ /* 0x000fc6000ff9e0ff */
[----:B------:R1:W-:Y:S01]  /*16fb0*/  STL [R1+0x7ac], R23 ;  /* 0x0007ac1701007387 */ /* 0x0003e20000100800 */
[----:B------:R-:W-:-:S03]  /*16fc0*/  IADD3.X R29, R29, UR7, RZ, P5, !PT ;  /* 0x000000071d1d7c10 */ /* 0x000fc6000affe4ff */
[----:B------:R0:W-:Y:S01]  /*16fd0*/  STL [R1+0x7b0], R21 ;  /* 0x0007b01501007387 */ /* 0x0001e20000100800 */
[----:B----4-:R-:W-:-:S03]  /*16fe0*/  IADD3.X R6, R6, UR7, RZ, P6, !PT ;  /* 0x0000000706067c10 */ /* 0x010fc6000b7fe4ff */
[----:B-1----:R-:W4:Y:S04]  /*16ff0*/  LDL.LU R23, [R1+0x620] ;  /* 0x0006200001177983 */ /* 0x002f280000300800 */
[----:B------:R-:W4:Y:S01]  /*17000*/  LDL.LU R19, [R1+0x5ec] ;  /* 0x0005ec0001137983 */ /* 0x000f220000300800 */
[----:B------:R-:W-:-:S03]  /*17010*/  IADD3 R13, P6, R13, UR6, RZ ;  /* 0x000000060d0d7c10 */ /* 0x000fc6000ffde0ff */
[----:B------:R1:W-:Y:S01]  /*17020*/  STL [R1+0x7a8], R28 ;  /* 0x0007a81c01007387 */ /* 0x0003e20000100800 */
[----:B------:R-:W-:-:S03]  /*17030*/  IADD3 R5, P5, R5, UR6, RZ ;  /* 0x0000000605057c10 */ /* 0x000fc6000ffbe0ff */
[----:B------:R-:W4:Y:S04]  /*17040*/  LDL.LU R20, [R1+0x628] ;  /* 0x0006280001147983 */ /* 0x000f280000300800 */
[----:B0-----:R-:W4:Y:S01]  /*17050*/  LDL.LU R21, [R1+0x5f4] ;  /* 0x0005f40001157983 */ /* 0x001f220000300800 */
[----:B------:R-:W-:-:S03]  /*17060*/  IADD3.X R14, R14, UR7, RZ, P1, !PT ;  /* 0x000000070e0e7c10 */ /* 0x000fc60008ffe4ff */
[----:B------:R0:W-:Y:S01]  /*17070*/  STL [R1+0x7a4], R29 ;  /* 0x0007a41d01007387 */ /* 0x0001e20000100800 */
[----:B------:R-:W-:-:S03]  /*17080*/  IADD3.X R7, R7, UR7, RZ, P0, !PT ;  /* 0x0000000707077c10 */ /* 0x000fc600087fe4ff */
[----:B-1----:R-:W4:Y:S01]  /*17090*/  LDL.LU R28, [R1+0x630] ;  /* 0x00063000011c7983 */ /* 0x002f220000300800 */
[----:B------:R-:W-:-:S03]  /*170a0*/  IADD3 R16, P0, R16, UR6, RZ ;  /* 0x0000000610107c10 */ /* 0x000fc6000ff1e0ff */
[----:B0-----:R-:W4:Y:S01]  /*170b0*/  LDL.LU R29, [R1+0x5fc] ;  /* 0x0005fc00011d7983 */ /* 0x001f220000300800 */
[----:B------:R-:W-:-:S03]  /*170c0*/  IADD3.X R3, R3, UR7, RZ, P2, !PT ;  /* 0x0000000703037c10 */ /* 0x000fc600097fe4ff */
[----:B------:R0:W-:Y:S04]  /*170d0*/  STL [R1+0x5e8], R13 ;  /* 0x0005e80d01007387 */ /* 0x0001e80000100800 */
[----:B------:R-:W-:Y:S01]  /*170e0*/  STL [R1+0x5e0], R5 ;  /* 0x0005e00501007387 */ /* 0x000fe20000100800 */
[----:B------:R-:W-:-:S03]  /*170f0*/  IADD3 R17, P1, R17, UR6, RZ ;  /* 0x0000000611117c10 */ /* 0x000fc6000ff3e0ff */
[----:B0-----:R-:W4:Y:S04]  /*17100*/  LDL.LU R13, [R1+0x638] ;  /* 0x00063800010d7983 */ /* 0x001f280000300800 */
[----:B------:R-:W-:Y:S04]  /*17110*/  STL [R1+0x5c4], R6 ;  /* 0x0005c40601007387 */ /* 0x000fe80000100800 */
[----:B------:R0:W-:Y:S01]  /*17120*/  STL [R1+0x5cc], R14 ;  /* 0x0005cc0e01007387 */ /* 0x0001e20000100800 */
[----:B------:R-:W-:-:S03]  /*17130*/  IADD3 R18, P2, R18, UR6, RZ ;  /* 0x0000000612127c10 */ /* 0x000fc6000ff5e0ff */
[----:B------:R-:W-:Y:S04]  /*17140*/  STL [R1+0x5c8], R7 ;  /* 0x0005c80701007387 */ /* 0x000fe80000100800 */
[----:B0-----:R-:W4:Y:S04]  /*17150*/  LDL.LU R14, [R1+0x604] ;  /* 0x00060400010e7983 */ /* 0x001f280000300800 */
[----:B------:R-:W-:Y:S04]  /*17160*/  STL [R1+0x5f0], R16 ;  /* 0x0005f01001007387 */ /* 0x000fe80000100800 */
[----:B------:R0:W-:Y:S01]  /*17170*/  STL [R1+0x5d0], R3 ;  /* 0x0005d00301007387 */ /* 0x0001e20000100800 */
[----:B------:R-:W-:-:S03]  /*17180*/  IADD3.X R2, R2, UR7, RZ, P6, !PT ;  /* 0x0000000702027c10 */ /* 0x000fc6000b7fe4ff */
[----:B0-----:R-:W4:Y:S04]  /*17190*/  LDL.LU R3, [R1+0xae8] ;  /* 0x000ae80001037983 */ /* 0x001f280000300800 */
[----:B------:R-:W-:Y:S01]  /*171a0*/  STL [R1+0x5f8], R17 ;  /* 0x0005f81101007387 */ /* 0x000fe20000100800 */
[----:B--2---:R-:W-:-:S05]  /*171b0*/  IADD3.X R15, R15, UR7, RZ, P3, !PT ;  /* 0x000000070f0f7c10 */ /* 0x004fca0009ffe4ff */
[----:B------:R0:W-:Y:S01]  /*171c0*/  STL [R1+0x5d4], R15 ;  /* 0x0005d40f01007387 */ /* 0x0001e20000100800 */
[----:B---3--:R-:W-:Y:S02]  /*171d0*/  IADD3 R22, P3, R22, UR6, RZ ;  /* 0x0000000616167c10 */ /* 0x008fe4000ff7e0ff */
[----:B------:R-:W-:Y:S01]  /*171e0*/  IADD3.X R24, R24, UR7, RZ, P4, !PT ;  /* 0x0000000718187c10 */ /* 0x000fe2000a7fe4ff */
[----:B0-----:R-:W2:Y:S01]  /*171f0*/  LDL.LU R15, [R1+0x640] ;  /* 0x00064000010f7983 */ /* 0x001ea20000300800 */
[----:B------:R-:W-:-:S03]  /*17200*/  IADD3 R26, P4, R26, UR6, RZ ;  /* 0x000000061a1a7c10 */ /* 0x000fc6000ff9e0ff */
[----:B------:R-:W-:Y:S04]  /*17210*/  STL [R1+0x600], R18 ;  /* 0x0006001201007387 */ /* 0x000fe80000100800 */
[----:B------:R0:W-:Y:S04]  /*17220*/  STL [R1+0x610], R26 ;  /* 0x0006101a01007387 */ /* 0x0001e80000100800 */
[----:B------:R-:W-:Y:S01]  /*17230*/  STL [R1+0x608], R22 ;  /* 0x0006081601007387 */ /* 0x000fe20000100800 */
[----:B------:R-:W-:-:S03]  /*17240*/  IADD3.X R27, R27, UR7, RZ, P5, !PT ;  /* 0x000000071b1b7c10 */ /* 0x000fc6000affe4ff */
[----:B0-----:R-:W3:Y:S04]  /*17250*/  LDL.LU R26, [R1+0x60c] ;  /* 0x00060c00011a7983 */ /* 0x001ee80000300800 */
[----:B------:R0:W-:Y:S04]  /*17260*/  STL [R1+0x5d8], R24 ;  /* 0x0005d81801007387 */ /* 0x0001e80000100800 */
[----:B0-----:R-:W3:Y:S01]  /*17270*/  LDL.LU R24, [R1+0x648] ;  /* 0x0006480001187983 */ /* 0x001ee20000300800 */
[----:B------:R-:W-:-:S03]  /*17280*/  IADD3 R25, P5, R25, UR6, RZ ;  /* 0x0000000619197c10 */ /* 0x000fc6000ffbe0ff */
[----:B------:R0:W-:Y:S04]  /*17290*/  STL [R1+0x5dc], R27 ;  /* 0x0005dc1b01007387 */ /* 0x0001e80000100800 */
[----:B0-----:R-:W3:Y:S04]  /*172a0*/  LDL.LU R27, [R1+0x614] ;  /* 0x00061400011b7983 */ /* 0x001ee80000300800 */
[----:B------:R0:W-:Y:S04]  /*172b0*/  STL [R1+0x5e4], R2 ;  /* 0x0005e40201007387 */ /* 0x0001e80000100800 */
[----:B0-----:R-:W3:Y:S04]  /*172c0*/  LDL.LU R2, [R1+0xae4] ;  /* 0x000ae40001027983 */ /* 0x001ee80000300800 */
[----:B------:R0:W-:Y:S04]  /*172d0*/  STL [R1+0x618], R25 ;  /* 0x0006181901007387 */ /* 0x0001e80000100800 */
[----:B------:R-:W3:Y:S04]  /*172e0*/  LDL.LU R22, [R1+0x650] ;  /* 0x0006500001167983 */ /* 0x000ee80000300800 */
[----:B0-----:R-:W3:Y:S01]  /*172f0*/  LDL.LU R25, [R1+0x61c] ;  /* 0x00061c0001197983 */ /* 0x001ee20000300800 */
[----:B----4-:R-:W-:-:S02]  /*17300*/  IADD3 R23, P6, R23, UR6, RZ ;  /* 0x0000000617177c10 */ /* 0x010fc4000ffde0ff */
[----:B------:R-:W-:Y:S02]  /*17310*/  IADD3.X R19, R19, UR7, RZ, P0, !PT ;  /* 0x0000000713137c10 */ /* 0x000fe400087fe4ff */
[----:B------:R-:W-:Y:S01]  /*17320*/  IADD3 R20, P0, R20, UR6, RZ ;  /* 0x0000000614147c10 */ /* 0x000fe2000ff1e0ff */
[----:B------:R0:W-:Y:S01]  /*17330*/  STL [R1+0x620], R23 ;  /* 0x0006201701007387 */ /* 0x0001e20000100800 */
[----:B------:R-:W-:Y:S02]  /*17340*/  IADD3.X R21, R21, UR7, RZ, P1, !PT ;  /* 0x0000000715157c10 */ /* 0x000fe40008ffe4ff */
[----:B------:R-:W-:Y:S02]  /*17350*/  IADD3 R28, P1, R28, UR6, RZ ;  /* 0x000000061c1c7c10 */ /* 0x000fe4000ff3e0ff */
[----:B------:R-:W-:Y:S01]  /*17360*/  IADD3.X R29, R29, UR7, RZ, P2, !PT ;  /* 0x000000071d1d7c10 */ /* 0x000fe200097fe4ff */
[----:B0-----:R-:W4:Y:S04]  /*17370*/  LDL.LU R23, [R1+0x658] ;  /* 0x0006580001177983 */ /* 0x001f280000300800 */
[----:B------:R-:W-:Y:S04]  /*17380*/  STL [R1+0x5ec], R19 ;  /* 0x0005ec1301007387 */ /* 0x000fe80000100800 */
[----:B------:R-:W-:Y:S04]  /*17390*/  STL [R1+0x628], R20 ;  /* 0x0006281401007387 */ /* 0x000fe80000100800 */
[----:B------:R-:W4:Y:S01]  /*173a0*/  LDL.LU R11, [R1+0x624] ;  /* 0x00062400010b7983 */ /* 0x000f220000300800 */
[----:B------:R-:W-:-:S03]  /*173b0*/  IADD3 R13, P2, R13, UR6, RZ ;  /* 0x000000060d0d7c10 */ /* 0x000fc6000ff5e0ff */
[----:B------:R-:W-:Y:S04]  /*173c0*/  STL [R1+0x5f4], R21 ;  /* 0x0005f41501007387 */ /* 0x000fe80000100800 */
[----:B------:R-:W4:Y:S04]  /*173d0*/  LDL.LU R4, [R1+0x660] ;  /* 0x0006600001047983 */ /* 0x000f280000300800 */
[----:B------:R0:W-:Y:S01]  /*173e0*/  STL [R1+0x630], R28 ;  /* 0x0006301c01007387 */ /* 0x0001e20000100800 */
[----:B------:R-:W-:-:S03]  /*173f0*/  IADD3.X R14, R14, UR7, RZ, P3, !PT ;  /* 0x000000070e0e7c10 */ /* 0x000fc60009ffe4ff */
[----:B0-----:R-:W4:Y:S04]  /*17400*/  LDL.LU R28, [R1+0x62c] ;  /* 0x00062c00011c7983 */ /* 0x001f280000300800 */
[----:B------:R0:W-:Y:S04]  /*17410*/  STL [R1+0x5fc], R29 ;  /* 0x0005fc1d01007387 */ /* 0x0001e80000100800 */
[----:B------:R-:W4:Y:S04]  /*17420*/  LDL.LU R5, [R1+0x668] ;  /* 0x0006680001057983 */ /* 0x000f280000300800 */
[----:B------:R-:W4:Y:S04]  /*17430*/  LDL.LU R6, [R1+0x634] ;  /* 0x0006340001067983 */ /* 0x000f280000300800 */
[----:B0-----:R-:W4:Y:S04]  /*17440*/  LDL.LU R29, [R1+0x670] ;  /* 0x00067000011d7983 */ /* 0x001f280000300800 */
[----:B------:R0:W-:Y:S04]  /*17450*/  STL [R1+0x638], R13 ;  /* 0x0006380d01007387 */ /* 0x0001e80000100800 */
[----:B------:R-:W4:Y:S04]  /*17460*/  LDL.LU R7, [R1+0x63c] ;  /* 0x00063c0001077983 */ /* 0x000f280000300800 */
[----:B------:R-:W4:Y:S04]  /*17470*/  LDL.LU R16, [R1+0x678] ;  /* 0x0006780001107983 */ /* 0x000f280000300800 */
[----:B------:R-:W4:Y:S04]  /*17480*/  LDL.LU R17, [R1+0x644] ;  /* 0x0006440001117983 */ /* 0x000f280000300800 */
[----:B------:R1:W-:Y:S04]  /*17490*/  STL [R1+0x604], R14 ;  /* 0x0006040e01007387 */ /* 0x0003e80000100800 */
[----:B0-----:R-:W4:Y:S04]  /*174a0*/  LDL.LU R13, [R1+0x680] ;  /* 0x00068000010d7983 */ /* 0x001f280000300800 */
[----:B------:R-:W4:Y:S04]  /*174b0*/  LDL.LU R18, [R1+0x64c] ;  /* 0x00064c0001127983 */ /* 0x000f280000300800 */
[----:B-1----:R-:W4:Y:S01]  /*174c0*/  LDL.LU R14, [R1+0x688] ;  /* 0x00068800010e7983 */ /* 0x002f220000300800 */
[----:B--2---:R-:W-:-:S05]  /*174d0*/  IADD3 R15, P3, R15, UR6, RZ ;  /* 0x000000060f0f7c10 */ /* 0x004fca000ff7e0ff */
[----:B------:R0:W-:Y:S04]  /*174e0*/  STL [R1+0x640], R15 ;  /* 0x0006400f01007387 */ /* 0x0001e80000100800 */
[----:B0-----:R-:W2:Y:S01]  /*174f0*/  LDL.LU R15, [R1+0x654] ;  /* 0x00065400010f7983 */ /* 0x001ea20000300800 */
[----:B---3--:R-:W-:-:S05]  /*17500*/  IADD3.X R26, R26, UR7, RZ, P4, !PT ;  /* 0x000000071a1a7c10 */ /* 0x008fca000a7fe4ff */
[----:B------:R0:W-:Y:S01]  /*17510*/  STL [R1+0x60c], R26 ;  /* 0x00060c1a01007387 */ /* 0x0001e20000100800 */
[----:B------:R-:W-:-:S03]  /*17520*/  IADD3 R24, P4, R24, UR6, RZ ;  /* 0x0000000618187c10 */ /* 0x000fc6000ff9e0ff */
[----:B0-----:R-:W3:Y:S04]  /*17530*/  LDL.LU R26, [R1+0x690] ;  /* 0x00069000011a7983 */ /* 0x001ee80000300800 */
[----:B------:R0:W-:Y:S01]  /*17540*/  STL [R1+0x648], R24 ;  /* 0x0006481801007387 */ /* 0x0001e20000100800 */
[----:B------:R-:W-:-:S03]  /*17550*/  IADD3.X R27, R27, UR7, RZ, P5, !PT ;  /* 0x000000071b1b7c10 */ /* 0x000fc6000affe4ff */
[----:B0-----:R-:W3:Y:S04]  /*17560*/  LDL.LU R24, [R1+0x65c] ;  /* 0x00065c0001187983 */ /* 0x001ee80000300800 */
[----:B------:R0:W-:Y:S04]  /*17570*/  STL [R1+0x614], R27 ;  /* 0x0006141b01007387 */ /* 0x0001e80000100800 */
[----:B0-----:R-:W3:Y:S01]  /*17580*/  LDL.LU R27, [R1+0x698] ;  /* 0x00069800011b7983 */ /* 0x001ee20000300800 */
[----:B------:R-:W-:-:S05]  /*17590*/  IADD3.X R25, R25, UR7, RZ, P6, !PT ;  /* 0x0000000719197c10 */ /* 0x000fca000b7fe4ff */
[----:B------:R0:W-:Y:S04]  /*175a0*/  STL [R1+0x61c], R25 ;  /* 0x00061c1901007387 */ /* 0x0001e80000100800 */
[----:B0-----:R-:W3:Y:S01]  /*175b0*/  LDL.LU R25, [R1+0x664] ;  /* 0x0006640001197983 */ /* 0x001ee20000300800 */
[----:B------:R-:W-:Y:S02]  /*175c0*/  IADD3 R22, P5, R22, UR6, RZ ;  /* 0x0000000616167c10 */ /* 0x000fe4000ffbe0ff */
[----:B----4-:R-:W-:-:S03]  /*175d0*/  IADD3 R23, P6, R23, UR6, RZ ;  /* 0x0000000617177c10 */ /* 0x010fc6000ffde0ff */
[----:B------:R0:W-:Y:S04]  /*175e0*/  STL [R1+0x650], R22 ;  /* 0x0006501601007387 */ /* 0x0001e80000100800 */
[----:B------:R-:W4:Y:S04]  /*175f0*/  LDL.LU R19, [R1+0x6a0] ;  /* 0x0006a00001137983 */ /* 0x000f280000300800 */
[----:B------:R-:W4:Y:S01]  /*17600*/  LDL.LU R20, [R1+0x66c] ;  /* 0x00066c0001147983 */ /* 0x000f220000300800 */
[----:B------:R-:W-:-:S03]  /*17610*/  IADD3.X R11, R11, UR7, RZ, P0, !PT ;  /* 0x000000070b0b7c10 */ /* 0x000fc600087fe4ff */
[----:B------:R-:W4:Y:S04]  /*17620*/  LDL.LU R21, [R1+0x6a8] ;  /* 0x0006a80001157983 */ /* 0x000f280000300800 */
[----:B------:R1:W-:Y:S01]  /*17630*/  STL [R1+0x658], R23 ;  /* 0x0006581701007387 */ /* 0x0003e20000100800 */
[----:B------:R-:W-:-:S03]  /*17640*/  IADD3 R4, P0, R4, UR6, RZ ;  /* 0x0000000604047c10 */ /* 0x000fc6000ff1e0ff */
[----:B0-----:R-:W4:Y:S04]  /*17650*/  LDL.LU R22, [R1+0x674] ;  /* 0x0006740001167983 */ /* 0x001f280000300800 */
[----:B-1----:R-:W4:Y:S01]  /*17660*/  LDL.LU R23, [R1+0x6b0] ;  /* 0x0006b00001177983 */ /* 0x002f220000300800 */
[----:B------:R-:W-:-:S05]  /*17670*/  IADD3.X R28, R28, UR7, RZ, P1, !PT ;  /* 0x000000071c1c7c10 */ /* 0x000fca0008ffe4ff */
[----:B------:R0:W-:Y:S01]  /*17680*/  STL [R1+0x62c], R28 ;  /* 0x00062c1c01007387 */ /* 0x0001e20000100800 */
[----:B------:R-:W-:-:S03]  /*17690*/  IADD3 R5, P1, R5, UR6, RZ ;  /* 0x0000000605057c10 */ /* 0x000fc6000ff3e0ff */
[----:B------:R-:W-:Y:S01]  /*176a0*/  STL [R1+0x624], R11 ;  /* 0x0006240b01007387 */ /* 0x000fe20000100800 */
[----:B------:R-:W-:-:S03]  /*176b0*/  IADD3.X R6, R6, UR7, RZ, P2, !PT ;  /* 0x0000000706067c10 */ /* 0x000fc600097fe4ff */
[----:B0-----:R-:W4:Y:S01]  /*176c0*/  LDL.LU R28, [R1+0x67c] ;  /* 0x00067c00011c7983 */ /* 0x001f220000300800 */
[----:B------:R-:W-:-:S03]  /*176d0*/  IADD3 R29, P2, R29, UR6, RZ ;  /* 0x000000061d1d7c10 */ /* 0x000fc6000ff5e0ff */
[----:B------:R-:W-:Y:S04]  /*176e0*/  STL [R1+0x660], R4 ;  /* 0x0006600401007387 */ /* 0x000fe80000100800 */
[----:B------:R0:W-:Y:S01]  /*176f0*/  STL [R1+0x670], R29 ;  /* 0x0006701d01007387 */ /* 0x0001e20000100800 */
[----:B------:R-:W-:-:S03]  /*17700*/  IADD3.X R7, R7, UR7, RZ, P3, !PT ;  /* 0x0000000707077c10 */ /* 0x000fc60009ffe4ff */
[----:B------:R-:W-:Y:S01]  /*17710*/  STL [R1+0x668], R5 ;  /* 0x0006680501007387 */ /* 0x000fe20000100800 */
[----:B------:R-:W-:Y:S02]  /*17720*/  IADD3 R16, P3, R16, UR6, RZ ;  /* 0x0000000610107c10 */ /* 0x000fe4000ff7e0ff */
[----:B------:R-:W-:Y:S01]  /*17730*/  IADD3.X R17, R17, UR7, RZ, P4, !PT ;  /* 0x0000000711117c10 */ /* 0x000fe2000a7fe4ff */
[----:B0-----:R-:W4:Y:S04]  /*17740*/  LDL.LU R29, [R1+0x6b8] ;  /* 0x0006b800011d7983 */ /* 0x001f280000300800 */
[----:B------:R-:W-:Y:S01]  /*17750*/  STL [R1+0x634], R6 ;  /* 0x0006340601007387 */ /* 0x000fe20000100800 */
[----:B------:R-:W-:-:S03]  /*17760*/  IADD3 R13, P4, R13, UR6, RZ ;  /* 0x000000060d0d7c10 */ /* 0x000fc6000ff9e0ff */
[----:B------:R-:W-:Y:S01]  /*17770*/  STL [R1+0x63c], R7 ;  /* 0x00063c0701007387 */ /* 0x000fe20000100800 */
[----:B------:R-:W-:-:S03]  /*17780*/  IADD3.X R18, R18, UR7, RZ, P5, !PT ;  /* 0x0000000712127c10 */ /* 0x000fc6000affe4ff */
[----:B------:R0:W-:Y:S01]  /*17790*/  STL [R1+0x680], R13 ;  /* 0x0006800d01007387 */ /* 0x0001e20000100800 */
[----:B------:R-:W-:-:S03]  /*177a0*/  IADD3 R14, P5, R14, UR6, RZ ;  /* 0x000000060e0e7c10 */ /* 0x000fc6000ffbe0ff */
[----:B------:R-:W-:Y:S04]  /*177b0*/  STL [R1+0x678], R16 ;  /* 0x0006781001007387 */ /* 0x000fe80000100800 */
[----:B0-----:R-:W4:Y:S04]  /*177c0*/  LDL.LU R13, [R1+0x684] ;  /* 0x00068400010d7983 */ /* 0x001f280000300800 */
[----:B------:R-:W-:Y:S04]  /*177d0*/  STL [R1+0x644], R17 ;  /* 0x0006441101007387 */ /* 0x000fe80000100800 */
[----:B------:R0:W-:Y:S04]  /*177e0*/  STL [R1+0x688], R14 ;  /* 0x0006880e01007387 */ /* 0x0001e80000100800 */
[----:B------:R-:W-:Y:S04]  /*177f0*/  STL [R1+0x64c], R18 ;  /* 0x00064c1201007387 */ /* 0x000fe80000100800 */
[----:B0-----:R-:W4:Y:S01]  /*17800*/  LDL.LU R14, [R1+0x6c0] ;  /* 0x0006c000010e7983 */ /* 0x001f220000300800 */
[----:B--2---:R-:W-:-:S05]  /*17810*/  IADD3.X R15, R15, UR7, RZ, P6, !PT ;  /* 0x000000070f0f7c10 */ /* 0x004fca000b7fe4ff */
[----:B------:R0:W-:Y:S04]  /*17820*/  STL [R1+0x654], R15 ;  /* 0x0006540f01007387 */ /* 0x0001e80000100800 */
[----:B0-----:R-:W2:Y:S01]  /*17830*/  LDL.LU R15, [R1+0x68c] ;  /* 0x00068c00010f7983 */ /* 0x001ea20000300800 */
[----:B---3--:R-:W-:-:S05]  /*17840*/  IADD3 R26, P6, R26, UR6, RZ ;  /* 0x000000061a1a7c10 */ /* 0x008fca000ffde0ff */
[----:B------:R0:W-:Y:S01]  /*17850*/  STL [R1+0x690], R26 ;  /* 0x0006901a01007387 */ /* 0x0001e20000100800 */
[----:B------:R-:W-:-:S03]  /*17860*/  IADD3.X R24, R24, UR7, RZ, P0, !PT ;  /* 0x0000000718187c10 */ /* 0x000fc600087fe4ff */
[----:B0-----:R-:W3:Y:S04]  /*17870*/  LDL.LU R26, [R1+0x6c8] ;  /* 0x0006c800011a7983 */ /* 0x001ee80000300800 */
[----:B------:R0:W-:Y:S01]  /*17880*/  STL [R1+0x65c], R24 ;  /* 0x00065c1801007387 */ /* 0x0001e20000100800 */
[----:B------:R-:W-:-:S03]  /*17890*/  IADD3 R27, P0, R27, UR6, RZ ;  /* 0x000000061b1b7c10 */ /* 0x000fc6000ff1e0ff */
[----:B0-----:R-:W3:Y:S04]  /*178a0*/  LDL.LU R24, [R1+0x694] ;  /* 0x0006940001187983 */ /* 0x001ee80000300800 */
[----:B------:R0:W-:Y:S04]  /*178b0*/  STL [R1+0x698], R27 ;  /* 0x0006981b01007387 */ /* 0x0001e80000100800 */
[----:B0-----:R-:W3:Y:S01]  /*178c0*/  LDL.LU R27, [R1+0x6d0] ;  /* 0x0006d000011b7983 */ /* 0x001ee20000300800 */
[----:B------:R-:W-:-:S05]  /*178d0*/  IADD3.X R25, R25, UR7, RZ, P1, !PT ;  /* 0x0000000719197c10 */ /* 0x000fca0008ffe4ff */
[----:B------:R0:W-:Y:S04]  /*178e0*/  STL [R1+0x664], R25 ;  /* 0x0006641901007387 */ /* 0x0001e80000100800 */
[----:B0-----:R-:W3:Y:S01]  /*178f0*/  LDL.LU R25, [R1+0x69c] ;  /* 0x00069c0001197983 */ /* 0x001ee20000300800 */
[----:B----4-:R-:W-:Y:S02]  /*17900*/  IADD3 R19, P1, R19, UR6, RZ ;  /* 0x0000000613137c10 */ /* 0x010fe4000ff3e0ff */
[----:B------:R-:W-:Y:S02]  /*17910*/  IADD3.X R20, R20, UR7, RZ, P2, !PT ;  /* 0x0000000714147c10 */ /* 0x000fe400097fe4ff */
[----:B------:R-:W-:Y:S01]  /*17920*/  IADD3 R21, P2, R21, UR6, RZ ;  /* 0x0000000615157c10 */ /* 0x000fe2000ff5e0ff */
[----:B------:R-:W-:Y:S04]  /*17930*/  STL [R1+0x6a0], R19 ;  /* 0x0006a01301007387 */ /* 0x000fe80000100800 */
[----:B------:R-:W-:Y:S01]  /*17940*/  STL [R1+0x66c], R20 ;  /* 0x00066c1401007387 */ /* 0x000fe20000100800 */
[----:B------:R-:W-:-:S03]  /*17950*/  IADD3.X R22, R22, UR7, RZ, P3, !PT ;  /* 0x0000000716167c10 */ /* 0x000fc60009ffe4ff */
[----:B------:R-:W4:Y:S01]  /*17960*/  LDL.LU R11, [R1+0x6d8] ;  /* 0x0006d800010b7983 */ /* 0x000f220000300800 */
[----:B------:R-:W-:-:S03]  /*17970*/  IADD3 R23, P3, R23, UR6, RZ ;  /* 0x0000000617177c10 */ /* 0x000fc6000ff7e0ff */
[----:B------:R-:W-:Y:S04]  /*17980*/  STL [R1+0x6a8], R21 ;  /* 0x0006a81501007387 */ /* 0x000fe80000100800 */
[----:B------:R-:W4:Y:S04]  /*17990*/  LDL.LU R4, [R1+0x6a4] ;  /* 0x0006a40001047983 */ /* 0x000f280000300800 */
[----:B------:R-:W-:Y:S04]  /*179a0*/  STL [R1+0x674], R22 ;  /* 0x0006741601007387 */ /* 0x000fe80000100800 */
[----:B------:R-:W4:Y:S01]  /*179b0*/  LDL.LU R5, [R1+0x6e0] ;  /* 0x0006e00001057983 */ /* 0x000f220000300800 */
[----:B------:R-:W-:-:S03]  /*179c0*/  IADD3.X R28, R28, UR7, RZ, P4, !PT ;  /* 0x000000071c1c7c10 */ /* 0x000fc6000a7fe4ff */
[----:B------:R-:W-:Y:S04]  /*179d0*/  STL [R1+0x6b0], R23 ;  /* 0x0006b01701007387 */ /* 0x000fe80000100800 */
[----:B------:R-:W4:Y:S04]  /*179e0*/  LDL.LU R6, [R1+0x6e8] ;  /* 0x0006e80001067983 */ /* 0x000f280000300800 */
[----:B------:R-:W4:Y:S04]  /*179f0*/  LDL.LU R7, [R1+0x6b4] ;  /* 0x0006b40001077983 */ /* 0x000f280000300800 */
[----:B------:R0:W-:Y:S01]  /*17a00*/  STL [R1+0x67c], R28 ;  /* 0x00067c1c01007387 */ /* 0x0001e20000100800 */
[----:B------:R-:W-:-:S03]  /*17a10*/  IADD3 R29, P4, R29, UR6, RZ ;  /* 0x000000061d1d7c10 */ /* 0x000fc6000ff9e0ff */
[----:B0-----:R-:W4:Y:S04]  /*17a20*/  LDL.LU R28, [R1+0x6f0] ;  /* 0x0006f000011c7983 */ /* 0x001f280000300800 */
[----:B------:R-:W4:Y:S04]  /*17a30*/  LDL.LU R16, [R1+0x6bc] ;  /* 0x0006bc0001107983 */ /* 0x000f280000300800 */
[----:B------:R-:W4:Y:S04]  /*17a40*/  LDL.LU R17, [R1+0x6f8] ;  /* 0x0006f80001117983 */ /* 0x000f280000300800 */
[----:B------:R-:W4:Y:S04]  /*17a50*/  LDL.LU R18, [R1+0x6c4] ;  /* 0x0006c40001127983 */ /* 0x000f280000300800 */
[----:B------:R0:W-:Y:S01]  /*17a60*/  STL [R1+0x6b8], R29 ;  /* 0x0006b81d01007387 */ /* 0x0001e20000100800 */
[----:B------:R-:W-:-:S03]  /*17a70*/  IADD3.X R13, R13, UR7, RZ, P5, !PT ;  /* 0x000000070d0d7c10 */ /* 0x000fc6000affe4ff */
[----:B------:R-:W4:Y:S04]  /*17a80*/  LDL.LU R19, [R1+0x700] ;  /* 0x0007000001137983 */ /* 0x000f280000300800 */
[----:B------:R-:W4:Y:S04]  /*17a90*/  LDL.LU R20, [R1+0x708] ;  /* 0x0007080001147983 */ /* 0x000f280000300800 */
[----:B0-----:R-:W4:Y:S04]  /*17aa0*/  LDL.LU R29, [R1+0x6d4] ;  /* 0x0006d400011d7983 */ /* 0x001f280000300800 */
[----:B------:R0:W-:Y:S01]  /*17ab0*/  STL [R1+0x684], R13 ;  /* 0x0006840d01007387 */ /* 0x0001e20000100800 */
[----:B------:R-:W-:-:S03]  /*17ac0*/  IADD3 R14, P5, R14, UR6, RZ ;  /* 0x000000060e0e7c10 */ /* 0x000fc6000ffbe0ff */
[----:B0-----:R-:W4:Y:S04]  /*17ad0*/  LDL.LU R13, [R1+0x710] ;  /* 0x00071000010d7983 */ /* 0x001f280000300800 */
[----:B------:R0:W-:Y:S04]  /*17ae0*/  STL [R1+0x6c0], R14 ;  /* 0x0006c00e01007387 */ /* 0x0001e80000100800 */
[----:B0-----:R-:W4:Y:S01]  /*17af0*/  LDL.LU R14, [R1+0x6dc] ;  /* 0x0006dc00010e7983 */ /* 0x001f220000300800 */
[----:B--2---:R-:W-:-:S05]  /*17b00*/  IADD3.X R15, R15, UR7, RZ, P6, !PT ;  /* 0x000000070f0f7c10 */ /* 0x004fca000b7fe4ff */
[----:B------:R0:W-:Y:S04]  /*17b10*/  STL [R1+0x68c], R15 ;  /* 0x00068c0f01007387 */ /* 0x0001e80000100800 */
[----:B0-----:R-:W2:Y:S01]  /*17b20*/  LDL.LU R15, [R1+0x718] ;  /* 0x00071800010f7983 */ /* 0x001ea20000300800 */
[----:B---3--:R-:W-:-:S05]  /*17b30*/  IADD3 R26, P6, R26, UR6, RZ ;  /* 0x000000061a1a7c10 */ /* 0x008fca000ffde0ff */
[----:B------:R0:W-:Y:S01]  /*17b40*/  STL [R1+0x6c8], R26 ;  /* 0x0006c81a01007387 */ /* 0x0001e20000100800 */
[----:B------:R-:W-:-:S03]  /*17b50*/  IADD3.X R24, R24, UR7, RZ, P0, !PT ;  /* 0x0000000718187c10 */ /* 0x000fc600087fe4ff */
[----:B0-----:R-:W3:Y:S01]  /*17b60*/  LDL.LU R26, [R1+0x6e4] ;  /* 0x0006e400011a7983 */ /* 0x001ee20000300800 */
[----:B------:R-:W-:-:S05]  /*17b70*/  IADD3 R27, P0, R27, UR6, RZ ;  /* 0x000000061b1b7c10 */ /* 0x000fca000ff1e0ff */
[----:B------:R0:W-:Y:S04]  /*17b80*/  STL [R1+0x6d0], R27 ;  /* 0x0006d01b01007387 */ /* 0x0001e80000100800 */
[----:B0-----:R-:W3:Y:S04]  /*17b90*/  LDL.LU R27, [R1+0x720] ;  /* 0x00072000011b7983 */ /* 0x001ee80000300800 */
[----:B------:R0:W-:Y:S04]  /*17ba0*/  STL [R1+0x694], R24 ;  /* 0x0006941801007387 */ /* 0x0001e80000100800 */
[----:B------:R-:W3:Y:S04]  /*17bb0*/  LDL.LU R21, [R1+0x6ec] ;  /* 0x0006ec0001157983 */ /* 0x000ee80000300800 */
[----:B------:R-:W3:Y:S01]  /*17bc0*/  LDL.LU R22, [R1+0x728] ;  /* 0x0007280001167983 */ /* 0x000ee20000300800 */
[----:B------:R-:W-:-:S03]  /*17bd0*/  IADD3.X R25, R25, UR7, RZ, P1, !PT ;  /* 0x0000000719197c10 */ /* 0x000fc60008ffe4ff */
[----:B------:R-:W3:Y:S04]  /*17be0*/  LDL.LU R23, [R1+0x6f4] ;  /* 0x0006f40001177983 */ /* 0x000ee80000300800 */
[----:B------:R1:W-:Y:S04]  /*17bf0*/  STL [R1+0x69c], R25 ;  /* 0x00069c1901007387 */ /* 0x0003e80000100800 */
[----:B0-----:R-:W3:Y:S04]  /*17c00*/  LDL.LU R24, [R1+0x730] ;  /* 0x0007300001187983 */ /* 0x001ee80000300800 */
[----:B-1----:R-:W3:Y:S01]  /*17c10*/  LDL.LU R25, [R1+0x6fc] ;  /* 0x0006fc0001197983 */ /* 0x002ee20000300800 */
[----:B----4-:R-:W-:-:S02]  /*17c20*/  IADD3 R11, P1, R11, UR6, RZ ;  /* 0x000000060b0b7c10 */ /* 0x010fc4000ff3e0ff */
[----:B------:R-:W-:Y:S02]  /*17c30*/  IADD3.X R3, R3, UR7, RZ, P3, !PT ;  /* 0x0000000703037c10 */ /* 0x000fe40009ffe4ff */
[----:B------:R-:W-:Y:S01]  /*17c40*/  IADD3.X R4, R4, UR7, RZ, P2, !PT ;  /* 0x0000000704047c10 */ /* 0x000fe200097fe4ff */
[----:B------:R-:W-:Y:S04]  /*17c50*/  STL [R1+0x6d8], R11 ;  /* 0x0006d80b01007387 */ /* 0x000fe80000100800 */
[----:B------:R0:W-:Y:S01]  /*17c60*/  STL [R1+0x6ac], R3 ;  /* 0x0006ac0301007387 */ /* 0x0001e20000100800 */
[----:B------:R-:W-:-:S03]  /*17c70*/  IADD3 R5, P2, R5, UR6, RZ ;  /* 0x0000000605057c10 */ /* 0x000fc6000ff5e0ff */
[----:B------:R-:W-:Y:S01]  /*17c80*/  STL [R1+0x6a4], R4 ;  /* 0x0006a40401007387 */ /* 0x000fe20000100800 */
[----:B------:R-:W-:-:S03]  /*17c90*/  IADD3.X R2, R2, UR7, RZ, P0, !PT ;  /* 0x0000000702027c10 */ /* 0x000fc600087fe4ff */
[----:B0-----:R-:W4:Y:S01]  /*17ca0*/  LDL.LU R3, [R1+0xae0] ;  /* 0x000ae00001037983 */ /* 0x001f220000300800 */
[----:B------:R-:W-:Y:S02]  /*17cb0*/  IADD3 R6, P3, R6, UR6, RZ ;  /* 0x0000000606067c10 */ /* 0x000fe4000ff7e0ff */
[----:B------:R-:W-:Y:S01]  /*17cc0*/  IADD3.X R7, R7, UR7, RZ, P4, !PT ;  /* 0x0000000707077c10 */ /* 0x000fe2000a7fe4ff */
[----:B------:R-:W-:Y:S01]  /*17cd0*/  STL [R1+0x6e0], R5 ;  /* 0x0006e00501007387 */ /* 0x000fe20000100800 */
[----:B------:R-:W-:Y:S02]  /*17ce0*/  IADD3 R28, P4, R28, UR6, RZ ;  /* 0x000000061c1c7c10 */ /* 0x000fe4000ff9e0ff */
[----:B------:R-:W-:-:S03]  /*17cf0*/  IADD3.X R16, R16, UR7, RZ, P5, !PT ;  /* 0x0000000710107c10 */ /* 0x000fc6000affe4ff */
[----:B------:R0:W-:Y:S01]  /*17d00*/  STL [R1+0x6f0], R28 ;  /* 0x0006f01c01007387 */ /* 0x0001e20000100800 */
[----:B------:R-:W-:-:S03]  /*17d10*/  IADD3 R17, P5, R17, UR6, RZ ;  /* 0x0000000611117c10 */ /* 0x000fc6000ffbe0ff */
[----:B------:R-:W-:Y:S01]  /*17d20*/  STL [R1+0x6e8], R6 ;  /* 0x0006e80601007387 */ /* 0x000fe20000100800 */
[----:B------:R-:W-:-:S03]  /*17d30*/  IADD3.X R18, R18, UR7, RZ, P6, !PT ;  /* 0x0000000712127c10 */ /* 0x000fc6000b7fe4ff */
[----:B0-----:R-:W4:Y:S04]  /*17d40*/  LDL.LU R28, [R1+0x738] ;  /* 0x00073800011c7983 */ /* 0x001f280000300800 */
[----:B------:R-:W-:Y:S01]  /*17d50*/  STL [R1+0x6b4], R7 ;  /* 0x0006b40701007387 */ /* 0x000fe20000100800 */
[----:B------:R-:W-:-:S03]  /*17d60*/  IADD3 R19, P6, R19, UR6, RZ ;  /* 0x0000000613137c10 */ /* 0x000fc6000ffde0ff */
[----:B------:R-:W-:Y:S01]  /*17d70*/  STL [R1+0x6bc], R16 ;  /* 0x0006bc1001007387 */ /* 0x000fe20000100800 */
[----:B------:R-:W-:-:S03]  /*17d80*/  IADD3 R20, P0, R20, UR6, RZ ;  /* 0x0000000614147c10 */ /* 0x000fc6000ff1e0ff */
[----:B------:R-:W-:Y:S01]  /*17d90*/  STL [R1+0x6f8], R17 ;  /* 0x0006f81101007387 */ /* 0x000fe20000100800 */
[----:B------:R-:W-:-:S03]  /*17da0*/  IADD3.X R29, R29, UR7, RZ, P1, !PT ;  /* 0x000000071d1d7c10 */ /* 0x000fc60008ffe4ff */
[----:B------:R0:W-:Y:S04]  /*17db0*/  STL [R1+0x6cc], R2 ;  /* 0x0006cc0201007387 */ /* 0x0001e80000100800 */
[----:B------:R-:W-:Y:S04]  /*17dc0*/  STL [R1+0x6c4], R18 ;  /* 0x0006c41201007387 */ /* 0x000fe80000100800 */
[----:B0-----:R-:W4:Y:S01]  /*17dd0*/  LDL.LU R2, [R1+0xadc] ;  /* 0x000adc0001027983 */ /* 0x001f220000300800 */
[----:B------:R-:W-:-:S03]  /*17de0*/  IADD3 R13, P1, R13, UR6, RZ ;  /* 0x000000060d0d7c10 */ /* 0x000fc6000ff3e0ff */
[----:B------:R-:W-:Y:S04]  /*17df0*/  STL [R1+0x700], R19 ;  /* 0x0007001301007387 */ /* 0x000fe80000100800 */
[----:B------:R0:W-:Y:S04]  /*17e00*/  STL [R1+0x6d4], R29 ;  /* 0x0006d41d01007387 */ /* 0x0001e80000100800 */
[----:B------:R-:W-:Y:S01]  /*17e10*/  STL [R1+0x708], R20 ;  /* 0x0007081401007387 */ /* 0x000fe20000100800 */
[----:B------:R-:W-:-:S03]  /*17e20*/  IADD3.X R14, R14, UR7, RZ, P2, !PT ;  /* 0x000000070e0e7c10 */ /* 0x000fc600097fe4ff */
[----:B0-----:R-:W4:Y:S04]  /*17e30*/  LDL.LU R29, [R1+0x704] ;  /* 0x00070400011d7983 */ /* 0x001f280000300800 */
[----:B------:R0:W-:Y:S04]  /*17e40*/  STL [R1+0x710], R13 ;  /* 0x0007100d01007387 */ /* 0x0001e80000100800 */
[----:B0-----:R-:W4:Y:S04]  /*17e50*/  LDL.LU R13, [R1+0x740] ;  /* 0x00074000010d7983 */ /* 0x001f280000300800 */
[----:B------:R0:W-:Y:S04]  /*17e60*/  STL [R1+0x6dc], R14 ;  /* 0x0006dc0e01007387 */ /* 0x0001e80000100800 */
[----:B0-----:R-:W4:Y:S01]  /*17e70*/  LDL.LU R14, [R1+0x70c] ;  /* 0x00070c00010e7983 */ /* 0x001f220000300800 */
[----:B--2---:R-:W-:-:S05]  /*17e80*/  IADD3 R15, P2, R15, UR6, RZ ;  /* 0x000000060f0f7c10 */ /* 0x004fca000ff5e0ff */
[----:B------:R0:W-:Y:S04]  /*17e90*/  STL [R1+0x718], R15 ;  /* 0x0007180f01007387 */ /* 0x0001e80000100800 */
[----:B0-----:R-:W2:Y:S01]  /*17ea0*/  LDL.LU R15, [R1+0x748] ;  /* 0x00074800010f7983 */ /* 0x001ea20000300800 */
[----:B---3--:R-:W-:-:S05]  /*17eb0*/  IADD3.X R26, R26, UR7, RZ, P3, !PT ;  /* 0x000000071a1a7c10 */ /* 0x008fca0009ffe4ff */
[----:B------:R0:W-:Y:S04]  /*17ec0*/  STL [R1+0x6e4], R26 ;  /* 0x0006e41a01007387 */ /* 0x0001e80000100800 */
[----:B0-----:R-:W3:Y:S01]  /*17ed0*/  LDL.LU R26, [R1+0x714] ;  /* 0x00071400011a7983 */ /* 0x001ee20000300800 */
[----:B------:R-:W-:-:S05]  /*17ee0*/  IADD3 R27, P3, R27, UR6, RZ ;  /* 0x000000061b1b7c10 */ /* 0x000fca000ff7e0ff */
[----:B------:R0:W-:Y:S01]  /*17ef0*/  STL [R1+0x720], R27 ;  /* 0x0007201b01007387 */ /* 0x0001e20000100800 */
[----:B------:R-:W-:Y:S02]  /*17f00*/  IADD3.X R21, R21, UR7, RZ, P4, !PT ;  /* 0x0000000715157c10 */ /* 0x000fe4000a7fe4ff */
[----:B------:R-:W-:Y:S01]  /*17f10*/  IADD3 R22, P4, R22, UR6, RZ ;  /* 0x0000000616167c10 */ /* 0x000fe2000ff9e0ff */
[----:B0-----:R-:W3:Y:S01]  /*17f20*/  LDL.LU R27, [R1+0x750] ;  /* 0x00075000011b7983 */ /* 0x001ee20000300800 */
[----:B------:R-:W-:-:S03]  /*17f30*/  IADD3.X R23, R23, UR7, RZ, P5, !PT ;  /* 0x0000000717177c10 */ /* 0x000fc6000affe4ff */
[----:B------:R0:W-:Y:S04]  /*17f40*/  STL [R1+0x6ec], R21 ;  /* 0x0006ec1501007387 */ /* 0x0001e80000100800 */
[----:B------:R1:W-:Y:S01]  /*17f50*/  STL [R1+0x728], R22 ;  /* 0x0007281601007387 */ /* 0x0003e20000100800 */
[----:B------:R-:W-:-:S03]  /*17f60*/  IADD3 R24, P5, R24, UR6, RZ ;  /* 0x0000000618187c10 */ /* 0x000fc6000ffbe0ff */
[----:B------:R-:W3:Y:S01]  /*17f70*/  LDL.LU R9, [R1+0x71c] ;  /* 0x00071c0001097983 */ /* 0x000ee20000300800 */
[----:B------:R-:W-:-:S03]  /*17f80*/  IADD3.X R25, R25, UR7, RZ, P6, !PT ;  /* 0x0000000719197c10 */ /* 0x000fc6000b7fe4ff */
[----:B------:R1:W-:Y:S04]  /*17f90*/  STL [R1+0x6f4], R23 ;  /* 0x0006f41701007387 */ /* 0x0003e80000100800 */
[----:B------:R-:W3:Y:S04]  /*17fa0*/  LDL.LU R10, [R1+0x758] ;  /* 0x00075800010a7983 */ /* 0x000ee80000300800 */
[----:B------:R1:W-:Y:S04]  /*17fb0*/  STL [R1+0x730], R24 ;  /* 0x0007301801007387 */ /* 0x0003e80000100800 */
[----:B------:R-:W3:Y:S04]  /*17fc0*/  LDL.LU R11, [R1+0x724] ;  /* 0x00072400010b7983 */ /* 0x000ee80000300800 */
[----:B------:R1:W-:Y:S04]  /*17fd0*/  STL [R1+0x6fc], R25 ;  /* 0x0006fc1901007387 */ /* 0x0003e80000100800 */
[----:B------:R-:W3:Y:S04]  /*17fe0*/  LDL.LU R4, [R1+0x760] ;  /* 0x0007600001047983 */ /* 0x000ee80000300800 */
[----:B------:R-:W3:Y:S04]  /*17ff0*/  LDL.LU R5, [R1+0x72c] ;  /* 0x00072c0001057983 */ /* 0x000ee80000300800 */
[----:B------:R-:W3:Y:S04]  /*18000*/  LDL.LU R6, [R1+0x768] ;  /* 0x0007680001067983 */ /* 0x000ee80000300800 */
[----:B------:R-:W3:Y:S04]  /*18010*/  LDL.LU R7, [R1+0x734] ;  /* 0x0007340001077983 */ /* 0x000ee80000300800 */
[----:B------:R-:W3:Y:S04]  /*18020*/  LDL.LU R16, [R1+0x73c] ;  /* 0x00073c0001107983 */ /* 0x000ee80000300800 */
[----:B------:R-:W3:Y:S04]  /*18030*/  LDL.LU R17, [R1+0x778] ;  /* 0x0007780001117983 */ /* 0x000ee80000300800 */
[----:B------:R-:W3:Y:S01]  /*18040*/  LDL.LU R18, [R1+0x744] ;  /* 0x0007440001127983 */ /* 0x000ee20000300800 */
[----:B----4-:R-:W-:-:S05]  /*18050*/  IADD3 R28, P6, R28, UR6, RZ ;  /* 0x000000061c1c7c10 */ /* 0x010fca000ffde0ff */
[----:B------:R4:W-:Y:S04]  /*18060*/  STL [R1+0x738], R28 ;  /* 0x0007381c01007387 */ /* 0x0009e80000100800 */
[----:B------:R-:W3:Y:S04]  /*18070*/  LDL.LU R19, [R1+0x780] ;  /* 0x0007800001137983 */ /* 0x000ee80000300800 */
[----:B------:R-:W3:Y:S04]  /*18080*/  LDL.LU R20, [R1+0x74c] ;  /* 0x00074c0001147983 */ /* 0x000ee80000300800 */
[----:B0-----:R-:W3:Y:S04]  /*18090*/  LDL.LU R21, [R1+0x788] ;  /* 0x0007880001157983 */ /* 0x001ee80000300800 */
[----:B-1----:R-:W3:Y:S04]  /*180a0*/  LDL.LU R22, [R1+0x754] ;  /* 0x0007540001167983 */ /* 0x002ee80000300800 */
[----:B------:R-:W3:Y:S04]  /*180b0*/  LDL.LU R23, [R1+0x790] ;  /* 0x0007900001177983 */ /* 0x000ee80000300800 */
[----:B------:R-:W3:Y:S01]  /*180c0*/  LDL.LU R24, [R1+0x798] ;  /* 0x0007980001187983 */ /* 0x000ee20000300800 */
[----:B------:R-:W-:-:S05]  /*180d0*/  IADD3.X R29, R29, UR7, RZ, P0, !PT ;  /* 0x000000071d1d7c10 */ /* 0x000fca00087fe4ff */
[----:B------:R0:W-:Y:S04]  /*180e0*/  STL [R1+0x704], R29 ;  /* 0x0007041d01007387 */ /* 0x0001e80000100800 */
[----:B------:R-:W3:Y:S04]  /*180f0*/  LDL.LU R25, [R1+0x764] ;  /* 0x0007640001197983 */ /* 0x000ee80000300800 */
[----:B----4-:R-:W4:Y:S01]  /*18100*/  LDL.LU R28, [R1+0x7a0] ;  /* 0x0007a000011c7983 */ /* 0x010f220000300800 */
[----:B------:R-:W-:-:S05]  /*18110*/  IADD3 R13, P0, R13, UR6, RZ ;  /* 0x000000060d0d7c10 */ /* 0x000fca000ff1e0ff */
[----:B------:R1:W-:Y:S01]  /*18120*/  STL [R1+0x740], R13 ;  /* 0x0007400d01007387 */ /* 0x0003e20000100800 */
[----:B------:R-:W-:-:S05]  /*18130*/  IADD3.X R14, R14, UR7, RZ, P1, !PT ;  /* 0x000000070e0e7c10 */ /* 0x000fca0008ffe4ff */
[----:B------:R3:W-:Y:S04]  /*18140*/  STL [R1+0x70c], R14 ;  /* 0x00070c0e01007387 */ /* 0x0007e80000100800 */
[----:B0-----:R-:W4:Y:S01]  /*18150*/  LDL.LU R29, [R1+0x774] ;  /* 0x00077400011d7983 */ /* 0x001f220000300800 */
[----:B--2---:R-:W-:-:S05]  /*18160*/  IADD3 R15, P1, R15, UR6, RZ ;  /* 0x000000060f0f7c10 */ /* 0x004fca000ff3e0ff */
[----:B------:R0:W-:Y:S04]  /*18170*/  STL [R1+0x748], R15 ;  /* 0x0007480f01007387 */ /* 0x0001e80000100800 */
[----:B-1----:R-:W2:Y:S01]  /*18180*/  LDL.LU R13, [R1+0x77c] ;  /* 0x00077c00010d7983 */ /* 0x002ea20000300800 */
[----:B---3--:R-:W-:-:S05]  /*18190*/  IADD3.X R26, R26, UR7, RZ, P2, !PT ;  /* 0x000000071a1a7c10 */ /* 0x008fca00097fe4ff */
[----:B------:R1:W-:Y:S04]  /*181a0*/  STL [R1+0x714], R26 ;  /* 0x0007141a01007387 */ /* 0x0003e80000100800 */
[----:B------:R-:W3:Y:S04]  /*181b0*/  LDL.LU R14, [R1+0x784] ;  /* 0x00078400010e7983 */ /* 0x000ee80000300800 */
[----:B0-----:R-:W3:Y:S01]  /*181c0*/  LDL.LU R15, [R1+0x78c] ;  /* 0x00078c00010f7983 */ /* 0x001ee20000300800 */
[----:B------:R-:W-:-:S05]  /*181d0*/  IADD3 R27, P2, R27, UR6, RZ ;  /* 0x000000061b1b7c10 */ /* 0x000fca000ff5e0ff */
[----:B------:R0:W-:Y:S04]  /*181e0*/  STL [R1+0x750], R27 ;  /* 0x0007501b01007387 */ /* 0x0001e80000100800 */
[----:B-1----:R-:W3:Y:S01]  /*181f0*/  LDL.LU R26, [R1+0x794] ;  /* 0x00079400011a7983 */ /* 0x002ee20000300800 */
[----:B------:R-:W-:-:S03]  /*18200*/  IADD3.X R9, R9, UR7, RZ, P3, !PT ;  /* 0x0000000709097c10 */ /* 0x000fc60009ffe4ff */
[----:B0-----:R-:W3:Y:S01]  /*18210*/  LDL.LU R27, [R1+0x79c] ;  /* 0x00079c00011b7983 */ /* 0x001ee20000300800 */
[----:B------:R-:W-:-:S03]  /*18220*/  IADD3 R10, P3, R10, UR6, RZ ;  /* 0x000000060a0a7c10 */ /* 0x000fc6000ff7e0ff */
[----:B------:R-:W-:Y:S01]  /*18230*/  STL [R1+0x71c], R9 ;  /* 0x00071c0901007387 */ /* 0x000fe20000100800 */
[----:B------:R-:W-:-:S03]  /*18240*/  IADD3.X R11, R11, UR7, RZ, P4, !PT ;  /* 0x000000070b0b7c10 */ /* 0x000fc6000a7fe4ff */
[----:B------:R-:W-:Y:S01]  /*18250*/  STL [R1+0x758], R10 ;  /* 0x0007580a01007387 */ /* 0x000fe20000100800 */
[----:B------:R-:W-:-:S03]  /*18260*/  IADD3 R4, P4, R4, UR6, RZ ;  /* 0x0000000604047c10 */ /* 0x000fc6000ff9e0ff */
[----:B------:R-:W-:Y:S01]  /*18270*/  STL [R1+0x724], R11 ;  /* 0x0007240b01007387 */ /* 0x000fe20000100800 */
[----:B------:R-:W-:-:S03]  /*18280*/  IADD3.X R5, R5, UR7, RZ, P5, !PT ;  /* 0x0000000705057c10 */ /* 0x000fc6000affe4ff */
[----:B------:R0:W-:Y:S01]  /*18290*/  STL [R1+0x760], R4 ;  /* 0x0007600401007387 */ /* 0x0001e20000100800 */
[----:B------:R-:W-:Y:S02]  /*182a0*/  IADD3 R6, P5, R6, UR6, RZ ;  /* 0x0000000606067c10 */ /* 0x000fe4000ffbe0ff */
[----:B------:R-:W-:Y:S02]  /*182b0*/  IADD3.X R7, R7, UR7, RZ, P6, !PT ;  /* 0x0000000707077c10 */ /* 0x000fe4000b7fe4ff */
[----:B------:R-:W-:Y:S01]  /*182c0*/  IADD3 R2, P6, R2, UR6, RZ ;  /* 0x0000000602027c10 */ /* 0x000fe2000ffde0ff */
[----:B------:R-:W-:Y:S01]  /*182d0*/  STL [R1+0x72c], R5 ;  /* 0x00072c0501007387 */ /* 0x000fe20000100800 */
[----:B------:R-:W-:Y:S01]  /*182e0*/  IADD3.X R16, R16, UR7, RZ, P0, !PT ;  /* 0x0000000710107c10 */ /* 0x000fe200087fe4ff */
[----:B0-----:R-:W0:Y:S02]  /*182f0*/  LDC R4, c[0x0][0x238] ;  /* 0x00008e00ff047b82 */ /* 0x001e240000000800 */
[----:B------:R1:W-:Y:S04]  /*18300*/  STL [R1+0x770], R2 ;  /* 0x0007700201007387 */ /* 0x0003e80000100800 */
[----:B------:R-:W-:Y:S04]  /*18310*/  STL [R1+0x768], R6 ;  /* 0x0007680601007387 */ /* 0x000fe80000100800 */
[----:B-1----:R-:W4:Y:S01]  /*18320*/  LDL.LU R2, [R1+0xad8] ;  /* 0x000ad80001027983 */ /* 0x002f220000300800 */
[----:B------:R-:W-:-:S02]  /*18330*/  IADD3 R17, P0, R17, UR6, RZ ;  /* 0x0000000611117c10 */ /* 0x000fc4000ff1e0ff */
[----:B------:R-:W-:Y:S01]  /*18340*/  IADD3.X R18, R18, UR7, RZ, P1, !PT ;  /* 0x0000000712127c10 */ /* 0x000fe20008ffe4ff */
[----:B------:R-:W-:Y:S04]  /*18350*/  STL [R1+0x734], R7 ;  /* 0x0007340701007387 */ /* 0x000fe80000100800 */
[----:B------:R-:W-:Y:S04]  /*18360*/  STL [R1+0x73c], R16 ;  /* 0x00073c1001007387 */ /* 0x000fe80000100800 */
[----:B------:R-:W-:Y:S01]  /*18370*/  STL [R1+0x778], R17 ;  /* 0x0007781101007387 */ /* 0x000fe20000100800 */
[----:B------:R-:W-:-:S03]  /*18380*/  IADD3 R19, P1, R19, UR6, RZ ;  /* 0x0000000613137c10 */ /* 0x000fc6000ff3e0ff */
[----:B------:R-:W-:Y:S01]  /*18390*/  STL [R1+0x744], R18 ;  /* 0x0007441201007387 */ /* 0x000fe20000100800 */
[----:B------:R-:W-:-:S03]  /*183a0*/  IADD3.X R20, R20, UR7, RZ, P2, !PT ;  /* 0x0000000714147c10 */ /* 0x000fc600097fe4ff */
[----:B------:R-:W-:Y:S01]  /*183b0*/  STL [R1+0x780], R19 ;  /* 0x0007801301007387 */ /* 0x000fe20000100800 */
[----:B------:R-:W-:-:S03]  /*183c0*/  IADD3 R21, P2, R21, UR6, RZ ;  /* 0x0000000615157c10 */ /* 0x000fc6000ff5e0ff */
[----:B------:R-:W-:Y:S01]  /*183d0*/  STL [R1+0x74c], R20 ;  /* 0x00074c1401007387 */ /* 0x000fe20000100800 */
[----:B------:R-:W-:-:S03]  /*183e0*/  IADD3.X R22, R22, UR7, RZ, P3, !PT ;  /* 0x0000000716167c10 */ /* 0x000fc60009ffe4ff */
[----:B------:R-:W-:Y:S01]  /*183f0*/  STL [R1+0x788], R21 ;  /* 0x0007881501007387 */ /* 0x000fe20000100800 */
[----:B------:R-:W-:Y:S02]  /*18400*/  IADD3.X R3, R3, UR7, RZ, P6, !PT ;  /* 0x0000000703037c10 */ /* 0x000fe4000b7fe4ff */
[----:B------:R-:W-:Y:S02]  /*18410*/  IADD3 R23, P3, R23, UR6, RZ ;  /* 0x0000000617177c10 */ /* 0x000fe4000ff7e0ff */
[----:B------:R-:W-:Y:S02]  /*18420*/  IADD3.X R25, R25, UR7, RZ, P5, !PT ;  /* 0x0000000719197c10 */ /* 0x000fe4000affe4ff */
[----:B----4-:R-:W-:Y:S02]  /*18430*/  IADD3.X R2, R2, UR7, RZ, P4, !PT ;  /* 0x0000000702027c10 */ /* 0x010fe4000a7fe4ff */
[----:B------:R-:W-:-:S03]  /*18440*/  IADD3 R24, P4, R24, UR6, RZ ;  /* 0x0000000618187c10 */ /* 0x000fc6000ff9e0ff */
[----:B------:R1:W-:Y:S04]  /*18450*/  STL [R1+0x75c], R2 ;  /* 0x00075c0201007387 */ /* 0x0003e80000100800 */
[----:B------:R-:W-:Y:S04]  /*18460*/  STL [R1+0x754], R22 ;  /* 0x0007541601007387 */ /* 0x000fe80000100800 */
[----:B-1----:R-:W4:Y:S04]  /*18470*/  LDL.LU R2, [R1+0xad4] ;  /* 0x000ad40001027983 */ /* 0x002f280000300800 */
[----:B------:R-:W-:Y:S04]  /*18480*/  STL [R1+0x790], R23 ;  /* 0x0007901701007387 */ /* 0x000fe80000100800 */
[----:B------:R-:W-:Y:S04]  /*18490*/  STL [R1+0x798], R24 ;  /* 0x0007981801007387 */ /* 0x000fe80000100800 */
[----:B------:R1:W-:Y:S04]  /*184a0*/  STL [R1+0x76c], R3 ;  /* 0x00076c0301007387 */ /* 0x0003e80000100800 */
[----:B------:R0:W-:Y:S04]  /*184b0*/  STL [R1+0x764], R25 ;  /* 0x0007641901007387 */ /* 0x0001e80000100800 */
[----:B-1----:R-:W4:Y:S01]  /*184c0*/  LDL.LU R3, [R1+0xad0] ;  /* 0x000ad00001037983 */ /* 0x002f220000300800 */
[----:B------:R-:W-:-:S02]  /*184d0*/  IADD3 R28, P5, R28, UR6, RZ ;  /* 0x000000061c1c7c10 */ /* 0x000fc4000ffbe0ff */
[----:B------:R-:W-:Y:S02]  /*184e0*/  IADD3.X R29, R29, UR7, RZ, P0, !PT ;  /* 0x000000071d1d7c10 */ /* 0x000fe400087fe4ff */
[----:B--2---:R-:W-:Y:S02]  /*184f0*/  IADD3.X R13, R13, UR7, RZ, P1, !PT ;  /* 0x000000070d0d7c10 */ /* 0x004fe40008ffe4ff */
[----:B---3--:R-:W-:Y:S01]  /*18500*/  IADD3.X R14, R14, UR7, RZ, P2, !PT ;  /* 0x000000070e0e7c10 */ /* 0x008fe200097fe4ff */
[----:B------:R1:W-:Y:S01]  /*18510*/  STL [R1+0x7a0], R28 ;  /* 0x0007a01c01007387 */ /* 0x0003e20000100800 */
[----:B------:R-:W-:Y:S02]  /*18520*/  IADD3.X R15, R15, UR7, RZ, P3, !PT ;  /* 0x000000070f0f7c10 */ /* 0x000fe40009ffe4ff */
[----:B------:R-:W-:Y:S01]  /*18530*/  IADD3.X R27, R27, UR7, RZ, P5, !PT ;  /* 0x000000071b1b7c10 */ /* 0x000fe2000affe4ff */
[----:B------:R1:W-:Y:S01]  /*18540*/  STL [R1+0x774], R29 ;  /* 0x0007741d01007387 */ /* 0x0003e20000100800 */
[----:B------:R-:W-:-:S03]  /*18550*/  IADD3.X R26, R26, UR7, RZ, P4, !PT ;  /* 0x000000071a1a7c10 */ /* 0x000fc6000a7fe4ff */
[----:B------:R1:W-:Y:S04]  /*18560*/  STL [R1+0x77c], R13 ;  /* 0x00077c0d01007387 */ /* 0x0003e80000100800 */
[----:B------:R1:W-:Y:S04]  /*18570*/  STL [R1+0x784], R14 ;  /* 0x0007840e01007387 */ /* 0x0003e80000100800 */
[----:B------:R1:W-:Y:S04]  /*18580*/  STL [R1+0x78c], R15 ;  /* 0x00078c0f01007387 */ /* 0x0003e80000100800 */
[----:B------:R1:W-:Y:S04]  /*18590*/  STL [R1+0x79c], R27 ;  /* 0x00079c1b01007387 */ /* 0x0003e80000100800 */
[----:B------:R1:W-:Y:S01]  /*185a0*/  STL [R1+0x794], R26 ;  /* 0x0007941a01007387 */ /* 0x0003e20000100800 */
[----:B------:R-:W-:Y:S01]  /*185b0*/  ISETP.NE.U32.AND P0, PT, R12, RZ, PT ;  /* 0x000000ff0c00720c */ /* 0x000fe20003f05070 */
[----:B0-----:R-:W-:-:S05]  /*185c0*/  IMAD.SHL.U32 R4, R4, 0x20, RZ ;  /* 0x0000002004047824 */ /* 0x001fca00078e00ff */
[----:B----4-:R-:W-:-:S04]  /*185d0*/  IADD3 R2, P6, R4, R2, RZ ;  /* 0x0000000204027210 */ /* 0x010fc80007fde0ff */
[----:B------:R-:W-:-:S03]  /*185e0*/  LEA.HI.X.SX32 R3, R4, R3, 0x1, P6 ;  /* 0x0000000304037211 */ /* 0x000fc600030f0eff */
[----:B-1----:R-:W-:Y:S06]  /*185f0*/  @P0 BRA `(.L_x_1) ;  /* 0xffffff1c001c0947 */ /* 0x002fec000383ffff */
.L_x_0:
[----:B------:R-:W3:Y:S01]  /*18600*/  LDL.LU R5, [R1+0x80] ;  /* 0x0000800001057983 */ /* 0x000ee20000300800 */
[----:B------:R-:W0:Y:S01]  /*18610*/  S2R R3, SR_CgaCtaId ;  /* 0x0000000000037919 */ /* 0x000e220000008800 */
[----:B-----5:R-:W1:Y:S01]  /*18620*/  S2R R0, SR_TID.X ;  /* 0x0000000000007919 */ /* 0x020e620000002100 */
[----:B------:R-:W-:Y:S01]  /*18630*/  MOV R2, 0x400 ;  /* 0x0000040000027802 */ /* 0x000fe20000000f00 */
[----:B------:R-:W-:Y:S01]  /*18640*/  ULDC.64 UR26, c[0x0][0x228] ;  /* 0x00008a00001a7ab9 */ /* 0x000fe20000000a00 */
[----:B------:R-:W-:Y:S01]  /*18650*/  ULDC UR5, c[0x0][0x22c] ;  /* 0x00008b0000057ab9 */ /* 0x000fe20000000800 */
[----:B------:R-:W3:Y:S01]  /*18660*/  LDL.LU R4, [R1+0x84] ;  /* 0x0000840001047983 */ /* 0x000ee20000300800 */
[----:B------:R-:W-:Y:S01]  /*18670*/  ULDC UR4, c[0x0][0x22c] ;  /* 0x00008b0000047ab9 */ /* 0x000fe20000000800 */
[----:B------:R-:W-:Y:S01]  /*18680*/  ULDC UR6, c[0x0][0x248] ;  /* 0x0000920000067ab9 */ /* 0x000fe20000000800 */
[----:B------:R-:W-:Y:S01]  /*18690*/  ULDC.64 UR10, c[0x0][0x228] ;  /* 0x00008a00000a7ab9 */ /* 0x000fe20000000a00 */
[----:B------:R-:W4:Y:S01]  /*186a0*/  LDL.LU R28, [R1+0x88] ;  /* 0x00008800011c7983 */ /* 0x000f220000300800 */
[----:B------:R-:W-:Y:S01]  /*186b0*/  ULDC.64 UR28, c[0x0][0x228] ;  /* 0x00008a00001c7ab9 */ /* 0x000fe20000000a00 */
[----:B------:R-:W-:Y:S01]  /*186c0*/  ULDC.64 UR12, c[0x0][0x228] ;  /* 0x00008a00000c7ab9 */ /* 0x000fe20000000a00 */
[----:B------:R-:W-:Y:S01]  /*186d0*/  ULDC.64 UR16, c[0x0][0x228] ;  /* 0x00008a0000107ab9 */ /* 0x000fe20000000a00 */
[----:B------:R-:W4:Y:S01]  /*186e0*/  LDL.LU R21, [R1+0x8c] ;  /* 0x00008c0001157983 */ /* 0x000f220000300800 */
[----:B------:R-:W-:Y:S01]  /*186f0*/  ULDC.64 UR14, c[0x0][0x228] ;  /* 0x00008a00000e7ab9 */ /* 0x000fe20000000a00 */
[----:B------:R-:W-:Y:S01]  /*18700*/  ULDC.64 UR20, c[0x0][0x228] ;  /* 0x00008a0000147ab9 */ /* 0x000fe20000000a00 */
[----:B------:R-:W-:Y:S01]  /*18710*/  ULDC.64 UR18, c[0x0][0x228] ;  /* 0x00008a0000127ab9 */ /* 0x000fe20000000a00 */
[----:B------:R-:W4:Y:S01]  /*18720*/  LDL.LU R27, [R1+0xa0] ;  /* 0x0000a000011b7983 */ /* 0x000f220000300800 */
[----:B------:R-:W-:Y:S01]  /*18730*/  ULDC.64 UR24, c[0x0][0x228] ;  /* 0x00008a0000187ab9 */ /* 0x000fe20000000a00 */
[----:B------:R-:W-:-:S02]  /*18740*/  ULDC.64 UR22, c[0x0][0x228] ;  /* 0x00008a0000167ab9 */ /* 0x000fc40000000a00 */
[----:B------:R-:W4:Y:S04]  /*18750*/  LDL.LU R26, [R1+0xa4] ;  /* 0x0000a400011a7983 */ /* 0x000f280000300800 */
[----:B------:R-:W4:Y:S04]  /*18760*/  LDL.LU R25, [R1+0xa8] ;  /* 0x0000a80001197983 */ /* 0x000f280000300800 */
[----:B------:R-:W4:Y:S04]  /*18770*/  LDL.LU R24, [R1+0xac] ;  /* 0x0000ac0001187983 */ /* 0x000f280000300800 */
[----:B------:R-:W4:Y:S04]  /*18780*/  LDL.LU R23, [R1+0xc0] ;  /* 0x0000c00001177983 */ /* 0x000f280000300800 */
[----:B------:R-:W4:Y:S04]  /*18790*/  LDL.LU R20, [R1+0xc4] ;  /* 0x0000c40001147983 */ /* 0x000f280000300800 */
[----:B------:R-:W4:Y:S04]  /*187a0*/  LDL.LU R19, [R1+0xc8] ;  /* 0x0000c80001137983 */ /* 0x000f280000300800 */
[----:B--2---:R-:W2:Y:S04]  /*187b0*/  LDL.LU R18, [R1+0xcc] ;  /* 0x0000cc0001127983 */ /* 0x004ea80000300800 */
[----:B------:R-:W2:Y:S04]  /*187c0*/  LDL.LU R17, [R1+0xe0] ;  /* 0x0000e00001117983 */ /* 0x000ea80000300800 */
[----:B------:R-:W2:Y:S04]  /*187d0*/  LDL.LU R16, [R1+0xe4] ;  /* 0x0000e40001107983 */ /* 0x000ea80000300800 */
[----:B------:R-:W2:Y:S04]  /*187e0*/  LDL.LU R15, [R1+0xe8] ;  /* 0x0000e800010f7983 */ /* 0x000ea80000300800 */
[----:B------:R-:W2:Y:S04]  /*187f0*/  LDL.LU R14, [R1+0xec] ;  /* 0x0000ec00010e7983 */ /* 0x000ea80000300800 */
[----:B------:R-:W2:Y:S04]  /*18800*/  LDL.LU R13, [R1+0x110] ;  /* 0x00011000010d7983 */ /* 0x000ea80000300800 */
[----:B------:R-:W2:Y:S04]  /*18810*/  LDL.LU R12, [R1+0x114] ;  /* 0x00011400010c7983 */ /* 0x000ea80000300800 */
[----:B------:R-:W2:Y:S04]  /*18820*/  LDL.LU R11, [R1+0x118] ;  /* 0x00011800010b7983 */ /* 0x000ea80000300800 */
[----:B------:R-:W2:Y:S01]  /*18830*/  LDL.LU R10, [R1+0x11c] ;  /* 0x00011c00010a7983 */ /* 0x000ea20000300800 */
[----:B0-----:R-:W-:-:S02]  /*18840*/  LEA R2, R3, R2, 0x18 ;  /* 0x0000000203027211 */ /* 0x001fc400078ec0ff */
[----:B-1----:R-:W-:Y:S01]  /*18850*/  LOP3.LUT R3, R0, 0x20, RZ, 0xc0, !PT ;  /* 0x0000002000037812 */ /* 0x002fe200078ec0ff */
[----:B------:R-:W2:Y:S04]  /*18860*/  LDL.LU R9, [R1+0x440] ;  /* 0x0004400001097983 */ /* 0x000ea80000300800 */
[----:B------:R-:W2:Y:S04]  /*18870*/  LDL.LU R8, [R1+0x444] ;  /* 0x0004440001087983 */ /* 0x000ea80000300800 */
[----:B------:R-:W2:Y:S04]  /*18880*/  LDL.LU R7, [R1+0x448] ;  /* 0x0004480001077983 */ /* 0x000ea80000300800 */
[----:B------:R-:W2:Y:S01]  /*18890*/  LDL.LU R6, [R1+0x44c] ;  /* 0x00044c0001067983 */ /* 0x000ea20000300800 */
[----:B------:R-:W-:Y:S01]  /*188a0*/  BAR.SYNC.DEFER_BLOCKING 0x0 ;  /* 0x0000000000007b1d */ /* 0x000fe20000010000 */
[----:B---3--:R-:W-:-:S02]  /*188b0*/  F2FP.SATFINITE.E5M2.F32.PACK_AB_MERGE_C R22, R4, R5, RZ ;  /* 0x000000050416723e */ /* 0x008fc400048060ff */
[C---:B------:R-:W-:Y:S02]  /*188c0*/  LOP3.LUT R5, R0.reuse, 0x3f, RZ, 0xc0, !PT ;  /* 0x0000003f00057812 */ /* 0x040fe400078ec0ff */
[----:B------:R-:W-:Y:S01]  /*188d0*/  LOP3.LUT R4, R0, 0x1f, RZ, 0xc0, !PT ;  /* 0x0000001f00047812 */ /* 0x000fe200078ec0ff */
[--C-:B------:R-:W-:Y:S01]  /*188e0*/  IMAD R0, R3, 0x20, R2.reuse ;  /* 0x0000002003007824 */ /* 0x100fe200078e0202 */
[----:B------:R-:W-:Y:S01]  /*188f0*/  STL [R1+0xb38], R22 ;  /* 0x000b381601007387 */ /* 0x000fe20000100800 */
[----:B------:R-:W-:Y:S01]  /*18900*/  IMAD R2, R5, 0x10, R2 ;  /* 0x0000001005027824 */ /* 0x000fe200078e0202 */
[----:B----4-:R-:W-:Y:S01]  /*18910*/  F2FP.SATFINITE.E5M2.F32.PACK_AB_MERGE_C R21, R21, R28, RZ ;  /* 0x0000001c1515723e */ /* 0x010fe200048060ff */
[----:B------:R-:W-:-:S03]  /*18920*/  IMAD R0, R4, 0x10, R0 ;  /* 0x0000001004007824 */ /* 0x000fc600078e0200 */
[----:B------:R-:W-:Y:S04]  /*18930*/  STL [R1+0x3c], R2 ;  /* 0x00003c0201007387 */ /* 0x000fe80000100800 */
[----:B------:R-:W-:Y:S04]  /*18940*/  STL [R1+0xb3c], R21 ;  /* 0x000b3c1501007387 */ /* 0x000fe80000100800 */
[----:B------:R0:W-:Y:S01]  /*18950*/  STL [R1+0x1c], R0 ;  /* 0x00001c0001007387 */ /* 0x0001e20000100800 */
[----:B------:R-:W-:Y:S02]  /*18960*/  F2FP.SATFINITE.E5M2.F32.PACK_AB_MERGE_C R3, R24, R25, RZ ;  /* 0x000000191803723e */ /* 0x000fe400048060ff */
[----:B0-----:R-:W-:-:S02]  /*18970*/  F2FP.SATFINITE.E5M2.F32.PACK_AB_MERGE_C R0, R26, R27, RZ ;  /* 0x0000001b1a00723e */ /* 0x001fc400048060ff */
[----:B------:R-:W-:-:S03]  /*18980*/  F2FP.SATFINITE.E5M2.F32.PACK_AB_MERGE_C R2, R20, R23, RZ ;  /* 0x000000171402723e */ /* 0x000fc600048060ff */
[----:B------:R2:W-:Y:S04]  /*18990*/  STL [R1+0x454], R0 ;  /* 0x0004540001007387 */ /* 0x0005e80000100800 */
[----:B------:R0:W-:Y:S04]  /*189a0*/  STL [R1+0x450], R3 ;  /* 0x0004500301007387 */ /* 0x0001e80000100800 */
[----:B------:R1:W-:Y:S01]  /*189b0*/  STL [R1+0x45c], R2 ;  /* 0x00045c0201007387 */ /* 0x0003e20000100800 */
[----:B--2---:R-:W-:Y:S02]  /*189c0*/  F2FP.SATFINITE.E5M2.F32.PACK_AB_MERGE_C R0, R18, R19, RZ ;  /* 0x000000131200723e */ /* 0x004fe400048060ff */
[----:B0-----:R-:W-:-:S03]  /*189d0*/  F2FP.SATFINITE.E5M2.F32.PACK_AB_MERGE_C R3, R16, R17, RZ ;  /* 0x000000111003723e */ /* 0x001fc600048060ff */
[----:B------:R0:W-:Y:S04]  /*189e0*/  STL [R1+0x458], R0 ;  /* 0x0004580001007387 */ /* 0x0001e80000100800 */
[----:B------:R2:W-:Y:S01]  /*189f0*/  STL [R1+0x468], R3 ;  /* 0x0004680301007387 */ /* 0x0005e20000100800 */
[----:B-1----:R-:W-:-:S05]  /*18a00*/  F2FP.SATFINITE.E5M2.F32.PACK_AB_MERGE_C R2, R14, R15, RZ ;  /* 0x0000000f0e02723e */ /* 0x002fca00048060ff */
[----:B------:R1:W-:Y:S01]  /*18a10*/  STL [R1+0x460], R2 ;  /* 0x0004600201007387 */ /* 0x0003e20000100800 */
[----:B0-----:R-:W-:-:S05]  /*18a20*/  F2FP.SATFINITE.E5M2.F32.PACK_AB_MERGE_C R0, R12, R13, RZ ;  /* 0x0000000d0c00723e */ /* 0x001fca00048060ff */
[----:B------:R0:W-:Y:S01]  /*18a30*/  STL [R1+0x470], R0 ;  /* 0x0004700001007387 */ /* 0x0001e20000100800 */
[----:B--2---:R-:W-:-:S05]  /*18a40*/  F2FP.SATFINITE.E5M2.F32.PACK_AB_MERGE_C R3, R10, R11, RZ ;  /* 0x0000000b0a03723e */ /* 0x004fca00048060ff */
[----:B------:R-:W-:Y:S01]  /*18a50*/  STL [R1+0x46c], R3 ;  /* 0x00046c0301007387 */ /* 0x000fe20000100800 */
[----:B-1----:R-:W-:-:S03]  /*18a60*/  F2FP.SATFINITE.E5M2.F32.PACK_AB_MERGE_C R2, R8, R9, RZ ;  /* 0x000000090802723e */ /* 0x002fc600048060ff */
[----:B------:R-:W2:Y:S04]  /*18a70*/  LDL.LU R21, [R1+0x414] ;  /* 0x0004140001157983 */ /* 0x000ea80000300800 */
[----:B------:R-:W-:Y:S01]  /*18a80*/  STL [R1+0x444], R2 ;  /* 0x0004440201007387 */ /* 0x000fe20000100800 */
[----:B0-----:R-:W-:-:S03]  /*18a90*/  F2FP.SATFINITE.E5M2.F32.PACK_AB_MERGE_C R0, R6, R7, RZ ;  /* 0x000000070600723e */ /* 0x001fc600048060ff */
[----:B--2---:R0:W-:Y:S04]  /*18aa0*/  STL [R1+0xca4], R21 ;  /* 0x000ca41501007387 */ /* 0x0041e80000100800 */
[----:B------:R-:W-:Y:S04]  /*18ab0*/  STL [R1+0x440], R0 ;  /* 0x0004400001007387 */ /* 0x000fe80000100800 */
[----:B0-----:R-:W2:Y:S04]  /*18ac0*/  LDL.LU R21, [R1+0x42c] ;  /* 0x00042c0001157983 */ /* 0x001ea80000300800 */
[----:B--2---:R0:W-:Y:S04]  /*18ad0*/  STL [R1+0xcac], R21 ;  /* 0x000cac1501007387 */ /* 0x0041e80000100800 */
        /* <DEDUP_REMOVED lines=29> */
[----:B------:R-:W3:Y:S04]  /*18cb0*/  LDL.LU R4, [R1+0x418] ;  /* 0x0004180001047983 */ /* 0x000ee80000300800 */
[----:B---3--:R0:W-:Y:S04]  /*18cc0*/  STL [R1+0xca0], R4 ;  /* 0x000ca00401007387 */ /* 0x0081e80000100800 */
[----:B0-----:R-:W3:Y:S04]  /*18cd0*/  LDL.LU R4, [R1+0x410] ;  /* 0x0004100001047983 */ /* 0x001ee80000300800 */
        /* <DEDUP_REMOVED lines=31> */
[----:B0-----:R-:W2:Y:S04]  /*18ed0*/  LDL.LU R4, [R1+0x430] ;  /* 0x0004300001047983 */ /* 0x001ea80000300800 */
[----:B------:R-:W3:Y:S04]  /*18ee0*/  LDL.LU R0, [R1+0x41c] ;  /* 0x00041c0001007983 */ /* 0x000ee80000300800 */
[----:B------:R-:W4:Y:S04]  /*18ef0*/  LDL.LU R5, [R1+0x300] ;  /* 0x0003000001057983 */ /* 0x000f280000300800 */
[----:B------:R-:W4:Y:S04]  /*18f00*/  LDL.LU R2, [R1+0x304] ;  /* 0x0003040001027983 */ /* 0x000f280000300800 */
[----:B------:R-:W3:Y:S04]  /*18f10*/  LDL.LU R3, [R1+0x308] ;  /* 0x0003080001037983 */ /* 0x000ee80000300800 */
        /* <DEDUP_REMOVED lines=23> */
[----:B--2---:R-:W-:-:S03]  /*19090*/  F2FP.SATFINITE.E5M2.F32.PACK_AB_MERGE_C R21, R21, R4, RZ ;  /* 0x000000041515723e */ /* 0x004fc600048060ff */
[----:B------:R-:W2:Y:S04]  /*190a0*/  LDL.LU R4, [R1+0xd20] ;  /* 0x000d200001047983 */ /* 0x000ea80000300800 */
[----:B------:R0:W-:Y:S04]  /*190b0*/  STL [R1+0x434], R21 ;  /* 0x0004341501007387 */ /* 0x0001e80000100800 */
[----:B0-----:R-:W2:Y:S02]  /*190c0*/  LDL.LU R21, [R1+0xd1c] ;  /* 0x000d1c0001157983 */ /* 0x001ea40000300800 */
[----:B--2---:R-:W-:-:S02]  /*190d0*/  F2FP.SATFINITE.E5M2.F32.PACK_AB_MERGE_C R21, R21, R4, RZ ;  /* 0x000000041515723e */ /* 0x004fc400048060ff */
        /* <DEDUP_REMOVED lines=60> */
[----:B------:R-:W2:Y:S01]  /*194a0*/  LDL.LU R4, [R1+0xca0] ;  /* 0x000ca00001047983 */ /* 0x000ea20000300800 */
[----:B---3--:R-:W-:-:S03]  /*194b0*/  F2FP.SATFINITE.E5M2.F32.PACK_AB_MERGE_C R3, R22, R3, RZ ;  /* 0x000000031603723e */ /* 0x008fc600048060ff */
[----:B------:R-:W-:Y:S01]  /*194c0*/  STL [R1+0x32c], R21 ;  /* 0x00032c1501007387 */ /* 0x000fe20000100800 */
[----:B--2---:R-:W-:Y:S02]  /*194d0*/  F2FP.SATFINITE.E5M2.F32.PACK_AB_MERGE_C R4, R0, R4, RZ ;  /* 0x000000040004723e */ /* 0x004fe400048060ff */
[----:B----4-:R-:W-:Y:S02]  /*194e0*/  F2FP.SATFINITE.E5M2.F32.PACK_AB_MERGE_C R0, R2, R5, RZ ;  /* 0x000000050200723e */ /* 0x010fe400048060ff */
[----:B------:R-:W-:Y:S01]  /*194f0*/  F2FP.SATFINITE.E5M2.F32.PACK_AB_MERGE_C R2, R28, R29, RZ ;  /* 0x0000001d1c02723e */ /* 0x000fe200048060ff */
[----:B------:R-:W-:Y:S04]  /*19500*/  STL [R1+0x328], R4 ;  /* 0x0003280401007387 */ /* 0x000fe80000100800 */
[----:B------:R0:W-:Y:S04]  /*19510*/  STL [R1+0x304], R0 ;  /* 0x0003040001007387 */ /* 0x0001e80000100800 */
[----:B------:R1:W-:Y:S01]  /*19520*/  STL [R1+0x300], R3 ;  /* 0x0003000301007387 */ /* 0x0003e20000100800 */
[----:B0-----:R-:W-:-:S03]  /*19530*/  F2FP.SATFINITE.E5M2.F32.PACK_AB_MERGE_C R0, R26, R27, RZ ;  /* 0x0000001b1a00723e */ /* 0x001fc600048060ff */
[----:B------:R0:W-:Y:S01]  /*19540*/  STL [R1+0x44], R2 ;  /* 0x0000440201007387 */ /* 0x0001e20000100800 */
[----:B-1----:R-:W-:-:S03]  /*19550*/  F2FP.SATFINITE.E5M2.F32.PACK_AB_MERGE_C R3, R24, R25, RZ ;  /* 0x000000191803723e */ /* 0x002fc600048060ff */
[----:B------:R1:W-:Y:S04]  /*19560*/  STL [R1+0x40], R0 ;  /* 0x0000400001007387 */ /* 0x0003e80000100800 */
[----:B------:R2:W-:Y:S01]  /*19570*/  STL [R1+0xc0], R3 ;  /* 0x0000c00301007387 */ /* 0x0005e20000100800 */
[----:B0-----:R-:W-:Y:S02]  /*19580*/  F2FP.SATFINITE.E5M2.F32.PACK_AB_MERGE_C R2, R20, R23, RZ ;  /* 0x000000171402723e */ /* 0x001fe400048060ff */
[----:B-1----:R-:W-:-:S03]  /*19590*/  F2FP.SATFINITE.E5M2.F32.PACK_AB_MERGE_C R0, R18, R19, RZ ;  /* 0x000000131200723e */ /* 0x002fc600048060ff */
[----:B------:R0:W-:Y:S01]  /*195a0*/  STL [R1+0xac], R2 ;  /* 0x0000ac0201007387 */ /* 0x0001e20000100800 */
[----:B--2---:R-:W-:-:S03]  /*195b0*/  F2FP.SATFINITE.E5M2.F32.PACK_AB_MERGE_C R3, R16, R17, RZ ;  /* 0x000000111003723e */ /* 0x004fc600048060ff */
[----:B------:R1:W-:Y:S04]  /*195c0*/  STL [R1+0x118], R0 ;  /* 0x0001180001007387 */ /* 0x0003e80000100800 */
[----:B------:R2:W-:Y:S01]  /*195d0*/  STL [R1+0x114], R3 ;  /* 0x0001140301007387 */ /* 0x0005e20000100800 */
[----:B0-----:R-:W-:Y:S02]  /*195e0*/  F2FP.SATFINITE.E5M2.F32.PACK_AB_MERGE_C R2, R14, R15, RZ ;  /* 0x0000000f0e02723e */ /* 0x001fe400048060ff */
[----:B-1----:R-:W-:-:S03]  /*195f0*/  F2FP.SATFINITE.E5M2.F32.PACK_AB_MERGE_C R0, R12, R13, RZ ;  /* 0x0000000d0c00723e */ /* 0x002fc600048060ff */
[----:B------:R0:W-:Y:S01]  /*19600*/  STL [R1+0x2c4], R2 ;  /* 0x0002c40201007387 */ /* 0x0001e20000100800 */
[----:B--2---:R-:W-:-:S03]  /*19610*/  F2FP.SATFINITE.E5M2.F32.PACK_AB_MERGE_C R3, R10, R11, RZ ;  /* 0x0000000b0a03723e */ /* 0x004fc600048060ff */
[----:B------:R1:W-:Y:S04]  /*19620*/  STL [R1+0x2c0], R0 ;  /* 0x0002c00001007387 */ /* 0x0003e80000100800 */
[----:B------:R-:W-:Y:S04]  /*19630*/  STL [R1+0x2b4], R3 ;  /* 0x0002b40301007387 */ /* 0x000fe80000100800 */
[----:B------:R-:W2:Y:S01]  /*19640*/  LDL.LU R21, [R1+0x25c] ;  /* 0x00025c0001157983 */ /* 0x000ea20000300800 */
[----:B0-----:R-:W-:Y:S02]  /*19650*/  F2FP.SATFINITE.E5M2.F32.PACK_AB_MERGE_C R2, R8, R9, RZ ;  /* 0x000000090802723e */ /* 0x001fe400048060ff */
[----:B-1----:R-:W-:-:S03]  /*19660*/  F2FP.SATFINITE.E5M2.F32.PACK_AB_MERGE_C R0, R6, R7, RZ ;  /* 0x000000070600723e */ /* 0x002fc600048060ff */
[----:B------:R-:W-:Y:S04]  /*19670*/  STL [R1+0x2b0], R2 ;  /* 0x0002b00201007387 */ /* 0x000fe80000100800 */
        /* <DEDUP_REMOVED lines=86> */
[----:B------:R-:W3:Y:S01]  /*19be0*/  LDL.LU R6, [R1+0x20c] ;  /* 0x00020c0001067983 */ /* 0x000ee20000300800 */
        /* <DEDUP_REMOVED lines=58> */
[----:B----4-:R-:W-:-:S03]  /*19f90*/  F2FP.SATFINITE.E5M2.F32.PACK_AB_MERGE_C R2, R2, R5, RZ ;  /* 0x000000050202723e */ /* 0x010fc600048060ff */
[----:B------:R-:W-:Y:S01]  /*19fa0*/  STL [R1+0x250], R21 ;  /* 0x0002501501007387 */ /* 0x000fe20000100800 */
[----:B---3--:R-:W-:Y:S02]  /*19fb0*/  F2FP.SATFINITE.E5M2.F32.PACK_AB_MERGE_C R20, R20, R23, RZ ;  /* 0x000000171414723e */ /* 0x008fe400048060ff */
[----:B------:R-:W-:Y:S02]  /*19fc0*/  F2FP.SATFINITE.E5M2.F32.PACK_AB_MERGE_C R19, R18, R19, RZ ;  /* 0x000000131213723e */ /* 0x000fe400048060ff */
[----:B--2---:R-:W-:Y:S02]  /*19fd0*/  F2FP.SATFINITE.E5M2.F32.PACK_AB_MERGE_C R4, R0, R4, RZ ;  /* 0x000000040004723e */ /* 0x004fe400048060ff */
[----:B------:R-:W-:Y:S02]  /*19fe0*/  F2FP.SATFINITE.E5M2.F32.PACK_AB_MERGE_C R0, R22, R3, RZ ;  /* 0x000000031600723e */ /* 0x000fe400048060ff */
        /* <DEDUP_REMOVED lines=8> */
[----:B------:R-:W-:Y:S01]  /*1a070*/  STL [R1+0xb40], R20 ;  /* 0x000b401401007387 */ /* 0x000fe20000100800 */
[----:B0-----:R-:W-:-:S03]  /*1a080*/  F2FP.SATFINITE.E5M2.F32.PACK_AB_MERGE_C R3, R16, R17, RZ ;  /* 0x000000111003723e */ /* 0x001fc600048060ff */
[----:B------:R0:W-:Y:S01]  /*1a090*/  STL [R1+0x240], R0 ;  /* 0x0002400001007387 */ /* 0x0001e20000100800 */
[----:B-1----:R-:W-:-:S03]  /*1a0a0*/  F2FP.SATFINITE.E5M2.F32.PACK_AB_MERGE_C R2, R14, R15, RZ ;  /* 0x0000000f0e02723e */ /* 0x002fc600048060ff */
[----:B------:R-:W-:Y:S04]  /*1a0b0*/  STL [R1+0xb44], R19 ;  /* 0x000b441301007387 */ /* 0x000fe80000100800 */
[----:B------:R1:W-:Y:S01]  /*1a0c0*/  STL [R1+0x24], R3 ;  /* 0x0000240301007387 */ /* 0x0003e20000100800 */
[----:B0-----:R-:W-:-:S03]  /*1a0d0*/  F2FP.SATFINITE.E5M2.F32.PACK_AB_MERGE_C R0, R12, R13, RZ ;  /* 0x0000000d0c00723e */ /* 0x001fc600048060ff */
[----:B------:R0:W-:Y:S01]  /*1a0e0*/  STL [R1+0x20], R2 ;  /* 0x0000200201007387 */ /* 0x0001e20000100800 */
[----:B-1----:R-:W-:-:S03]  /*1a0f0*/  F2FP.SATFINITE.E5M2.F32.PACK_AB_MERGE_C R3, R10, R11, RZ ;  /* 0x0000000b0a03723e */ /* 0x002fc600048060ff */
        /* <DEDUP_REMOVED lines=55> */
[----:B---3--:R0:W-:Y:S04]  /*1a470*/  STL [R1+0xbcc], R20 ;  /* 0x000bcc1401007387 */ /* 0x0081e80000100800 */
[----:B0-----:R-:W3:Y:S04]  /*1a480*/  LDL.LU R20, [R1+0x1b0] ;  /* 0x0001b00001147983 */ /* 0x001ee80000300800 */
[----:B---3--:R0:W-:Y:S04]  /*1a490*/  STL [R1+0xbd4], R20 ;  /* 0x000bd41401007387 */ /* 0x0081e80000100800 */
[----:B0-----:R-:W3:Y:S01]  /*1a4a0*/  LDL.LU R20, [R1+0x1c8] ;  /* 0x0001c80001147983 */ /* 0x001ee20000300800 */
[----:B--2---:R-:W-:-:S03]  /*1a4b0*/  F2FP.SATFINITE.E5M2.F32.PACK_AB_MERGE_C R25, R25, R19, RZ ;  /* 0x000000131919723e */ /* 0x004fc600048060ff */
[----:B---3--:R0:W-:Y:S04]  /*1a4c0*/  STL [R1+0xbdc], R20 ;  /* 0x000bdc1401007387 */ /* 0x0081e80000100800 */
[----:B0-----:R-:W2:Y:S04]  /*1a4d0*/  LDL.LU R20, [R1+0x1c0] ;  /* 0x0001c00001147983 */ /* 0x001ea80000300800 */
        /* <DEDUP_REMOVED lines=64> */
[----:B0-----:R-:W3:Y:S01]  /*1a8e0*/  LDL.LU R25, [R1+0x1bc] ;  /* 0x0001bc0001197983 */ /* 0x001ee20000300800 */
        /* <DEDUP_REMOVED lines=11> */
[----:B0-----:R-:W3:Y:S02]  /*1a9a0*/  LDL.LU R19, [R1+0xbc8] ;  /* 0x000bc80001137983 */ /* 0x001ee40000300800 */
[----:B---3--:R-:W-:-:S02]  /*1a9b0*/  F2FP.SATFINITE.E5M2.F32.PACK_AB_MERGE_C R25, R25, R19, RZ ;  /* 0x000000131919723e */ /* 0x008fc400048060ff */
[----:B------:R-:W2:Y:S04]  /*1a9c0*/  LDL.LU R19, [R1+0xbc4] ;  /* 0x000bc40001137983 */ /* 0x000ea80000300800 */
[----:B------:R-:W-:Y:S01]  /*1a9d0*/  STL [R1+0x2c], R25 ;  /* 0x00002c1901007387 */ /* 0x000fe20000100800 */
[----:B--2---:R-:W-:Y:S02]  /*1a9e0*/  F2FP.SATFINITE.E5M2.F32.PACK_AB_MERGE_C R20, R20, R19, RZ ;  /* 0x000000131414723e */ /* 0x004fe400048060ff */
[----:B------:R-:W-:Y:S02]  /*1a9f0*/  F2FP.SATFINITE.E5M2.F32.PACK_AB_MERGE_C R19, R4, R21, RZ ;  /* 0x000000150413723e */ /* 0x000fe400048060ff */
[----:B----4-:R-:W-:Y:S02]  /*1aa00*/  F2FP.SATFINITE.E5M2.F32.PACK_AB_MERGE_C R4, R5, R0, RZ ;  /* 0x000000000504723e */ /* 0x010fe400048060ff */
[----:B------:R-:W-:Y:S01]  /*1aa10*/  F2FP.SATFINITE.E5M2.F32.PACK_AB_MERGE_C R0, R3, R2, RZ ;  /* 0x000000020300723e */ /* 0x000fe200048060ff */
[----:B------:R-:W-:Y:S01]  /*1aa20*/  STL [R1+0x84], R20 ;  /* 0x0000841401007387 */ /* 0x000fe20000100800 */
[----:B------:R-:W-:-:S02]  /*1aa30*/  F2FP.SATFINITE.E5M2.F32.PACK_AB_MERGE_C R3, R29, R22, RZ ;  /* 0x000000161d03723e */ /* 0x000fc400048060ff */
[----:B------:R-:W-:Y:S01]  /*1aa40*/  F2FP.SATFINITE.E5M2.F32.PACK_AB_MERGE_C R2, R27, R28, RZ ;  /* 0x0000001c1b02723e */ /* 0x000fe200048060ff */
[----:B------:R-:W-:Y:S04]  /*1aa50*/  STL [R1+0x28], R19 ;  /* 0x0000281301007387 */ /* 0x000fe80000100800 */
[----:B------:R-:W-:Y:S04]  /*1aa60*/  STL [R1+0x88], R4 ;  /* 0x0000880401007387 */ /* 0x000fe80000100800 */
[----:B------:R0:W-:Y:S01]  /*1aa70*/  STL [R1+0x48], R0 ;  /* 0x0000480001007387 */ /* 0x0001e20000100800 */
[----:B------:R-:W-:-:S03]  /*1aa80*/  F2FP.SATFINITE.E5M2.F32.PACK_AB_MERGE_C R28, R12, R13, RZ ;  /* 0x0000000d0c1c723e */ /* 0x000fc600048060ff */
[----:B------:R1:W-:Y:S01]  /*1aa90*/  STL [R1+0x194], R3 ;  /* 0x0001940301007387 */ /* 0x0003e20000100800 */
[----:B0-----:R-:W-:-:S03]  /*1aaa0*/  F2FP.SATFINITE.E5M2.F32.PACK_AB_MERGE_C R0, R24, R26, RZ ;  /* 0x0000001a1800723e */ /* 0x001fc600048060ff */
[----:B------:R0:W-:Y:S01]  /*1aab0*/  STL [R1+0x190], R2 ;  /* 0x0001900201007387 */ /* 0x0001e20000100800 */
[----:B-1----:R-:W-:-:S03]  /*1aac0*/  F2FP.SATFINITE.E5M2.F32.PACK_AB_MERGE_C R3, R18, R23, RZ ;  /* 0x000000171203723e */ /* 0x002fc600048060ff */
[----:B------:R1:W-:Y:S01]  /*1aad0*/  STL [R1+0x19c], R0 ;  /* 0x00019c0001007387 */ /* 0x0003e20000100800 */
[----:B------:R-:W-:Y:S02]  /*1aae0*/  F2FP.SATFINITE.E5M2.F32.PACK_AB_MERGE_C R27, R10, R11, RZ ;  /* 0x0000000b0a1b723e */ /* 0x000fe400048060ff */
[----:B0-----:R-:W-:Y:S01]  /*1aaf0*/  F2FP.SATFINITE.E5M2.F32.PACK_AB_MERGE_C R2, R16, R17, RZ ;  /* 0x000000111002723e */ /* 0x001fe200048060ff */
[----:B------:R-:W-:Y:S01]  /*1ab00*/  STL [R1+0x198], R3 ;  /* 0x0001980301007387 */ /* 0x000fe20000100800 */
[----:B-1----:R-:W-:-:S03]  /*1ab10*/  F2FP.SATFINITE.E5M2.F32.PACK_AB_MERGE_C R0, R14, R15, RZ ;  /* 0x0000000f0e00723e */ /* 0x002fc600048060ff */
[----:B------:R-:W-:Y:S04]  /*1ab20*/  STL [R1+0x184], R2 ;  /* 0x0001840201007387 */ /* 0x000fe80000100800 */
[----:B------:R-:W-:Y:S04]  /*1ab30*/  STL [R1+0xb4c], R28 ;  /* 0x000b4c1c01007387 */ /* 0x000fe80000100800 */
[----:B------:R0:W-:Y:S04]  /*1ab40*/  STL [R1+0x180], R0 ;  /* 0x0001800001007387 */ /* 0x0001e80000100800 */
[----:B------:R-:W-:Y:S04]  /*1ab50*/  STL [R1+0xb50], R27 ;  /* 0x000b501b01007387 */ /* 0x000fe80000100800 */
[----:B------:R-:W2:Y:S01]  /*1ab60*/  LDL.LU R15, [R1+0x144] ;  /* 0x00014400010f7983 */ /* 0x000ea20000300800 */
[----:B0-----:R-:W-:-:S05]  /*1ab70*/  F2FP.SATFINITE.E5M2.F32.PACK_AB_MERGE_C R0, R8, R9, RZ ;  /* 0x000000090800723e */ /* 0x001fca00048060ff */
[----:B------:R-:W-:Y:S04]  /*1ab80*/  STL [R1], R0 ;  /* 0x0000000001007387 */ /* 0x000fe80000100800 */
        /* <DEDUP_REMOVED lines=14> */
[----:B------:R-:W4:Y:S04]  /*1ac70*/  LDL.LU R10, [R1+0x13c] ;  /* 0x00013c00010a7983 */ /* 0x000f280000300800 */
[----:B----4-:R0:W-:Y:S04]  /*1ac80*/  STL [R1+0xba8], R10 ;  /* 0x000ba80a01007387 */ /* 0x0101e80000100800 */
[----:B0-----:R-:W4:Y:S04]  /*1ac90*/  LDL.LU R10, [R1+0x130] ;  /* 0x00013000010a7983 */ /* 0x001f280000300800 */
[----:B------:R-:W2:Y:S04]  /*1aca0*/  LDL.LU R8, [R1+0x38c] ;  /* 0x00038c0001087983 */ /* 0x000ea80000300800 */
        /* <DEDUP_REMOVED lines=13> */
[----:B------:R-:W4:Y:S04]  /*1ad80*/  LDL.LU R5, [R1+0x104] ;  /* 0x0001040001057983 */ /* 0x000f280000300800 */
[----:B----4-:R0:W-:Y:S04]  /*1ad90*/  STL [R1+0xb7c], R5 ;  /* 0x000b7c0501007387 */ /* 0x0101e80000100800 */
[----:B0-----:R-:W4:Y:S04]  /*1ada0*/  LDL.LU R5, [R1+0x12c] ;  /* 0x00012c0001057983 */ /* 0x001f280000300800 */
[----:B----4-:R0:W-:Y:S04]  /*1adb0*/  STL [R1+0xb84], R5 ;  /* 0x000b840501007387 */ /* 0x0101e80000100800 */
[----:B0-----:R-:W4:Y:S04]  /*1adc0*/  LDL.LU R5, [R1+0x120] ;  /* 0x0001200001057983 */ /* 0x001f280000300800 */
[----:B----4-:R0:W-:Y:S04]  /*1add0*/  STL [R1+0xb8c], R5 ;  /* 0x000b8c0501007387 */ /* 0x0101e80000100800 */
[----:B0-----:R-:W4:Y:S04]  /*1ade0*/  LDL.LU R5, [R1+0x378] ;  /* 0x0003780001057983 */ /* 0x001f280000300800 */
        /* <DEDUP_REMOVED lines=10> */
[----:B------:R-:W4:Y:S04]  /*1ae90*/  LDL.LU R2, [R1+0xfc] ;  /* 0x0000fc0001027983 */ /* 0x000f280000300800 */
[----:B----4-:R0:W-:Y:S04]  /*1aea0*/  STL [R1+0xb70], R2 ;  /* 0x000b700201007387 */ /* 0x0101e80000100800 */
[----:B0-----:R-:W4:Y:S04]  /*1aeb0*/  LDL.LU R2, [R1+0xf0] ;  /* 0x0000f00001027983 */ /* 0x001f280000300800 */
[----:B------:R-:W2:Y:S01]  /*1aec0*/  LDL.LU R4, [R1+0xd4] ;  /* 0x0000d40001047983 */ /* 0x000ea20000300800 */
[----:B------:R-:W-:-:S03]  /*1aed0*/  F2FP.SATFINITE.E5M2.F32.PACK_AB_MERGE_C R29, R6, R7, RZ ;  /* 0x00000007061d723e */ /* 0x000fc600048060ff */
        /* <DEDUP_REMOVED lines=11> */
[----:B------:R-:W3:Y:S04]  /*1af90*/  LDL.LU R11, [R1+0x94] ;  /* 0x00009400010b7983 */ /* 0x000ee80000300800 */
[----:B---3--:R0:W-:Y:S04]  /*1afa0*/  STL [R1+0xb5c], R11 ;  /* 0x000b5c0b01007387 */ /* 0x0081e80000100800 */
[----:B0-----:R-:W3:Y:S04]  /*1afb0*/  LDL.LU R11, [R1+0xb8] ;  /* 0x0000b800010b7983 */ /* 0x001ee80000300800 */
[----:B------:R0:W-:Y:S04]  /*1afc0*/  STL [R1+0xb54], R29 ;  /* 0x000b541d01007387 */ /* 0x0001e80000100800 */
[----:B0-----:R-:W4:Y:S01]  /*1afd0*/  LDL.LU R29, [R1+0x98] ;  /* 0x00009800011d7983 */ /* 0x001f220000300800 */
[----:B------:R-:W-:-:S03]  /*1afe0*/  F2FP.SATFINITE.E5M2.F32.PACK_AB_MERGE_C R15, R15, R12, RZ ;  /* 0x0000000c0f0f723e */ /* 0x000fc600048060ff */
[----:B----4-:R0:W-:Y:S04]  /*1aff0*/  STL [R1+0xb58], R29 ;  /* 0x000b581d01007387 */ /* 0x0101e80000100800 */
        /* <DEDUP_REMOVED lines=22> */
[----:B------:R-:W2:Y:S02]  /*1b160*/  LDL.LU R12, [R1+0xbb0] ;  /* 0x000bb000010c7983 */ /* 0x000ea40000300800 */
[----:B--2---:R-:W-:Y:S02]  /*1b170*/  F2FP.SATFINITE.E5M2.F32.PACK_AB_MERGE_C R12, R12, R26, RZ ;  /* 0x0000001a0c0c723e */ /* 0x004fe400048060ff */
[----:B------:R-:W2:Y:S02]  /*1b180*/  LDL.LU R26, [R1+0xbac] ;  /* 0x000bac00011a7983 */ /* 0x000ea40000300800 */
[----:B--2---:R-:W-:Y:S02]  /*1b190*/  F2FP.SATFINITE.E5M2.F32.PACK_AB_MERGE_C R26, R26, R10, RZ ;  /* 0x0000000a1a1a723e */ /* 0x004fe400048060ff */
[----:B------:R-:W2:Y:S02]  /*1b1a0*/  LDL.LU R10, [R1+0xba8] ;  /* 0x000ba800010a7983 */ /* 0x000ea40000300800 */
[----:B--2---:R-:W-:-:S02]  /*1b1b0*/  F2FP.SATFINITE.E5M2.F32.PACK_AB_MERGE_C R10, R10, R8, RZ ;  /* 0x000000080a0a723e */ /* 0x004fc400048060ff */
[----:B------:R-:W2:Y:S02]  /*1b1c0*/  LDL.LU R8, [R1+0xba4] ;  /* 0x000ba40001087983 */ /* 0x000ea40000300800 */
[----:B--2---:R-:W-:Y:S02]  /*1b1d0*/  F2FP.SATFINITE.E5M2.F32.PACK_AB_MERGE_C R8, R8, R18, RZ ;  /* 0x000000120808723e */ /* 0x004fe400048060ff */
[----:B------:R-:W2:Y:S04]  /*1b1e0*/  LDL.LU R18, [R1+0xba0] ;  /* 0x000ba00001127983 */ /* 0x000ea80000300800 */
[----:B------:R0:W-:Y:S04]  /*1b1f0*/  STL [R1+0x18], R8 ;  /* 0x0000180801007387 */ /* 0x0001e80000100800 */
[----:B0-----:R-:W2:Y:S02]  /*1b200*/  LDL.LU R8, [R1+0xb9c] ;  /* 0x000b9c0001087983 */ /* 0x001ea40000300800 */
[----:B--2---:R-:W-:-:S02]  /*1b210*/  F2FP.SATFINITE.E5M2.F32.PACK_AB_MERGE_C R8, R8, R18, RZ ;  /* 0x000000120808723e */ /* 0x004fc400048060ff */
[----:B------:R-:W2:Y:S02]  /*1b220*/  LDL.LU R18, [R1+0xb98] ;  /* 0x000b980001127983 */ /* 0x000ea40000300800 */
[----:B--2---:R-:W-:Y:S02]  /*1b230*/  F2FP.SATFINITE.E5M2.F32.PACK_AB_MERGE_C R18, R18, R5, RZ ;  /* 0x000000051212723e */ /* 0x004fe400048060ff */
        /* <DEDUP_REMOVED lines=10> */
[----:B0-----:R-:W4:Y:S01]  /*1b2e0*/  LDL R18, [R1+0x464] ;  /* 0x0004640001127983 */ /* 0x001f220000100800 */
[----:B--2---:R-:W-:-:S03]  /*1b2f0*/  F2FP.SATFINITE.E5M2.F32.PACK_AB_MERGE_C R5, R5, R3, RZ ;  /* 0x000000030505723e */ /* 0x004fc600048060ff */
        /* <DEDUP_REMOVED lines=12> */
[----:B------:R-:W2:Y:S02]  /*1b3c0*/  LDL.LU R6, [R1+0xb68] ;  /* 0x000b680001067983 */ /* 0x000ea40000300800 */
[----:B--2---:R-:W-:Y:S02]  /*1b3d0*/  F2FP.SATFINITE.E5M2.F32.PACK_AB_MERGE_C R6, R6, R7, RZ ;  /* 0x000000070606723e */ /* 0x004fe400048060ff */
[----:B------:R-:W2:Y:S02]  /*1b3e0*/  LDL.LU R7, [R1+0xb64] ;  /* 0x000b640001077983 */ /* 0x000ea40000300800 */
[----:B--2---:R-:W-:-:S02]  /*1b3f0*/  F2FP.SATFINITE.E5M2.F32.PACK_AB_MERGE_C R7, R7, R9, RZ ;  /* 0x000000090707723e */ /* 0x004fc400048060ff */
[----:B------:R-:W3:Y:S02]  /*1b400*/  LDL.LU R9, [R1+0xb60] ;  /* 0x000b600001097983 */ /* 0x000ee40000300800 */
[----:B---3--:R-:W-:Y:S02]  /*1b410*/  F2FP.SATFINITE.E5M2.F32.PACK_AB_MERGE_C R9, R9, R11, RZ ;  /* 0x0000000b0909723e */ /* 0x008fe400048060ff */
[----:B------:R-:W4:Y:S02]  /*1b420*/  LDL.LU R11, [R1+0xb5c] ;  /* 0x000b5c00010b7983 */ /* 0x000f240000300800 */
[----:B----4-:R-:W-:Y:S02]  /*1b430*/  F2FP.SATFINITE.E5M2.F32.PACK_AB_MERGE_C R11, R11, R29, RZ ;  /* 0x0000001d0b0b723e */ /* 0x010fe400048060ff */
[----:B------:R-:W2:Y:S01]  /*1b440*/  LDL.LU R29, [R1+0xb58] ;  /* 0x000b5800011d7983 */ /* 0x000ea20000300800 */
[----:B------:R-:W-:Y:S02]  /*1b450*/  F2FP.SATFINITE.E5M2.F32.PACK_AB_MERGE_C R19, R19, R25, RZ ;  /* 0x000000191313723e */ /* 0x000fe400048060ff */
[----:B------:R-:W-:-:S02]  /*1b460*/  F2FP.SATFINITE.E5M2.F32.PACK_AB_MERGE_C R14, R14, R27, RZ ;  /* 0x0000001b0e0e723e */ /* 0x000fc400048060ff */
[----:B------:R-:W-:Y:S02]  /*1b470*/  F2FP.SATFINITE.E5M2.F32.PACK_AB_MERGE_C R16, R16, R28, RZ ;  /* 0x0000001c1010723e */ /* 0x000fe400048060ff */
[----:B------:R-:W-:Y:S02]  /*1b480*/  F2FP.SATFINITE.E5M2.F32.PACK_AB_MERGE_C R17, R17, R20, RZ ;  /* 0x000000141111723e */ /* 0x000fe400048060ff */
[----:B------:R-:W-:Y:S02]  /*1b490*/  F2FP.SATFINITE.E5M2.F32.PACK_AB_MERGE_C R22, R22, R21, RZ ;  /* 0x000000151616723e */ /* 0x000fe400048060ff */
[----:B--2---:R-:W-:Y:S02]  /*1b4a0*/  F2FP.SATFINITE.E5M2.F32.PACK_AB_MERGE_C R13, R13, R29, RZ ;  /* 0x0000001d0d0d723e */ /* 0x004fe400048060ff */
[----:B------:R-:W2:Y:S04]  /*1b4b0*/  LDL.LU R29, [R1+0xb54] ;  /* 0x000b5400011d7983 */ /* 0x000ea80000300800 */
[----:B------:R-:W3:Y:S04]  /*1b4c0*/  LDL.LU R27, [R1+0xb50] ;  /* 0x000b5000011b7983 */ /* 0x000ee80000300800 */
[----:B------:R-:W4:Y:S04]  /*1b4d0*/  LDL.LU R28, [R1+0xb4c] ;  /* 0x000b4c00011c7983 */ /* 0x000f280000300800 */
[----:B------:R-:W2:Y:S04]  /*1b4e0*/  LDL.LU R25, [R1+0xb48] ;  /* 0x000b480001197983 */ /* 0x000ea80000300800 */
[----:B------:R0:W-:Y:S04]  /*1b4f0*/  STL [R1+0x64], R19 ;  /* 0x0000641301007387 */ /* 0x0001e80000100800 */
[----:B0-----:R-:W3:Y:S04]  /*1b500*/  LDL.LU R19, [R1+0xb44] ;  /* 0x000b440001137983 */ /* 0x001ee80000300800 */
[----:B------:R-:W4:Y:S04]  /*1b510*/  LDL.LU R20, [R1+0xb40] ;  /* 0x000b400001147983 */ /* 0x000f280000300800 */
[----:B------:R-:W-:Y:S04]  /*1b520*/  STL [R1+0x60], R17 ;  /* 0x0000601101007387 */ /* 0x000fe80000100800 */
[----:B------:R-:W2:Y:S04]  /*1b530*/  LDL.LU R21, [R1+0xb3c] ;  /* 0x000b3c0001157983 */ /* 0x000ea80000300800 */
[----:B------:R0:W-:Y:S04]  /*1b540*/  STL [R1+0xbc], R22 ;  /* 0x0000bc1601007387 */ /* 0x0001e80000100800 */
[----:B0-----:R-:W2:Y:S01]  /*1b550*/  LDL.LU R22, [R1+0xb38] ;  /* 0x000b380001167983 */ /* 0x001ea20000300800 */
[----:B------:R-:W-:-:S05]  /*1b560*/  VIADD R17, R18, 0x7f ;  /* 0x0000007f12117836 */ /* 0x000fca0000000000 */
[----:B------:R-:W-:Y:S01]  /*1b570*/  ISETP.GE.AND P0, PT, R17, UR27, PT ;  /* 0x0000001b11007c0c */ /* 0x000fe2000bf06270 */
[C---:B------:R-:W-:Y:S02]  /*1b580*/  VIADD R17, R18.reuse, 0x1 ;  /* 0x0000000112117836 */ /* 0x040fe40000000000 */
[----:B------:R-:W-:Y:S01]  /*1b590*/  VIADD R18, R18, 0x2 ;  /* 0x0000000212127836 */ /* 0x000fe20000000000 */
[----:B------:R-:W-:Y:S02]  /*1b5a0*/  F2FP.SATFINITE.E5M2.F32.PACK_AB_MERGE_C R23, R23, R24, RZ ;  /* 0x000000181717723e */ /* 0x000fe400048060ff */
[----:B------:R-:W-:Y:S01]  /*1b5b0*/  ISETP.GE.AND P2, PT, R17, UR4, PT ;  /* 0x0000000411007c0c */ /* 0x000fe2000bf46270 */
[----:B------:R-:W-:Y:S01]  /*1b5c0*/  ULDC UR4, c[0x0][0x244] ;  /* 0x0000910000047ab9 */ /* 0x000fe20000000800 */
[----:B------:R-:W-:Y:S01]  /*1b5d0*/  ISETP.GE.AND P3, PT, R18, UR5, PT ;  /* 0x0000000512007c0c */ /* 0x000fe2000bf66270 */
[----:B------:R0:W-:Y:S01]  /*1b5e0*/  STL [R1+0xb8], R23 ;  /* 0x0000b81701007387 */ /* 0x0001e20000100800 */
[----:B---3--:R-:W-:-:S02]  /*1b5f0*/  LOP3.LUT R19, R19, 0xffff, RZ, 0xc0, !PT ;  /* 0x0000ffff13137812 */ /* 0x008fc400078ec0ff */
[----:B----4-:R-:W-:-:S04]  /*1b600*/  LOP3.LUT R17, R20, 0xffff, RZ, 0xc0, !PT ;  /* 0x0000ffff14117812 */ /* 0x010fc800078ec0ff */
[----:B------:R-:W-:Y:S02]  /*1b610*/  SHF.R.U32.HI R24, RZ, 0x8, R17 ;  /* 0x00000008ff187819 */ /* 0x000fe40000011611 */
[----:B--2---:R-:W-:Y:S02]  /*1b620*/  LOP3.LUT R20, R21, 0xffff, RZ, 0xc0, !PT ;  /* 0x0000ffff15147812 */ /* 0x004fe400078ec0ff */
[----:B------:R-:W-:-:S04]  /*1b630*/  LOP3.LUT R18, R22, 0xffff, RZ, 0xc0, !PT ;  /* 0x0000ffff16127812 */ /* 0x000fc800078ec0ff */
[----:B0-----:R-:W-:Y:S02]  /*1b640*/  SHF.R.U32.HI R23, RZ, 0x8, R18 ;  /* 0x00000008ff177819 */ /* 0x001fe40000011612 */
[----:B------:R-:W-:Y:S02]  /*1b650*/  PRMT R18, R18, 0x3340, R17 ;  /* 0x0000334012127816 */ /* 0x000fe40000000011 */
[--C-:B------:R-:W-:Y:S01]  /*1b660*/  SHF.R.U32.HI R22, RZ, 0x8, R19.reuse ;  /* 0x00000008ff167819 */ /* 0x100fe20000011613 */
[----:B------:R-:W2:Y:S01]  /*1b670*/  LDL.LU R17, [R1+0xa0] ;  /* 0x0000a00001117983 */ /* 0x000ea20000300800 */
[----:B------:R-:W-:Y:S02]  /*1b680*/  PRMT R19, R20, 0x3340, R19 ;  /* 0x0000334014137816 */ /* 0x000fe40000000013 */
[----:B------:R-:W-:Y:S01]  /*1b690*/  SHF.R.U32.HI R21, RZ, 0x8, R20 ;  /* 0x00000008ff157819 */ /* 0x000fe20000011614 */
[----:B------:R0:W-:Y:S01]  /*1b6a0*/  STL [R1+0x220], R18 ;  /* 0x0002201201007387 */ /* 0x0001e20000100800 */
[----:B------:R-:W-:-:S02]  /*1b6b0*/  LOP3.LUT R24, R24, 0xffff, RZ, 0xc0, !PT ;  /* 0x0000ffff18187812 */ /* 0x000fc400078ec0ff */
[----:B------:R-:W-:Y:S01]  /*1b6c0*/  LOP3.LUT R23, R23, 0xffff, RZ, 0xc0, !PT ;  /* 0x0000ffff17177812 */ /* 0x000fe200078ec0ff */
[----:B0-----:R-:W3:Y:S04]  /*1b6d0*/  LDL.LU R18, [R1+0x40] ;  /* 0x0000400001127983 */ /* 0x001ee80000300800 */
[----:B------:R-:W4:Y:S04]  /*1b6e0*/  LDL.LU R20, [R1+0x44] ;  /* 0x0000440001147983 */ /* 0x000f280000300800 */
[----:B------:R0:W-:Y:S01]  /*1b6f0*/  STL [R1+0x21c], R19 ;  /* 0x00021c1301007387 */ /* 0x0001e20000100800 */
[----:B------:R-:W-:-:S03]  /*1b700*/  PRMT R23, R23, 0x3340, R24 ;  /* 0x0000334017177816 */ /* 0x000fc60000000018 */
[----:B0-----:R-:W3:Y:S04]  /*1b710*/  LDL.LU R19, [R1+0x4] ;  /* 0x0000040001137983 */ /* 0x001ee80000300800 */
[----:B------:R-:W3:Y:S01]  /*1b720*/  LDL.LU R24, [R1+0x8c] ;  /* 0x00008c0001187983 */ /* 0x000ee20000300800 */
[----:B------:R-:W-:Y:S02]  /*1b730*/  LOP3.LUT R21, R21, 0xffff, RZ, 0xc0, !PT ;  /* 0x0000ffff15157812 */ /* 0x000fe400078ec0ff */
[----:B------:R-:W-:-:S04]  /*1b740*/  LOP3.LUT R22, R22, 0xffff, RZ, 0xc0, !PT ;  /* 0x0000ffff16167812 */ /* 0x000fc800078ec0ff */
[----:B------:R-:W-:Y:S01]  /*1b750*/  PRMT R21, R21, 0x3340, R22 ;  /* 0x0000334015157816 */ /* 0x000fe20000000016 */
[----:B------:R-:W-:Y:S04]  /*1b760*/  STL [R1+0x1bc], R23 ;  /* 0x0001bc1701007387 */ /* 0x000fe80000100800 */
[----:B------:R0:W-:Y:S01]  /*1b770*/  STL [R1+0x1b4], R21 ;  /* 0x0001b41501007387 */ /* 0x0001e20000100800 */
[----:B------:R-:W-:Y:S02]  /*1b780*/  LOP3.LUT R25, R25, 0xffff, RZ, 0xc0, !PT ;  /* 0x0000ffff19197812 */ /* 0x000fe400078ec0ff */
[----:B--2---:R-:W-:-:S04]  /*1b790*/  LOP3.LUT R17, R17, 0xffff, RZ, 0xc0, !PT ;  /* 0x0000ffff11117812 */ /* 0x004fc800078ec0ff */
[----:B0-----:R-:W-:Y:S02]  /*1b7a0*/  SHF.R.U32.HI R21, RZ, 0x8, R17 ;  /* 0x00000008ff157819 */ /* 0x001fe40000011611 */
[----:B----4-:R-:W-:Y:S02]  /*1b7b0*/  LOP3.LUT R23, R20, 0xffff, RZ, 0xc0, !PT ;  /* 0x0000ffff14177812 */ /* 0x010fe400078ec0ff */
[----:B------:R-:W-:Y:S02]  /*1b7c0*/  LOP3.LUT R20, R28, 0xffff, RZ, 0xc0, !PT ;  /* 0x0000ffff1c147812 */ /* 0x000fe400078ec0ff */
[----:B------:R-:W2:Y:S01]  /*1b7d0*/  LDL.LU R28, [R1+0x20] ;  /* 0x00002000011c7983 */ /* 0x000ea20000300800 */
[----:B---3--:R-:W-:-:S04]  /*1b7e0*/  LOP3.LUT R22, R19, 0xffff, RZ, 0xc0, !PT ;  /* 0x0000ffff13167812 */ /* 0x008fc800078ec0ff */
[----:B------:R-:W-:Y:S02]  /*1b7f0*/  PRMT R17, R17, 0x3340, R22 ;  /* 0x0000334011117816 */ /* 0x000fe40000000016 */
[----:B------:R-:W-:Y:S02]  /*1b800*/  LOP3.LUT R24, R24, 0xffff, RZ, 0xc0, !PT ;  /* 0x0000ffff18187812 */ /* 0x000fe400078ec0ff */
[----:B------:R-:W-:Y:S02]  /*1b810*/  LOP3.LUT R19, R27, 0xffff, RZ, 0xc0, !PT ;  /* 0x0000ffff1b137812 */ /* 0x000fe400078ec0ff */
[----:B------:R-:W3:Y:S04]  /*1b820*/  LDL.LU R27, [R1+0x24] ;  /* 0x00002400011b7983 */ /* 0x000ee80000300800 */
[----:B------:R0:W-:Y:S02]  /*1b830*/  STL [R1+0x218], R17 ;  /* 0x0002181101007387 */ /* 0x0001e40000100800 */
[----:B0-----:R-:W-:-:S02]  /*1b840*/  SHF.R.U32.HI R17, RZ, 0x8, R24 ;  /* 0x00000008ff117819 */ /* 0x001fc40000011618 */
[----:B------:R-:W-:-:S05]  /*1b850*/  PRMT R24, R24, 0x3340, R25 ;  /* 0x0000334018187816 */ /* 0x000fca0000000019 */
[----:B------:R0:W-:Y:S01]  /*1b860*/  STL [R1+0x214], R24 ;  /* 0x0002141801007387 */ /* 0x0001e20000100800 */
[----:B------:R-:W-:Y:S02]  /*1b870*/  LOP3.LUT R18, R18, 0xffff, RZ, 0xc0, !PT ;  /* 0x0000ffff12127812 */ /* 0x000fe400078ec0ff */
[----:B------:R-:W-:Y:S02]  /*1b880*/  SHF.R.U32.HI R22, RZ, 0x8, R22 ;  /* 0x00000008ff167819 */ /* 0x000fe40000011616 */
[----:B0-----:R-:W-:Y:S02]  /*1b890*/  SHF.R.U32.HI R24, RZ, 0x8, R23 ;  /* 0x00000008ff187819 */ /* 0x001fe40000011617 */
[----:B------:R-:W-:Y:S02]  /*1b8a0*/  PRMT R23, R23, 0x3340, R20 ;  /* 0x0000334017177816 */ /* 0x000fe40000000014 */
[----:B------:R-:W-:Y:S02]  /*1b8b0*/  LOP3.LUT R21, R21, 0xffff, RZ, 0xc0, !PT ;  /* 0x0000ffff15157812 */ /* 0x000fe400078ec0ff */
[----:B------:R-:W-:Y:S01]  /*1b8c0*/  LOP3.LUT R22, R22, 0xffff, RZ, 0xc0, !PT ;  /* 0x0000ffff16167812 */ /* 0x000fe200078ec0ff */
[----:B------:R0:W-:Y:S01]  /*1b8d0*/  STL [R1+0x210], R23 ;  /* 0x0002101701007387 */ /* 0x0001e20000100800 */
[----:B------:R-:W-:-:S02]  /*1b8e0*/  SHF.R.U32.HI R25, RZ, 0x8, R25 ;  /* 0x00000008ff197819 */ /* 0x000fc40000011619 */
[----:B------:R-:W-:Y:S02]  /*1b8f0*/  PRMT R22, R21, 0x3340, R22 ;  /* 0x0000334015167816 */ /* 0x000fe40000000016 */
[----:B0-----:R-:W-:Y:S02]  /*1b900*/  SHF.R.U32.HI R23, RZ, 0x8, R18 ;  /* 0x00000008ff177819 */ /* 0x001fe40000011612 */
[----:B------:R-:W-:-:S05]  /*1b910*/  PRMT R18, R18, 0x3340, R19 ;  /* 0x0000334012127816 */ /* 0x000fca0000000013 */
[----:B------:R0:W-:Y:S01]  /*1b920*/  STL [R1+0x20c], R18 ;  /* 0x00020c1201007387 */ /* 0x0001e20000100800 */
[----:B------:R-:W-:Y:S02]  /*1b930*/  LOP3.LUT R25, R25, 0xffff, RZ, 0xc0, !PT ;  /* 0x0000ffff19197812 */ /* 0x000fe400078ec0ff */
[----:B------:R-:W-:Y:S01]  /*1b940*/  LOP3.LUT R17, R17, 0xffff, RZ, 0xc0, !PT ;  /* 0x0000ffff11117812 */ /* 0x000fe200078ec0ff */
[----:B0-----:R-:W4:Y:S04]  /*1b950*/  LDL.LU R18, [R1+0x34] ;  /* 0x0000340001127983 */ /* 0x001f280000300800 */
[----:B------:R-:W2:Y:S04]  /*1b960*/  LDL.LU R21, [R1+0x450] ;  /* 0x0004500001157983 */ /* 0x000ea80000300800 */
[----:B------:R0:W-:Y:S01]  /*1b970*/  STL [R1+0x1a8], R22 ;  /* 0x0001a81601007387 */ /* 0x0001e20000100800 */
[----:B------:R-:W-:-:S03]  /*1b980*/  PRMT R17, R17, 0x3340, R25 ;  /* 0x0000334011117816 */ /* 0x000fc60000000019 */
[----:B0-----:R-:W3:Y:S04]  /*1b990*/  LDL.LU R22, [R1+0x38] ;  /* 0x0000380001167983 */ /* 0x001ee80000300800 */
[----:B------:R-:W3:Y:S01]  /*1b9a0*/  LDL.LU R25, [R1+0x454] ;  /* 0x0004540001197983 */ /* 0x000ee20000300800 */
[----:B------:R-:W-:Y:S02]  /*1b9b0*/  SHF.R.U32.HI R20, RZ, 0x8, R20 ;  /* 0x00000008ff147819 */ /* 0x000fe40000011614 */
[----:B------:R-:W-:Y:S02]  /*1b9c0*/  LOP3.LUT R24, R24, 0xffff, RZ, 0xc0, !PT ;  /* 0x0000ffff18187812 */ /* 0x000fe400078ec0ff */
[----:B------:R-:W-:Y:S02]  /*1b9d0*/  LOP3.LUT R20, R20, 0xffff, RZ, 0xc0, !PT ;  /* 0x0000ffff14147812 */ /* 0x000fe400078ec0ff */
[----:B------:R-:W-:-:S02]  /*1b9e0*/  SHF.R.U32.HI R19, RZ, 0x8, R19 ;  /* 0x00000008ff137819 */ /* 0x000fc40000011613 */
[----:B------:R-:W-:Y:S01]  /*1b9f0*/  PRMT R20, R24, 0x3340, R20 ;  /* 0x0000334018147816 */ /* 0x000fe20000000014 */
[----:B------:R-:W-:Y:S01]  /*1ba00*/  STL [R1+0x1a4], R17 ;  /* 0x0001a41101007387 */ /* 0x000fe20000100800 */
[----:B------:R-:W-:Y:S02]  /*1ba10*/  LOP3.LUT R23, R23, 0xffff, RZ, 0xc0, !PT ;  /* 0x0000ffff17177812 */ /* 0x000fe400078ec0ff */
[----:B------:R-:W-:Y:S01]  /*1ba20*/  LOP3.LUT R19, R19, 0xffff, RZ, 0xc0, !PT ;  /* 0x0000ffff13137812 */ /* 0x000fe200078ec0ff */
[----:B------:R2:W-:Y:S03]  /*1ba30*/  STL [R1+0xd4], R20 ;  /* 0x0000d41401007387 */ /* 0x0005e60000100800 */
[----:B------:R-:W-:Y:S02]  /*1ba40*/  PRMT R19, R23, 0x3340, R19 ;  /* 0x0000334017137816 */ /* 0x000fe40000000013 */
[----:B------:R-:W-:-:S03]  /*1ba50*/  LOP3.LUT R3, R3, 0xffff, RZ, 0xc0, !PT ;  /* 0x0000ffff03037812 */ /* 0x000fc600078ec0ff */
[----:B------:R4:W-:Y:S04]  /*1ba60*/  STL [R1+0xd0], R19 ;  /* 0x0000d01301007387 */ /* 0x0009e80000100800 */
[----:B------:R-:W3:Y:S01]  /*1ba70*/  LDL.LU R24, [R1+0xac] ;  /* 0x0000ac0001187983 */ /* 0x000ee20000300800 */
[----:B--2---:R-:W-:Y:S02]  /*1ba80*/  LOP3.LUT R20, R21, 0xffff, RZ, 0xc0, !PT ;  /* 0x0000ffff15147812 */ /* 0x004fe400078ec0ff */
[----:B----4-:R-:W-:Y:S02]  /*1ba90*/  LOP3.LUT R19, R18, 0xffff, RZ, 0xc0, !PT ;  /* 0x0000ffff12137812 */ /* 0x010fe400078ec0ff */
[----:B---3--:R-:W-:Y:S02]  /*1baa0*/  LOP3.LUT R18, R27, 0xffff, RZ, 0xc0, !PT ;  /* 0x0000ffff1b127812 */ /* 0x008fe400078ec0ff */
[----:B------:R-:W-:-:S02]  /*1bab0*/  LOP3.LUT R21, R22, 0xffff, RZ, 0xc0, !PT ;  /* 0x0000ffff16157812 */ /* 0x000fc400078ec0ff */
[----:B------:R-:W-:Y:S02]  /*1bac0*/  LOP3.LUT R22, R5, 0xffff, RZ, 0xc0, !PT ;  /* 0x0000ffff05167812 */ /* 0x000fe400078ec0ff */
[----:B------:R-:W-:Y:S02]  /*1bad0*/  SHF.R.U32.HI R23, RZ, 0x8, R21 ;  /* 0x00000008ff177819 */ /* 0x000fe40000011615 */
[----:B------:R-:W-:Y:S02]  /*1bae0*/  PRMT R21, R21, 0x3340, R22 ;  /* 0x0000334015157816 */ /* 0x000fe40000000016 */
[----:B------:R-:W-:Y:S02]  /*1baf0*/  LOP3.LUT R17, R25, 0xffff, RZ, 0xc0, !PT ;  /* 0x0000ffff19117812 */ /* 0x000fe400078ec0ff */
[----:B------:R-:W2:Y:S01]  /*1bb00*/  LDL.LU R25, [R1+0x14] ;  /* 0x0000140001197983 */ /* 0x000ea20000300800 */
[----:B------:R-:W-:-:S03]  /*1bb10*/  LOP3.LUT R5, R28, 0xffff, RZ, 0xc0, !PT ;  /* 0x0000ffff1c057812 */ /* 0x000fc600078ec0ff */
[----:B------:R-:W3:Y:S04]  /*1bb20*/  LDL.LU R27, [R1+0x10] ;  /* 0x00001000011b7983 */ /* 0x000ee80000300800 */
[----:B------:R-:W4:Y:S04]  /*1bb30*/  LDL.LU R28, [R1] ;  /* 0x00000000011c7983 */ /* 0x000f280000300800 */
[----:B------:R0:W-:Y:S02]  /*1bb40*/  STL [R1+0x208], R21 ;  /* 0x0002081501007387 */ /* 0x0001e40000100800 */
[----:B0-----:R-:W-:-:S02]  /*1bb50*/  SHF.R.U32.HI R21, RZ, 0x8, R19 ;  /* 0x00000008ff157819 */ /* 0x001fc40000011613 */
[----:B------:R-:W-:-:S05]  /*1bb60*/  PRMT R19, R19, 0x3340, R3 ;  /* 0x0000334013137816 */ /* 0x000fca0000000003 */
[----:B------:R0:W-:Y:S01]  /*1bb70*/  STL [R1+0x200], R19 ;  /* 0x0002001301007387 */ /* 0x0001e20000100800 */
[----:B------:R-:W-:Y:S02]  /*1bb80*/  SHF.R.U32.HI R22, RZ, 0x8, R22 ;  /* 0x00000008ff167819 */ /* 0x000fe40000011616 */
[----:B0-----:R-:W-:Y:S02]  /*1bb90*/  SHF.R.U32.HI R19, RZ, 0x8, R3 ;  /* 0x00000008ff137819 */ /* 0x001fe40000011603 */
[----:B------:R-:W-:Y:S02]  /*1bba0*/  SHF.R.U32.HI R3, RZ, 0x8, R17 ;  /* 0x00000008ff037819 */ /* 0x000fe40000011611 */
[----:B------:R-:W-:Y:S02]  /*1bbb0*/  PRMT R17, R17, 0x3340, R18 ;  /* 0x0000334011117816 */ /* 0x000fe40000000012 */
[----:B------:R-:W-:Y:S02]  /*1bbc0*/  LOP3.LUT R23, R23, 0xffff, RZ, 0xc0, !PT ;  /* 0x0000ffff17177812 */ /* 0x000fe400078ec0ff */
[----:B------:R-:W-:Y:S01]  /*1bbd0*/  LOP3.LUT R22, R22, 0xffff, RZ, 0xc0, !PT ;  /* 0x0000ffff16167812 */ /* 0x000fe200078ec0ff */
[----:B------:R0:W-:Y:S03]  /*1bbe0*/  STL [R1+0x204], R17 ;  /* 0x0002041101007387 */ /* 0x0001e60000100800 */
[----:B------:R-:W-:-:S02]  /*1bbf0*/  PRMT R22, R23, 0x3340, R22 ;  /* 0x0000334017167816 */ /* 0x000fc40000000016 */
[----:B0-----:R-:W-:Y:S02]  /*1bc00*/  SHF.R.U32.HI R17, RZ, 0x8, R20 ;  /* 0x00000008ff117819 */ /* 0x001fe40000011614 */
[----:B------:R-:W-:-:S05]  /*1bc10*/  PRMT R20, R20, 0x3340, R5 ;  /* 0x0000334014147816 */ /* 0x000fca0000000005 */
[----:B------:R0:W-:Y:S04]  /*1bc20*/  STL [R1+0x1ec], R20 ;  /* 0x0001ec1401007387 */ /* 0x0001e80000100800 */
[----:B0-----:R-:W4:Y:S04]  /*1bc30*/  LDL.LU R20, [R1+0xe8] ;  /* 0x0000e80001147983 */ /* 0x001f280000300800 */
[----:B------:R-:W4:Y:S04]  /*1bc40*/  LDL.LU R23, [R1+0xe4] ;  /* 0x0000e40001177983 */ /* 0x000f280000300800 */
[----:B------:R0:W-:Y:S04]  /*1bc50*/  STL [R1+0x178], R22 ;  /* 0x0001781601007387 */ /* 0x0001e80000100800 */
[----:B0-----:R-:W4:Y:S01]  /*1bc60*/  LDL.LU R22, [R1+0xc0] ;  /* 0x0000c00001167983 */ /* 0x001f220000300800 */
[----:B------:R-:W-:-:S02]  /*1bc70*/  SHF.R.U32.HI R18, RZ, 0x8, R18 ;  /* 0x00000008ff127819 */ /* 0x000fc40000011612 */
[----:B------:R-:W-:Y:S02]  /*1bc80*/  SHF.R.U32.HI R5, RZ, 0x8, R5 ;  /* 0x00000008ff057819 */ /* 0x000fe40000011605 */
[----:B------:R-:W-:Y:S02]  /*1bc90*/  LOP3.LUT R21, R21, 0xffff, RZ, 0xc0, !PT ;  /* 0x0000ffff15157812 */ /* 0x000fe400078ec0ff */
[----:B------:R-:W-:Y:S02]  /*1bca0*/  LOP3.LUT R19, R19, 0xffff, RZ, 0xc0, !PT ;  /* 0x0000ffff13137812 */ /* 0x000fe400078ec0ff */
[----:B------:R-:W-:Y:S02]  /*1bcb0*/  LOP3.LUT R3, R3, 0xffff, RZ, 0xc0, !PT ;  /* 0x0000ffff03037812 */ /* 0x000fe400078ec0ff */
[----:B------:R-:W-:Y:S02]  /*1bcc0*/  LOP3.LUT R18, R18, 0xffff, RZ, 0xc0, !PT ;  /* 0x0000ffff12127812 */ /* 0x000fe400078ec0ff */
[----:B------:R-:W-:-:S02]  /*1bcd0*/  LOP3.LUT R17, R17, 0xffff, RZ, 0xc0, !PT ;  /* 0x0000ffff11117812 */ /* 0x000fc400078ec0ff */
[----:B------:R-:W-:Y:S02]  /*1bce0*/  LOP3.LUT R5, R5, 0xffff, RZ, 0xc0, !PT ;  /* 0x0000ffff05057812 */ /* 0x000fe400078ec0ff */
[----:B------:R-:W-:Y:S02]  /*1bcf0*/  PRMT R19, R21, 0x3340, R19 ;  /* 0x0000334015137816 */ /* 0x000fe40000000013 */
[----:B------:R-:W-:Y:S02]  /*1bd00*/  PRMT R18, R3, 0x3340, R18 ;  /* 0x0000334003127816 */ /* 0x000fe40000000012 */
[----:B------:R-:W-:Y:S01]  /*1bd10*/  PRMT R3, R17, 0x3340, R5 ;  /* 0x0000334011037816 */ /* 0x000fe20000000005 */
[----:B------:R-:W-:Y:S04]  /*1bd20*/  STL [R1+0x170], R19 ;  /* 0x0001701301007387 */ /* 0x000fe80000100800 */
[----:B------:R-:W-:Y:S04]  /*1bd30*/  STL [R1+0x174], R18 ;  /* 0x0001741201007387 */ /* 0x000fe80000100800 */
[----:B------:R0:W-:Y:S02]  /*1bd40*/  STL [R1+0x16c], R3 ;  /* 0x00016c0301007387 */ /* 0x0001e40000100800 */
[----:B0-----:R-:W-:-:S02]  /*1bd50*/  LOP3.LUT R3, R24, 0xffff, RZ, 0xc0, !PT ;  /* 0x0000ffff18037812 */ /* 0x001fc400078ec0ff */
[----:B------:R-:W-:Y:S02]  /*1bd60*/  LOP3.LUT R29, R29, 0xffff, RZ, 0xc0, !PT ;  /* 0x0000ffff1d1d7812 */ /* 0x000fe400078ec0ff */
[----:B--2---:R-:W-:Y:S02]  /*1bd70*/  LOP3.LUT R19, R25, 0xffff, RZ, 0xc0, !PT ;  /* 0x0000ffff19137812 */ /* 0x004fe400078ec0ff */
[----:B---3--:R-:W-:Y:S02]  /*1bd80*/  LOP3.LUT R18, R27, 0xffff, RZ, 0xc0, !PT ;  /* 0x0000ffff1b127812 */ /* 0x008fe400078ec0ff */
[----:B----4-:R-:W-:Y:S02]  /*1bd90*/  LOP3.LUT R21, R28, 0xffff, RZ, 0xc0, !PT ;  /* 0x0000ffff1c157812 */ /* 0x010fe400078ec0ff */
[----:B------:R-:W-:Y:S02]  /*1bda0*/  LOP3.LUT R20, R20, 0xffff, RZ, 0xc0, !PT ;  /* 0x0000ffff14147812 */ /* 0x000fe400078ec0ff */
[----:B------:R-:W-:-:S02]  /*1bdb0*/  LOP3.LUT R17, R23, 0xffff, RZ, 0xc0, !PT ;  /* 0x0000ffff17117812 */ /* 0x000fc400078ec0ff */
[----:B------:R-:W2:Y:S04]  /*1bdc0*/  LDL.LU R23, [R1+0x458] ;  /* 0x0004580001177983 */ /* 0x000ea80000300800 */
[----:B------:R-:W3:Y:S04]  /*1bdd0*/  LDL.LU R24, [R1+0xa8] ;  /* 0x0000a80001187983 */ /* 0x000ee80000300800 */
[----:B------:R-:W4:Y:S01]  /*1bde0*/  LDL.LU R25, [R1+0xa4] ;  /* 0x0000a40001197983 */ /* 0x000f220000300800 */
[----:B------:R-:W-:-:S03]  /*1bdf0*/  LOP3.LUT R5, R22, 0xffff, RZ, 0xc0, !PT ;  /* 0x0000ffff16057812 */ /* 0x000fc600078ec0ff */
[----:B------:R-:W4:Y:S01]  /*1be00*/  LDL.LU R27, [R1+0x80] ;  /* 0x00008000011b7983 */ /* 0x000f220000300800 */
[----:B------:R-:W-:Y:S02]  /*1be10*/  SHF.R.U32.HI R22, RZ, 0x8, R20 ;  /* 0x00000008ff167819 */ /* 0x000fe40000011614 */
[--C-:B------:R-:W-:Y:S01]  /*1be20*/  PRMT R20, R20, 0x3340, R19.reuse ;  /* 0x0000334014147816 */ /* 0x100fe20000000013 */
[----:B------:R-:W4:Y:S04]  /*1be30*/  LDL.LU R28, [R1+0x4c] ;  /* 0x00004c00011c7983 */ /* 0x000f280000300800 */
[----:B------:R0:W-:Y:S02]  /*1be40*/  STL [R1+0x1e8], R20 ;  /* 0x0001e81401007387 */ /* 0x0001e40000100800 */
[----:B0-----:R-:W-:-:S02]  /*1be50*/  SHF.R.U32.HI R20, RZ, 0x8, R19 ;  /* 0x00000008ff147819 */ /* 0x001fc40000011613 */
[----:B------:R-:W-:Y:S02]  /*1be60*/  SHF.R.U32.HI R19, RZ, 0x8, R17 ;  /* 0x00000008ff137819 */ /* 0x000fe40000011611 */
[----:B------:R-:W-:-:S05]  /*1be70*/  PRMT R17, R17, 0x3340, R18 ;  /* 0x0000334011117816 */ /* 0x000fca0000000012 */
[----:B------:R0:W-:Y:S02]  /*1be80*/  STL [R1+0x1dc], R17 ;  /* 0x0001dc1101007387 */ /* 0x0001e40000100800 */
[----:B0-----:R-:W-:Y:S02]  /*1be90*/  SHF.R.U32.HI R17, RZ, 0x8, R5 ;  /* 0x00000008ff117819 */ /* 0x001fe40000011605 */
[----:B------:R-:W-:-:S05]  /*1bea0*/  PRMT R5, R5, 0x3340, R21 ;  /* 0x0000334005057816 */ /* 0x000fca0000000015 */
[----:B------:R0:W-:Y:S02]  /*1beb0*/  STL [R1+0x1d8], R5 ;  /* 0x0001d80501007387 */ /* 0x0001e40000100800 */
[----:B0-----:R-:W-:Y:S02]  /*1bec0*/  SHF.R.U32.HI R5, RZ, 0x8, R3 ;  /* 0x00000008ff057819 */ /* 0x001fe40000011603 */
[----:B------:R-:W-:-:S05]  /*1bed0*/  PRMT R3, R3, 0x3340, R29 ;  /* 0x0000334003037816 */ /* 0x000fca000000001d */
[----:B------:R0:W-:Y:S04]  /*1bee0*/  STL [R1+0x1d4], R3 ;  /* 0x0001d40301007387 */ /* 0x0001e80000100800 */
[----:B0-----:R-:W4:Y:S01]  /*1bef0*/  LDL.LU R3, [R1+0x45c] ;  /* 0x00045c0001037983 */ /* 0x001f220000300800 */
[----:B------:R-:W-:Y:S02]  /*1bf00*/  SHF.R.U32.HI R18, RZ, 0x8, R18 ;  /* 0x00000008ff127819 */ /* 0x000fe40000011612 */
[----:B------:R-:W-:Y:S02]  /*1bf10*/  SHF.R.U32.HI R21, RZ, 0x8, R21 ;  /* 0x00000008ff157819 */ /* 0x000fe40000011615 */
[----:B------:R-:W-:Y:S02]  /*1bf20*/  SHF.R.U32.HI R29, RZ, 0x8, R29 ;  /* 0x00000008ff1d7819 */ /* 0x000fe4000001161d */
[----:B------:R-:W-:-:S02]  /*1bf30*/  LOP3.LUT R22, R22, 0xffff, RZ, 0xc0, !PT ;  /* 0x0000ffff16167812 */ /* 0x000fc400078ec0ff */
[----:B------:R-:W-:Y:S02]  /*1bf40*/  LOP3.LUT R20, R20, 0xffff, RZ, 0xc0, !PT ;  /* 0x0000ffff14147812 */ /* 0x000fe400078ec0ff */
        /* <DEDUP_REMOVED lines=9> */
[----:B------:R0:W-:Y:S01]  /*1bfe0*/  STL [R1+0x15c], R20 ;  /* 0x00015c1401007387 */ /* 0x0001e20000100800 */
[----:B------:R-:W-:-:S03]  /*1bff0*/  PRMT R17, R5, 0x3340, R29 ;  /* 0x0000334005117816 */ /* 0x000fc6000000001d */
[----:B------:R3:W-:Y:S04]  /*1c000*/  STL [R1+0x154], R19 ;  /* 0x0001541301007387 */ /* 0x0007e80000100800 */
[----:B------:R-:W-:Y:S01]  /*1c010*/  STL [R1+0x150], R18 ;  /* 0x0001501201007387 */ /* 0x000fe20000100800 */
[----:B0-----:R-:W-:-:S03]  /*1c020*/  LOP3.LUT R20, R0, 0xffff, RZ, 0xc0, !PT ;  /* 0x0000ffff00147812 */ /* 0x001fc600078ec0ff */
[----:B------:R4:W-:Y:S04]  /*1c030*/  STL [R1+0x14c], R17 ;  /* 0x00014c1101007387 */ /* 0x0009e80000100800 */
[----:B------:R-:W4:Y:S04]  /*1c040*/  LDL.LU R29, [R1+0x11c] ;  /* 0x00011c00011d7983 */ /* 0x000f280000300800 */
[----:B------:R-:W4:Y:S01]  /*1c050*/  LDL.LU R22, [R1+0x118] ;  /* 0x0001180001167983 */ /* 0x000f220000300800 */
[----:B------:R-:W-:Y:S02]  /*1c060*/  LOP3.LUT R2, R2, 0xffff, RZ, 0xc0, !PT ;  /* 0x0000ffff02027812 */ /* 0x000fe400078ec0ff */
[----:B--2---:R-:W-:-:S02]  /*1c070*/  LOP3.LUT R5, R23, 0xffff, RZ, 0xc0, !PT ;  /* 0x0000ffff17057812 */ /* 0x004fc400078ec0ff */
[----:B------:R-:W2:Y:S01]  /*1c080*/  LDL.LU R23, [R1+0x114] ;  /* 0x0001140001177983 */ /* 0x000ea20000300800 */
[----:B---3--:R-:W-:-:S03]  /*1c090*/  LOP3.LUT R19, R24, 0xffff, RZ, 0xc0, !PT ;  /* 0x0000ffff18137812 */ /* 0x008fc600078ec0ff */
[----:B------:R-:W3:Y:S01]  /*1c0a0*/  LDL.LU R24, [R1+0x30] ;  /* 0x0000300001187983 */ /* 0x000ee20000300800 */
[----:B------:R-:W-:Y:S02]  /*1c0b0*/  SHF.R.U32.HI R21, RZ, 0x8, R19 ;  /* 0x00000008ff157819 */ /* 0x000fe40000011613 */
[----:B------:R-:W-:Y:S02]  /*1c0c0*/  PRMT R19, R19, 0x3340, R20 ;  /* 0x0000334013137816 */ /* 0x000fe40000000014 */
[----:B----4-:R-:W-:Y:S02]  /*1c0d0*/  LOP3.LUT R17, R25, 0xffff, RZ, 0xc0, !PT ;  /* 0x0000ffff19117812 */ /* 0x010fe400078ec0ff */
[----:B------:R-:W-:Y:S01]  /*1c0e0*/  LOP3.LUT R18, R27, 0xffff, RZ, 0xc0, !PT ;  /* 0x0000ffff1b127812 */ /* 0x000fe200078ec0ff */
[----:B------:R-:W4:Y:S01]  /*1c0f0*/  LDL.LU R25, [R1+0x2c] ;  /* 0x00002c0001197983 */ /* 0x000f220000300800 */
[----:B------:R-:W-:-:S03]  /*1c100*/  LOP3.LUT R0, R28, 0xffff, RZ, 0xc0, !PT ;  /* 0x0000ffff1c007812 */ /* 0x000fc600078ec0ff */
[----:B------:R-:W2:Y:S04]  /*1c110*/  LDL.LU R27, [R1+0xc] ;  /* 0x00000c00011b7983 */ /* 0x000ea80000300800 */
[----:B------:R-:W2:Y:S04]  /*1c120*/  LDL.LU R28, [R1+0x8] ;  /* 0x00000800011c7983 */ /* 0x000ea80000300800 */
[----:B------:R0:W-:Y:S02]  /*1c130*/  STL [R1+0x1c8], R19 ;  /* 0x0001c81301007387 */ /* 0x0001e40000100800 */
[----:B0-----:R-:W-:-:S02]  /*1c140*/  SHF.R.U32.HI R19, RZ, 0x8, R17 ;  /* 0x00000008ff137819 */ /* 0x001fc40000011611 */
[----:B------:R-:W-:-:S05]  /*1c150*/  PRMT R17, R17, 0x3340, R2 ;  /* 0x0000334011117816 */ /* 0x000fca0000000002 */
[----:B------:R0:W-:Y:S02]  /*1c160*/  STL [R1+0x1c4], R17 ;  /* 0x0001c41101007387 */ /* 0x0001e40000100800 */
[----:B0-----:R-:W-:Y:S02]  /*1c170*/  SHF.R.U32.HI R17, RZ, 0x8, R2 ;  /* 0x00000008ff117819 */ /* 0x001fe40000011602 */
[----:B------:R-:W-:-:S04]  /*1c180*/  LOP3.LUT R3, R3, 0xffff, RZ, 0xc0, !PT ;  /* 0x0000ffff03037812 */ /* 0x000fc800078ec0ff */
[----:B------:R-:W-:Y:S02]  /*1c190*/  SHF.R.U32.HI R2, RZ, 0x8, R3 ;  /* 0x00000008ff027819 */ /* 0x000fe40000011603 */
[----:B------:R-:W-:-:S05]  /*1c1a0*/  PRMT R3, R3, 0x3340, R18 ;  /* 0x0000334003037816 */ /* 0x000fca0000000012 */
[----:B------:R0:W-:Y:S02]  /*1c1b0*/  STL [R1+0x1d0], R3 ;  /* 0x0001d00301007387 */ /* 0x0001e40000100800 */
[----:B0-----:R-:W-:Y:S02]  /*1c1c0*/  SHF.R.U32.HI R3, RZ, 0x8, R5 ;  /* 0x00000008ff037819 */ /* 0x001fe40000011605 */
[----:B------:R-:W-:-:S05]  /*1c1d0*/  PRMT R5, R5, 0x3340, R0 ;  /* 0x0000334005057816 */ /* 0x000fca0000000000 */
[----:B------:R0:W-:Y:S04]  /*1c1e0*/  STL [R1+0x1cc], R5 ;  /* 0x0001cc0501007387 */ /* 0x0001e80000100800 */
[----:B0-----:R-:W2:Y:S01]  /*1c1f0*/  LDL.LU R5, [R1+0x330] ;  /* 0x0003300001057983 */ /* 0x001ea20000300800 */
[----:B------:R-:W-:Y:S02]  /*1c200*/  SHF.R.U32.HI R20, RZ, 0x8, R20 ;  /* 0x00000008ff147819 */ /* 0x000fe40000011614 */
[----:B------:R-:W-:Y:S02]  /*1c210*/  SHF.R.U32.HI R18, RZ, 0x8, R18 ;  /* 0x00000008ff127819 */ /* 0x000fe40000011612 */
[----:B------:R-:W-:Y:S02]  /*1c220*/  LOP3.LUT R21, R21, 0xffff, RZ, 0xc0, !PT ;  /* 0x0000ffff15157812 */ /* 0x000fe400078ec0ff */
[----:B------:R-:W-:-:S02]  /*1c230*/  LOP3.LUT R20, R20, 0xffff, RZ, 0xc0, !PT ;  /* 0x0000ffff14147812 */ /* 0x000fc400078ec0ff */
[----:B------:R-:W-:Y:S02]  /*1c240*/  LOP3.LUT R19, R19, 0xffff, RZ, 0xc0, !PT ;  /* 0x0000ffff13137812 */ /* 0x000fe400078ec0ff */
[----:B------:R-:W-:Y:S02]  /*1c250*/  LOP3.LUT R17, R17, 0xffff, RZ, 0xc0, !PT ;  /* 0x0000ffff11117812 */ /* 0x000fe400078ec0ff */
[----:B------:R-:W-:Y:S02]  /*1c260*/  SHF.R.U32.HI R0, RZ, 0x8, R0 ;  /* 0x00000008ff007819 */ /* 0x000fe40000011600 */
[----:B------:R-:W-:Y:S02]  /*1c270*/  LOP3.LUT R2, R2, 0xffff, RZ, 0xc0, !PT ;  /* 0x0000ffff02027812 */ /* 0x000fe400078ec0ff */
[----:B------:R-:W-:Y:S02]  /*1c280*/  LOP3.LUT R18, R18, 0xffff, RZ, 0xc0, !PT ;  /* 0x0000ffff12127812 */ /* 0x000fe400078ec0ff */
[----:B------:R-:W-:-:S02]  /*1c290*/  PRMT R20, R21, 0x3340, R20 ;  /* 0x0000334015147816 */ /* 0x000fc40000000014 */
[----:B------:R-:W-:Y:S02]  /*1c2a0*/  PRMT R17, R19, 0x3340, R17 ;  /* 0x0000334013117816 */ /* 0x000fe40000000011 */
[----:B------:R-:W-:Y:S02]  /*1c2b0*/  LOP3.LUT R3, R3, 0xffff, RZ, 0xc0, !PT ;  /* 0x0000ffff03037812 */ /* 0x000fe400078ec0ff */
[----:B------:R-:W-:Y:S01]  /*1c2c0*/  LOP3.LUT R0, R0, 0xffff, RZ, 0xc0, !PT ;  /* 0x0000ffff00007812 */ /* 0x000fe200078ec0ff */
[----:B------:R-:W-:Y:S01]  /*1c2d0*/  STL [R1+0x12c], R20 ;  /* 0x00012c1401007387 */ /* 0x000fe20000100800 */
[----:B------:R-:W-:Y:S02]  /*1c2e0*/  PRMT R2, R2, 0x3340, R18 ;  /* 0x0000334002027816 */ /* 0x000fe40000000012 */
[----:B------:R-:W-:Y:S01]  /*1c2f0*/  PRMT R0, R3, 0x3340, R0 ;  /* 0x0000334003007816 */ /* 0x000fe20000000000 */
[----:B------:R-:W-:Y:S01]  /*1c300*/  STL [R1+0x4c], R17 ;  /* 0x00004c1101007387 */ /* 0x000fe20000100800 */
[----:B------:R-:W-:-:S03]  /*1c310*/  LOP3.LUT R3, R29, 0xffff, RZ, 0xc0, !PT ;  /* 0x0000ffff1d037812 */ /* 0x000fc600078ec0ff */
[----:B------:R0:W-:Y:S04]  /*1c320*/  STL [R1+0x144], R2 ;  /* 0x0001440201007387 */ /* 0x0001e80000100800 */
[----:B------:R1:W-:Y:S04]  /*1c330*/  STL [R1+0x13c], R0 ;  /* 0x00013c0001007387 */ /* 0x0003e80000100800 */
[----:B------:R-:W2:Y:S01]  /*1c340*/  LDL.LU R29, [R1+0xec] ;  /* 0x0000ec00011d7983 */ /* 0x000ea20000300800 */
[----:B0-----:R-:W-:Y:S02]  /*1c350*/  LOP3.LUT R2, R22, 0xffff, RZ, 0xc0, !PT ;  /* 0x0000ffff16027812 */ /* 0x001fe400078ec0ff */
[----:B---3--:R-:W-:-:S02]  /*1c360*/  LOP3.LUT R17, R24, 0xffff, RZ, 0xc0, !PT ;  /* 0x0000ffff18117812 */ /* 0x008fc400078ec0ff */
[----:B----4-:R-:W-:Y:S02]  /*1c370*/  LOP3.LUT R18, R25, 0xffff, RZ, 0xc0, !PT ;  /* 0x0000ffff19127812 */ /* 0x010fe400078ec0ff */
[----:B--2---:R-:W-:Y:S02]  /*1c380*/  LOP3.LUT R19, R27, 0xffff, RZ, 0xc0, !PT ;  /* 0x0000ffff1b137812 */ /* 0x004fe400078ec0ff */
[----:B------:R-:W2:Y:S01]  /*1c390*/  LDL.LU R27, [R1+0xc8] ;  /* 0x0000c800011b7983 */ /* 0x000ea20000300800 */
[----:B------:R-:W-:-:S03]  /*1c3a0*/  LOP3.LUT R20, R28, 0xffff, RZ, 0xc0, !PT ;  /* 0x0000ffff1c147812 */ /* 0x000fc600078ec0ff */
[----:B------:R-:W3:Y:S01]  /*1c3b0*/  LDL.LU R28, [R1+0xc4] ;  /* 0x0000c400011c7983 */ /* 0x000ee20000300800 */
[----:B-1----:R-:W-:Y:S02]  /*1c3c0*/  LOP3.LUT R0, R23, 0xffff, RZ, 0xc0, !PT ;  /* 0x0000ffff17007812 */ /* 0x002fe400078ec0ff */
[----:B------:R-:W-:-:S04]  /*1c3d0*/  LOP3.LUT R5, R5, 0xffff, RZ, 0xc0, !PT ;  /* 0x0000ffff05057812 */ /* 0x000fc800078ec0ff */
[----:B------:R-:W-:-:S05]  /*1c3e0*/  PRMT R22, R5, 0x3340, R17 ;  /* 0x0000334005167816 */ /* 0x000fca0000000011 */
[----:B------:R0:W-:Y:S01]  /*1c3f0*/  STL [R1+0x1c0], R22 ;  /* 0x0001c01601007387 */ /* 0x0001e20000100800 */
[----:B------:R-:W-:Y:S02]  /*1c400*/  SHF.R.U32.HI R21, RZ, 0x8, R5 ;  /* 0x00000008ff157819 */ /* 0x000fe40000011605 */
[----:B0-----:R-:W-:-:S05]  /*1c410*/  PRMT R22, R3, 0x3340, R18 ;  /* 0x0000334003167816 */ /* 0x001fca0000000012 */
[----:B------:R0:W-:Y:S01]  /*1c420*/  STL [R1+0x1b8], R22 ;  /* 0x0001b81601007387 */ /* 0x0001e20000100800 */
[----:B------:R-:W-:Y:S02]  /*1c430*/  SHF.R.U32.HI R17, RZ, 0x8, R17 ;  /* 0x00000008ff117819 */ /* 0x000fe40000011611 */
[----:B------:R-:W-:Y:S02]  /*1c440*/  SHF.R.U32.HI R5, RZ, 0x8, R3 ;  /* 0x00000008ff057819 */ /* 0x000fe40000011603 */
[----:B0-----:R-:W-:Y:S02]  /*1c450*/  PRMT R22, R2, 0x3340, R19 ;  /* 0x0000334002167816 */ /* 0x001fe40000000013 */
[----:B------:R-:W-:-:S03]  /*1c460*/  LOP3.LUT R21, R21, 0xffff, RZ, 0xc0, !PT ;  /* 0x0000ffff15157812 */ /* 0x000fc600078ec0ff */
[----:B------:R0:W-:Y:S01]  /*1c470*/  STL [R1+0x1b0], R22 ;  /* 0x0001b01601007387 */ /* 0x0001e20000100800 */
[----:B------:R-:W-:Y:S02]  /*1c480*/  SHF.R.U32.HI R3, RZ, 0x8, R2 ;  /* 0x00000008ff037819 */ /* 0x000fe40000011602 */
[----:B------:R-:W-:Y:S02]  /*1c490*/  LOP3.LUT R17, R17, 0xffff, RZ, 0xc0, !PT ;  /* 0x0000ffff11117812 */ /* 0x000fe400078ec0ff */
[----:B------:R-:W-:Y:S02]  /*1c4a0*/  SHF.R.U32.HI R2, RZ, 0x8, R0 ;  /* 0x00000008ff027819 */ /* 0x000fe40000011600 */
[----:B0-----:R-:W-:Y:S02]  /*1c4b0*/  PRMT R22, R0, 0x3340, R20 ;  /* 0x0000334000167816 */ /* 0x001fe40000000014 */
[----:B------:R-:W4:Y:S04]  /*1c4c0*/  LDL.LU R0, [R1+0x460] ;  /* 0x0004600001007983 */ /* 0x000f280000300800 */
[----:B------:R0:W-:Y:S02]  /*1c4d0*/  STL [R1+0x1ac], R22 ;  /* 0x0001ac1601007387 */ /* 0x0001e40000100800 */
[----:B0-----:R-:W-:-:S02]  /*1c4e0*/  PRMT R22, R21, 0x3340, R17 ;  /* 0x0000334015167816 */ /* 0x001fc40000000011 */
[----:B------:R-:W4:Y:S04]  /*1c4f0*/  LDL.LU R21, [R1+0x468] ;  /* 0x0004680001157983 */ /* 0x000f280000300800 */
[----:B------:R-:W4:Y:S01]  /*1c500*/  LDL.LU R17, [R1+0x110] ;  /* 0x0001100001117983 */ /* 0x000f220000300800 */
[----:B------:R-:W-:Y:S02]  /*1c510*/  SHF.R.U32.HI R18, RZ, 0x8, R18 ;  /* 0x00000008ff127819 */ /* 0x000fe40000011612 */
[----:B------:R-:W-:Y:S02]  /*1c520*/  SHF.R.U32.HI R20, RZ, 0x8, R20 ;  /* 0x00000008ff147819 */ /* 0x000fe40000011614 */
[----:B------:R-:W-:Y:S02]  /*1c530*/  LOP3.LUT R5, R5, 0xffff, RZ, 0xc0, !PT ;  /* 0x0000ffff05057812 */ /* 0x000fe400078ec0ff */
[----:B------:R-:W-:-:S02]  /*1c540*/  LOP3.LUT R18, R18, 0xffff, RZ, 0xc0, !PT ;  /* 0x0000ffff12127812 */ /* 0x000fc400078ec0ff */
[----:B------:R-:W-:Y:S02]  /*1c550*/  SHF.R.U32.HI R19, RZ, 0x8, R19 ;  /* 0x00000008ff137819 */ /* 0x000fe40000011613 */
[----:B------:R-:W-:Y:S02]  /*1c560*/  LOP3.LUT R20, R20, 0xffff, RZ, 0xc0, !PT ;  /* 0x0000ffff14147812 */ /* 0x000fe400078ec0ff */
[----:B------:R-:W-:Y:S02]  /*1c570*/  LOP3.LUT R2, R2, 0xffff, RZ, 0xc0, !PT ;  /* 0x0000ffff02027812 */ /* 0x000fe400078ec0ff */
[----:B------:R-:W-:Y:S02]  /*1c580*/  PRMT R23, R5, 0x3340, R18 ;  /* 0x0000334005177816 */ /* 0x000fe40000000012 */
[----:B------:R-:W-:Y:S02]  /*1c590*/  LOP3.LUT R18, R4, 0xffff, RZ, 0xc0, !PT ;  /* 0x0000ffff04127812 */ /* 0x000fe400078ec0ff */
[----:B------:R-:W-:-:S02]  /*1c5a0*/  LOP3.LUT R3, R3, 0xffff, RZ, 0xc0, !PT ;  /* 0x0000ffff03037812 */ /* 0x000fc400078ec0ff */
[----:B------:R-:W-:Y:S01]  /*1c5b0*/  LOP3.LUT R19, R19, 0xffff, RZ, 0xc0, !PT ;  /* 0x0000ffff13137812 */ /* 0x000fe200078ec0ff */
[----:B------:R0:W-:Y:S01]  /*1c5c0*/  STL [R1+0xb34], R22 ;  /* 0x000b341601007387 */ /* 0x0001e20000100800 */
[----:B------:R-:W-:Y:S02]  /*1c5d0*/  PRMT R25, R2, 0x3340, R20 ;  /* 0x0000334002197816 */ /* 0x000fe40000000014 */
[----:B------:R-:W-:Y:S01]  /*1c5e0*/  PRMT R24, R3, 0x3340, R19 ;  /* 0x0000334003187816 */ /* 0x000fe20000000013 */
[----:B------:R-:W4:Y:S01]  /*1c5f0*/  LDL.LU R20, [R1+0x320] ;  /* 0x0003200001147983 */ /* 0x000f220000300800 */
[----:B------:R-:W-:Y:S02]  /*1c600*/  LOP3.LUT R3, R29, 0xffff, RZ, 0xc0, !PT ;  /* 0x0000ffff1d037812 */ /* 0x000fe400078ec0ff */
[----:B------:R-:W-:Y:S01]  /*1c610*/  LOP3.LUT R6, R6, 0xffff, RZ, 0xc0, !PT ;  /* 0x0000ffff06067812 */ /* 0x000fe200078ec0ff */
[----:B0-----:R-:W4:Y:S01]  /*1c620*/  LDL.LU R22, [R1+0x2c4] ;  /* 0x0002c40001167983 */ /* 0x001f220000300800 */
[----:B--2---:R-:W-:-:S02]  /*1c630*/  LOP3.LUT R5, R27, 0xffff, RZ, 0xc0, !PT ;  /* 0x0000ffff1b057812 */ /* 0x004fc400078ec0ff */
[----:B---3--:R-:W-:Y:S02]  /*1c640*/  LOP3.LUT R4, R28, 0xffff, RZ, 0xc0, !PT ;  /* 0x0000ffff1c047812 */ /* 0x008fe400078ec0ff */
[----:B----4-:R-:W-:Y:S02]  /*1c650*/  LOP3.LUT R0, R0, 0xffff, RZ, 0xc0, !PT ;  /* 0x0000ffff00007812 */ /* 0x010fe400078ec0ff */
[----:B------:R-:W-:Y:S02]  /*1c660*/  LOP3.LUT R17, R17, 0xffff, RZ, 0xc0, !PT ;  /* 0x0000ffff11117812 */ /* 0x000fe400078ec0ff */
[----:B------:R-:W-:Y:S02]  /*1c670*/  LOP3.LUT R2, R21, 0xffff, RZ, 0xc0, !PT ;  /* 0x0000ffff15027812 */ /* 0x000fe400078ec0ff */
[----:B------:R-:W-:Y:S01]  /*1c680*/  PRMT R27, R17, 0x3340, R18 ;  /* 0x00003340111b7816 */ /* 0x000fe20000000012 */
[----:B------:R-:W2:Y:S04]  /*1c690*/  LDL.LU R21, [R1+0x2c0] ;  /* 0x0002c00001157983 */ /* 0x000ea80000300800 */
[----:B------:R-:W3:Y:S04]  /*1c6a0*/  LDL.LU R29, [R1+0x84] ;  /* 0x00008400011d7983 */ /* 0x000ee80000300800 */
[----:B------:R-:W4:Y:S04]  /*1c6b0*/  LDL.LU R28, [R1+0x28] ;  /* 0x00002800011c7983 */ /* 0x000f280000300800 */
[----:B------:R0:W-:Y:S01]  /*1c6c0*/  STL [R1+0x188], R27 ;  /* 0x0001881b01007387 */ /* 0x0001e20000100800 */
[----:B------:R-:W-:-:S02]  /*1c6d0*/  SHF.R.U32.HI R19, RZ, 0x8, R17 ;  /* 0x00000008ff137819 */ /* 0x000fc40000011611 */
[----:B0-----:R-:W-:-:S05]  /*1c6e0*/  PRMT R27, R3, 0x3340, R6 ;  /* 0x00003340031b7816 */ /* 0x001fca0000000006 */
[----:B------:R0:W-:Y:S01]  /*1c6f0*/  STL [R1+0x17c], R27 ;  /* 0x00017c1b01007387 */ /* 0x0001e20000100800 */
[----:B------:R-:W-:Y:S02]  /*1c700*/  SHF.R.U32.HI R17, RZ, 0x8, R3 ;  /* 0x00000008ff117819 */ /* 0x000fe40000011603 */
[----:B------:R-:W-:Y:S02]  /*1c710*/  SHF.R.U32.HI R3, RZ, 0x8, R2 ;  /* 0x00000008ff037819 */ /* 0x000fe40000011602 */
[----:B0-----:R-:W-:Y:S02]  /*1c720*/  PRMT R27, R2, 0x3340, R5 ;  /* 0x00003340021b7816 */ /* 0x001fe40000000005 */
[----:B------:R-:W-:-:S03]  /*1c730*/  SHF.R.U32.HI R2, RZ, 0x8, R0 ;  /* 0x00000008ff027819 */ /* 0x000fc60000011600 */
[----:B------:R0:W-:Y:S02]  /*1c740*/  STL [R1+0x1a0], R27 ;  /* 0x0001a01b01007387 */ /* 0x0001e40000100800 */
[----:B0-----:R-:W-:Y:S02]  /*1c750*/  PRMT R27, R0, 0x3340, R4 ;  /* 0x00003340001b7816 */ /* 0x001fe40000000004 */
[----:B------:R-:W2:Y:S01]  /*1c760*/  LDL.LU R0, [R1+0x324] ;  /* 0x0003240001007983 */ /* 0x000ea20000300800 */
        /* <DEDUP_REMOVED lines=9> */
[----:B------:R-:W-:-:S02]  /*1c800*/  PRMT R18, R19, 0x3340, R18 ;  /* 0x0000334013127816 */ /* 0x000fc40000000012 */
[----:B------:R-:W-:Y:S02]  /*1c810*/  PRMT R3, R3, 0x3340, R5 ;  /* 0x0000334003037816 */ /* 0x000fe40000000005 */
[----:B------:R-:W-:Y:S01]  /*1c820*/  PRMT R2, R2, 0x3340, R4 ;  /* 0x0000334002027816 */ /* 0x000fe20000000004 */
[----:B------:R-:W-:Y:S04]  /*1c830*/  STL [R1+0x18c], R27 ;  /* 0x00018c1b01007387 */ /* 0x000fe80000100800 */
[----:B------:R0:W-:Y:S04]  /*1c840*/  STL [R1+0x24], R18 ;  /* 0x0000241201007387 */ /* 0x0001e80000100800 */
[----:B------:R1:W-:Y:S04]  /*1c850*/  STL [R1+0x40], R3 ;  /* 0x0000400301007387 */ /* 0x0003e80000100800 */
[----:B------:R1:W-:Y:S04]  /*1c860*/  STL [R1+0x2c], R2 ;  /* 0x00002c0201007387 */ /* 0x0003e80000100800 */
[----:B------:R-:W4:Y:S04]  /*1c870*/  LDL.LU R19, [R1+0x470] ;  /* 0x0004700001137983 */ /* 0x000f280000300800 */
[----:B0-----:R-:W4:Y:S01]  /*1c880*/  LDL.LU R18, [R1+0x46c] ;  /* 0x00046c0001127983 */ /* 0x001f220000300800 */
[----:B-1----:R-:W-:-:S03]  /*1c890*/  LOP3.LUT R3, R20, 0xffff, RZ, 0xc0, !PT ;  /* 0x0000ffff14037812 */ /* 0x002fc600078ec0ff */
[----:B------:R-:W4:Y:S01]  /*1c8a0*/  LDL.LU R20, [R1+0x264] ;  /* 0x0002640001147983 */ /* 0x000f220000300800 */
[----:B------:R-:W-:-:S03]  /*1c8b0*/  LOP3.LUT R2, R22, 0xffff, RZ, 0xc0, !PT ;  /* 0x0000ffff16027812 */ /* 0x000fc600078ec0ff */
[----:B------:R-:W4:Y:S01]  /*1c8c0*/  LDL.LU R22, [R1+0x260] ;  /* 0x0002600001167983 */ /* 0x000f220000300800 */
[----:B------:R-:W-:Y:S02]  /*1c8d0*/  SHF.R.U32.HI R6, RZ, 0x8, R6 ;  /* 0x00000008ff067819 */ /* 0x000fe40000011606 */
[----:B--2---:R-:W-:Y:S02]  /*1c8e0*/  LOP3.LUT R4, R0, 0xffff, RZ, 0xc0, !PT ;  /* 0x0000ffff00047812 */ /* 0x004fe400078ec0ff */
[----:B------:R-:W-:Y:S02]  /*1c8f0*/  LOP3.LUT R0, R21, 0xffff, RZ, 0xc0, !PT ;  /* 0x0000ffff15007812 */ /* 0x000fe400078ec0ff */
[----:B------:R-:W2:Y:S01]  /*1c900*/  LDL.LU R21, [R1+0xe0] ;  /* 0x0000e00001157983 */ /* 0x000ea20000300800 */
[----:B------:R-:W-:Y:S02]  /*1c910*/  LOP3.LUT R17, R17, 0xffff, RZ, 0xc0, !PT ;  /* 0x0000ffff11117812 */ /* 0x000fe400078ec0ff */
[----:B------:R-:W-:-:S02]  /*1c920*/  LOP3.LUT R6, R6, 0xffff, RZ, 0xc0, !PT ;  /* 0x0000ffff06067812 */ /* 0x000fc400078ec0ff */
[----:B---3--:R-:W-:Y:S02]  /*1c930*/  LOP3.LUT R5, R29, 0xffff, RZ, 0xc0, !PT ;  /* 0x0000ffff1d057812 */ /* 0x008fe400078ec0ff */
[----:B------:R-:W-:Y:S02]  /*1c940*/  PRMT R27, R17, 0x3340, R6 ;  /* 0x00003340111b7816 */ /* 0x000fe40000000006 */
[----:B----4-:R-:W-:Y:S02]  /*1c950*/  LOP3.LUT R6, R28, 0xffff, RZ, 0xc0, !PT ;  /* 0x0000ffff1c067812 */ /* 0x010fe400078ec0ff */
[----:B------:R-:W3:Y:S01]  /*1c960*/  LDL.LU R28, [R1+0xcc] ;  /* 0x0000cc00011c7983 */ /* 0x000ee20000300800 */
[----:B------:R-:W-:Y:S02]  /*1c970*/  PRMT R29, R4, 0x3340, R5 ;  /* 0x00003340041d7816 */ /* 0x000fe40000000005 */
[----:B------:R-:W-:-:S03]  /*1c980*/  LOP3.LUT R15, R15, 0xffff, RZ, 0xc0, !PT ;  /* 0x0000ffff0f0f7812 */ /* 0x000fc600078ec0ff */
[----:B------:R0:W-:Y:S01]  /*1c990*/  STL [R1+0x168], R29 ;  /* 0x0001681d01007387 */ /* 0x0001e20000100800 */
[----:B------:R-:W-:Y:S02]  /*1c9a0*/  LOP3.LUT R12, R12, 0xffff, RZ, 0xc0, !PT ;  /* 0x0000ffff0c0c7812 */ /* 0x000fe400078ec0ff */
[----:B------:R-:W-:Y:S02]  /*1c9b0*/  SHF.R.U32.HI R17, RZ, 0x8, R4 ;  /* 0x00000008ff117819 */ /* 0x000fe40000011604 */
[----:B------:R-:W-:Y:S02]  /*1c9c0*/  SHF.R.U32.HI R4, RZ, 0x8, R3 ;  /* 0x00000008ff047819 */ /* 0x000fe40000011603 */
[----:B0-----:R-:W-:Y:S02]  /*1c9d0*/  PRMT R29, R3, 0x3340, R6 ;  /* 0x00003340031d7816 */ /* 0x001fe40000000006 */
[----:B------:R-:W-:-:S03]  /*1c9e0*/  SHF.R.U32.HI R3, RZ, 0x8, R2 ;  /* 0x00000008ff037819 */ /* 0x000fc60000011602 */
[----:B------:R0:W-:Y:S01]  /*1c9f0*/  STL [R1+0x164], R29 ;  /* 0x0001641d01007387 */ /* 0x0001e20000100800 */
[----:B------:R-:W-:Y:S02]  /*1ca00*/  SHF.R.U32.HI R6, RZ, 0x8, R6 ;  /* 0x00000008ff067819 */ /* 0x000fe40000011606 */
[----:B------:R-:W-:Y:S02]  /*1ca10*/  SHF.R.U32.HI R5, RZ, 0x8, R5 ;  /* 0x00000008ff057819 */ /* 0x000fe40000011605 */
[----:B0-----:R-:W-:Y:S02]  /*1ca20*/  PRMT R29, R2, 0x3340, R15 ;  /* 0x00003340021d7816 */ /* 0x001fe4000000000f */
[----:B------:R-:W-:Y:S02]  /*1ca30*/  SHF.R.U32.HI R2, RZ, 0x8, R0 ;  /* 0x00000008ff027819 */ /* 0x000fe40000011600 */
[----:B------:R-:W-:Y:S01]  /*1ca40*/  PRMT R0, R0, 0x3340, R12 ;  /* 0x0000334000007816 */ /* 0x000fe2000000000c */
[----:B------:R-:W-:Y:S01]  /*1ca50*/  STL [R1+0x160], R29 ;  /* 0x0001601d01007387 */ /* 0x000fe20000100800 */
[----:B------:R-:W-:-:S03]  /*1ca60*/  LOP3.LUT R6, R6, 0xffff, RZ, 0xc0, !PT ;  /* 0x0000ffff06067812 */ /* 0x000fc600078ec0ff */
[----:B------:R0:W-:Y:S01]  /*1ca70*/  STL [R1+0x158], R0 ;  /* 0x0001580001007387 */ /* 0x0001e20000100800 */
[----:B------:R-:W-:Y:S02]  /*1ca80*/  LOP3.LUT R17, R17, 0xffff, RZ, 0xc0, !PT ;  /* 0x0000ffff11117812 */ /* 0x000fe400078ec0ff */
[----:B------:R-:W-:Y:S02]  /*1ca90*/  LOP3.LUT R5, R5, 0xffff, RZ, 0xc0, !PT ;  /* 0x0000ffff05057812 */ /* 0x000fe400078ec0ff */
[----:B------:R-:W-:Y:S02]  /*1caa0*/  SHF.R.U32.HI R12, RZ, 0x8, R12 ;  /* 0x00000008ff0c7819 */ /* 0x000fe4000001160c */
[----:B0-----:R-:W-:Y:S02]  /*1cab0*/  LOP3.LUT R0, R4, 0xffff, RZ, 0xc0, !PT ;  /* 0x0000ffff04007812 */ /* 0x001fe400078ec0ff */
[----:B------:R-:W-:Y:S02]  /*1cac0*/  PRMT R4, R17, 0x3340, R5 ;  /* 0x0000334011047816 */ /* 0x000fe40000000005 */
[----:B------:R-:W-:-:S02]  /*1cad0*/  PRMT R0, R0, 0x3340, R6 ;  /* 0x0000334000007816 */ /* 0x000fc40000000006 */
[----:B------:R-:W-:Y:S02]  /*1cae0*/  LOP3.LUT R2, R2, 0xffff, RZ, 0xc0, !PT ;  /* 0x0000ffff02027812 */ /* 0x000fe400078ec0ff */
[----:B------:R-:W-:Y:S01]  /*1caf0*/  LOP3.LUT R12, R12, 0xffff, RZ, 0xc0, !PT ;  /* 0x0000ffff0c0c7812 */ /* 0x000fe200078ec0ff */
[----:B------:R0:W-:Y:S03]  /*1cb00*/  STL [R1+0xb30], R0 ;  /* 0x000b300001007387 */ /* 0x0001e60000100800 */
[----:B------:R-:W-:Y:S01]  /*1cb10*/  PRMT R29, R2, 0x3340, R12 ;  /* 0x00003340021d7816 */ /* 0x000fe2000000000c */
[----:B------:R1:W-:Y:S01]  /*1cb20*/  STL [R1+0x20], R4 ;  /* 0x0000200401007387 */ /* 0x0003e20000100800 */
[----:B------:R-:W-:-:S03]  /*1cb30*/  LOP3.LUT R2, R18, 0xffff, RZ, 0xc0, !PT ;  /* 0x0000ffff12027812 */ /* 0x000fc600078ec0ff */
[----:B0-----:R-:W4:Y:S01]  /*1cb40*/  LDL.LU R0, [R1+0x314] ;  /* 0x0003140001007983 */ /* 0x001f220000300800 */
[----:B-1----:R-:W-:-:S03]  /*1cb50*/  LOP3.LUT R4, R19, 0xffff, RZ, 0xc0, !PT ;  /* 0x0000ffff13047812 */ /* 0x002fc600078ec0ff */
[----:B------:R-:W4:Y:S04]  /*1cb60*/  LDL.LU R19, [R1+0x310] ;  /* 0x0003100001137983 */ /* 0x000f280000300800 */
[----:B------:R-:W4:Y:S01]  /*1cb70*/  LDL.LU R18, [R1+0x2b4] ;  /* 0x0002b40001127983 */ /* 0x000f220000300800 */
[----:B------:R-:W-:-:S03]  /*1cb80*/  LOP3.LUT R5, R20, 0xffff, RZ, 0xc0, !PT ;  /* 0x0000ffff14057812 */ /* 0x000fc600078ec0ff */
[----:B------:R-:W4:Y:S01]  /*1cb90*/  LDL.LU R20, [R1+0x2b0] ;  /* 0x0002b00001147983 */ /* 0x000f220000300800 */
[----:B------:R-:W-:-:S03]  /*1cba0*/  LOP3.LUT R6, R22, 0xffff, RZ, 0xc0, !PT ;  /* 0x0000ffff16067812 */ /* 0x000fc600078ec0ff */
[----:B------:R-:W4:Y:S01]  /*1cbb0*/  LDL.LU R22, [R1+0x88] ;  /* 0x0000880001167983 */ /* 0x000f220000300800 */
[----:B--2---:R-:W-:-:S03]  /*1cbc0*/  LOP3.LUT R12, R21, 0xffff, RZ, 0xc0, !PT ;  /* 0x0000ffff150c7812 */ /* 0x004fc600078ec0ff */
[----:B------:R-:W2:Y:S01]  /*1cbd0*/  LDL.LU R21, [R1+0x48] ;  /* 0x0000480001157983 */ /* 0x000ea20000300800 */
[----:B------:R-:W-:Y:S02]  /*1cbe0*/  SHF.R.U32.HI R15, RZ, 0x8, R15 ;  /* 0x00000008ff0f7819 */ /* 0x000fe4000001160f */
[----:B------:R-:W-:Y:S02]  /*1cbf0*/  LOP3.LUT R3, R3, 0xffff, RZ, 0xc0, !PT ;  /* 0x0000ffff03037812 */ /* 0x000fe400078ec0ff */
[----:B------:R-:W-:-:S04]  /*1cc00*/  LOP3.LUT R15, R15, 0xffff, RZ, 0xc0, !PT ;  /* 0x0000ffff0f0f7812 */ /* 0x000fc800078ec0ff */
[----:B------:R-:W-:Y:S02]  /*1cc10*/  PRMT R3, R3, 0x3340, R15 ;  /* 0x0000334003037816 */ /* 0x000fe4000000000f */
[----:B------:R-:W-:Y:S02]  /*1cc20*/  LOP3.LUT R15, R7, 0xffff, RZ, 0xc0, !PT ;  /* 0x0000ffff070f7812 */ /* 0x000fe400078ec0ff */
[----:B---3--:R-:W-:Y:S02]  /*1cc30*/  LOP3.LUT R7, R28, 0xffff, RZ, 0xc0, !PT ;  /* 0x0000ffff1c077812 */ /* 0x008fe400078ec0ff */
[----:B------:R-:W-:Y:S02]  /*1cc40*/  PRMT R28, R5, 0x3340, R15 ;  /* 0x00003340051c7816 */ /* 0x000fe4000000000f */
[----:B------:R-:W-:-:S03]  /*1cc50*/  LOP3.LUT R17, R9, 0xffff, RZ, 0xc0, !PT ;  /* 0x0000ffff09117812 */ /* 0x000fc600078ec0ff */
[----:B------:R0:W-:Y:S02]  /*1cc60*/  STL [R1+0x44], R28 ;  /* 0x0000441c01007387 */ /* 0x0001e40000100800 */
[----:B0-----:R-:W-:-:S05]  /*1cc70*/  PRMT R28, R6, 0x3340, R17 ;  /* 0x00003340061c7816 */ /* 0x001fca0000000011 */
[----:B------:R0:W-:Y:S01]  /*1cc80*/  STL [R1+0x28], R28 ;  /* 0x0000281c01007387 */ /* 0x0001e20000100800 */
[----:B------:R-:W-:Y:S02]  /*1cc90*/  SHF.R.U32.HI R9, RZ, 0x8, R5 ;  /* 0x00000008ff097819 */ /* 0x000fe40000011605 */
[----:B------:R-:W-:Y:S02]  /*1cca0*/  SHF.R.U32.HI R5, RZ, 0x8, R6 ;  /* 0x00000008ff057819 */ /* 0x000fe40000011606 */
[----:B------:R-:W-:Y:S02]  /*1ccb0*/  SHF.R.U32.HI R17, RZ, 0x8, R17 ;  /* 0x00000008ff117819 */ /* 0x000fe40000011611 */
[----:B0-----:R-:W-:Y:S02]  /*1ccc0*/  PRMT R28, R4, 0x3340, R12 ;  /* 0x00003340041c7816 */ /* 0x001fe4000000000c */
[----:B------:R-:W-:Y:S02]  /*1ccd0*/  SHF.R.U32.HI R6, RZ, 0x8, R4 ;  /* 0x00000008ff067819 */ /* 0x000fe40000011604 */
[----:B------:R-:W-:Y:S01]  /*1cce0*/  SHF.R.U32.HI R12, RZ, 0x8, R12 ;  /* 0x00000008ff0c7819 */ /* 0x000fe2000001160c */
[----:B------:R0:W-:Y:S01]  /*1ccf0*/  STL [R1+0x138], R28 ;  /* 0x0001381c01007387 */ /* 0x0001e20000100800 */
[----:B------:R-:W-:-:S02]  /*1cd00*/  SHF.R.U32.HI R4, RZ, 0x8, R2 ;  /* 0x00000008ff047819 */ /* 0x000fc40000011602 */
[----:B------:R-:W-:Y:S02]  /*1cd10*/  LOP3.LUT R5, R5, 0xffff, RZ, 0xc0, !PT ;  /* 0x0000ffff05057812 */ /* 0x000fe400078ec0ff */
[----:B------:R-:W-:Y:S02]  /*1cd20*/  LOP3.LUT R17, R17, 0xffff, RZ, 0xc0, !PT ;  /* 0x0000ffff11117812 */ /* 0x000fe400078ec0ff */
[--C-:B0-----:R-:W-:Y:S02]  /*1cd30*/  PRMT R28, R2, 0x3340, R7.reuse ;  /* 0x00003340021c7816 */ /* 0x101fe40000000007 */
[----:B------:R-:W-:Y:S02]  /*1cd40*/  SHF.R.U32.HI R7, RZ, 0x8, R7 ;  /* 0x00000008ff077819 */ /* 0x000fe40000011607 */
[----:B------:R-:W-:Y:S02]  /*1cd50*/  LOP3.LUT R6, R6, 0xffff, RZ, 0xc0, !PT ;  /* 0x0000ffff06067812 */ /* 0x000fe400078ec0ff */
[----:B------:R-:W-:Y:S01]  /*1cd60*/  LOP3.LUT R12, R12, 0xffff, RZ, 0xc0, !PT ;  /* 0x0000ffff0c0c7812 */ /* 0x000fe200078ec0ff */
[----:B------:R0:W-:Y:S01]  /*1cd70*/  STL [R1+0x128], R28 ;  /* 0x0001281c01007387 */ /* 0x0001e20000100800 */
[----:B------:R-:W-:-:S02]  /*1cd80*/  LOP3.LUT R4, R4, 0xffff, RZ, 0xc0, !PT ;  /* 0x0000ffff04047812 */ /* 0x000fc400078ec0ff */
[----:B------:R-:W-:-:S04]  /*1cd90*/  LOP3.LUT R7, R7, 0xffff, RZ, 0xc0, !PT ;  /* 0x0000ffff07077812 */ /* 0x000fc800078ec0ff */
[----:B------:R-:W-:Y:S02]  /*1cda0*/  PRMT R4, R4, 0x3340, R7 ;  /* 0x0000334004047816 */ /* 0x000fe40000000007 */
[----:B0-----:R-:W-:Y:S02]  /*1cdb0*/  PRMT R28, R5, 0x3340, R17 ;  /* 0x00003340051c7816 */ /* 0x001fe40000000011 */
[----:B------:R-:W-:Y:S02]  /*1cdc0*/  PRMT R5, R6, 0x3340, R12 ;  /* 0x0000334006057816 */ /* 0x000fe4000000000c */
[----:B----4-:R-:W-:-:S03]  /*1cdd0*/  LOP3.LUT R7, R0, 0xffff, RZ, 0xc0, !PT ;  /* 0x0000ffff00077812 */ /* 0x010fc600078ec0ff */
[----:B------:R0:W-:Y:S01]  /*1cde0*/  STL [R1+0x4], R5 ;  /* 0x0000040501007387 */ /* 0x0001e20000100800 */
[----:B------:R-:W-:-:S03]  /*1cdf0*/  LOP3.LUT R6, R19, 0xffff, RZ, 0xc0, !PT ;  /* 0x0000ffff13067812 */ /* 0x000fc600078ec0ff */
[----:B------:R1:W-:Y:S04]  /*1ce00*/  STL [R1+0x54], R4 ;  /* 0x0000540401007387 */ /* 0x0003e80000100800 */
[----:B------:R-:W3:Y:S01]  /*1ce10*/  LDL.LU R0, [R1+0x444] ;  /* 0x0004440001007983 */ /* 0x000ee20000300800 */
[----:B0-----:R-:W-:-:S03]  /*1ce20*/  LOP3.LUT R5, R18, 0xffff, RZ, 0xc0, !PT ;  /* 0x0000ffff12057812 */ /* 0x001fc600078ec0ff */
[----:B------:R-:W4:Y:S04]  /*1ce30*/  LDL.LU R19, [R1+0x440] ;  /* 0x0004400001137983 */ /* 0x000f280000300800 */
[----:B------:R-:W4:Y:S01]  /*1ce40*/  LDL.LU R18, [R1+0x254] ;  /* 0x0002540001127983 */ /* 0x000f220000300800 */
[----:B-1----:R-:W-:-:S03]  /*1ce50*/  LOP3.LUT R4, R20, 0xffff, RZ, 0xc0, !PT ;  /* 0x0000ffff14047812 */ /* 0x002fc600078ec0ff */
[----:B------:R-:W4:Y:S01]  /*1ce60*/  LDL.LU R20, [R1+0x250] ;  /* 0x0002500001147983 */ /* 0x000f220000300800 */
[----:B------:R-:W-:Y:S02]  /*1ce70*/  LOP3.LUT R2, R9, 0xffff, RZ, 0xc0, !PT ;  /* 0x0000ffff09027812 */ /* 0x000fe400078ec0ff */
[----:B------:R-:W-:Y:S02]  /*1ce80*/  LOP3.LUT R9, R22, 0xffff, RZ, 0xc0, !PT ;  /* 0x0000ffff16097812 */ /* 0x000fe400078ec0ff */
[----:B------:R-:W4:Y:S01]  /*1ce90*/  LDL.LU R22, [R1+0x1f4] ;  /* 0x0001f40001167983 */ /* 0x000f220000300800 */
[----:B--2---:R-:W-:-:S03]  /*1cea0*/  LOP3.LUT R12, R21, 0xffff, RZ, 0xc0, !PT ;  /* 0x0000ffff150c7812 */ /* 0x004fc600078ec0ff */
[----:B------:R-:W2:Y:S01]  /*1ceb0*/  LDL.LU R21, [R1+0x1f0] ;  /* 0x0001f00001157983 */ /* 0x000ea20000300800 */
[----:B------:R-:W-:Y:S02]  /*1cec0*/  PRMT R17, R7, 0x3340, R9 ;  /* 0x0000334007117816 */ /* 0x000fe40000000009 */
[----:B------:R-:W-:-:S03]  /*1ced0*/  SHF.R.U32.HI R15, RZ, 0x8, R15 ;  /* 0x00000008ff0f7819 */ /* 0x000fc6000001160f */
[----:B------:R0:W-:Y:S01]  /*1cee0*/  STL [R1+0x124], R17 ;  /* 0x0001241101007387 */ /* 0x0001e20000100800 */
[----:B------:R-:W-:Y:S02]  /*1cef0*/  LOP3.LUT R15, R15, 0xffff, RZ, 0xc0, !PT ;  /* 0x0000ffff0f0f7812 */ /* 0x000fe400078ec0ff */
[----:B------:R-:W-:Y:S02]  /*1cf00*/  LOP3.LUT R26, R26, 0xffff, RZ, 0xc0, !PT ;  /* 0x0000ffff1a1a7812 */ /* 0x000fe400078ec0ff */
[----:B------:R-:W-:Y:S02]  /*1cf10*/  PRMT R2, R2, 0x3340, R15 ;  /* 0x0000334002027816 */ /* 0x000fe4000000000f */
[----:B0-----:R-:W-:Y:S02]  /*1cf20*/  PRMT R17, R6, 0x3340, R12 ;  /* 0x0000334006117816 */ /* 0x001fe4000000000c */
[----:B------:R-:W-:Y:S02]  /*1cf30*/  LOP3.LUT R10, R10, 0xffff, RZ, 0xc0, !PT ;  /* 0x0000ffff0a0a7812 */ /* 0x000fe400078ec0ff */
[----:B------:R-:W-:Y:S01]  /*1cf40*/  SHF.R.U32.HI R15, RZ, 0x8, R7 ;  /* 0x00000008ff0f7819 */ /* 0x000fe20000011607 */
[----:B------:R0:W-:Y:S01]  /*1cf50*/  STL [R1+0x120], R17 ;  /* 0x0001201101007387 */ /* 0x0001e20000100800 */
[----:B------:R-:W-:-:S02]  /*1cf60*/  SHF.R.U32.HI R7, RZ, 0x8, R6 ;  /* 0x00000008ff077819 */ /* 0x000fc40000011606 */
[----:B------:R-:W-:Y:S02]  /*1cf70*/  SHF.R.U32.HI R9, RZ, 0x8, R9 ;  /* 0x00000008ff097819 */ /* 0x000fe40000011609 */
[----:B------:R-:W-:Y:S02]  /*1cf80*/  SHF.R.U32.HI R6, RZ, 0x8, R5 ;  /* 0x00000008ff067819 */ /* 0x000fe40000011605 */
[----:B------:R-:W-:Y:S02]  /*1cf90*/  SHF.R.U32.HI R12, RZ, 0x8, R12 ;  /* 0x00000008ff0c7819 */ /* 0x000fe4000001160c */
[----:B0-----:R-:W-:Y:S02]  /*1cfa0*/  PRMT R17, R5, 0x3340, R26 ;  /* 0x0000334005117816 */ /* 0x001fe4000000001a */
[----:B------:R-:W-:Y:S02]  /*1cfb0*/  SHF.R.U32.HI R5, RZ, 0x8, R4 ;  /* 0x00000008ff057819 */ /* 0x000fe40000011604 */
[----:B------:R-:W-:-:S02]  /*1cfc0*/  SHF.R.U32.HI R26, RZ, 0x8, R26 ;  /* 0x00000008ff1a7819 */ /* 0x000fc4000001161a */
[--C-:B------:R-:W-:Y:S02]  /*1cfd0*/  PRMT R4, R4, 0x3340, R10.reuse ;  /* 0x0000334004047816 */ /* 0x100fe4000000000a */
[----:B------:R-:W-:Y:S02]  /*1cfe0*/  SHF.R.U32.HI R10, RZ, 0x8, R10 ;  /* 0x00000008ff0a7819 */ /* 0x000fe4000001160a */
[----:B------:R-:W-:Y:S02]  /*1cff0*/  LOP3.LUT R15, R15, 0xffff, RZ, 0xc0, !PT ;  /* 0x0000ffff0f0f7812 */ /* 0x000fe400078ec0ff */
[----:B------:R-:W-:Y:S02]  /*1d000*/  LOP3.LUT R9, R9, 0xffff, RZ, 0xc0, !PT ;  /* 0x0000ffff09097812 */ /* 0x000fe400078ec0ff */
[----:B------:R-:W-:Y:S02]  /*1d010*/  LOP3.LUT R7, R7, 0xffff, RZ, 0xc0, !PT ;  /* 0x0000ffff07077812 */ /* 0x000fe400078ec0ff */
[----:B------:R-:W-:Y:S01]  /*1d020*/  LOP3.LUT R12, R12, 0xffff, RZ, 0xc0, !PT ;  /* 0x0000ffff0c0c7812 */ /* 0x000fe200078ec0ff */
[----:B------:R-:W-:Y:S01]  /*1d030*/  STL [R1+0x6c], R17 ;  /* 0x00006c1101007387 */ /* 0x000fe20000100800 */
[----:B------:R-:W-:-:S02]  /*1d040*/  LOP3.LUT R6, R6, 0xffff, RZ, 0xc0, !PT ;  /* 0x0000ffff06067812 */ /* 0x000fc400078ec0ff */
[----:B------:R-:W-:Y:S01]  /*1d050*/  LOP3.LUT R26, R26, 0xffff, RZ, 0xc0, !PT ;  /* 0x0000ffff1a1a7812 */ /* 0x000fe200078ec0ff */
[----:B------:R0:W-:Y:S01]  /*1d060*/  STL [R1+0x68], R4 ;  /* 0x0000680401007387 */ /* 0x0001e20000100800 */
[----:B------:R-:W-:Y:S02]  /*1d070*/  LOP3.LUT R5, R5, 0xffff, RZ, 0xc0, !PT ;  /* 0x0000ffff05057812 */ /* 0x000fe400078ec0ff */
[----:B------:R-:W-:Y:S02]  /*1d080*/  LOP3.LUT R10, R10, 0xffff, RZ, 0xc0, !PT ;  /* 0x0000ffff0a0a7812 */ /* 0x000fe400078ec0ff */
[----:B------:R-:W-:Y:S02]  /*1d090*/  PRMT R9, R15, 0x3340, R9 ;  /* 0x000033400f097816 */ /* 0x000fe40000000009 */
[----:B------:R-:W-:Y:S02]  /*1d0a0*/  PRMT R6, R6, 0x3340, R26 ;  /* 0x0000334006067816 */ /* 0x000fe4000000001a */
[----:B0-----:R-:W-:-:S02]  /*1d0b0*/  PRMT R4, R7, 0x3340, R12 ;  /* 0x0000334007047816 */ /* 0x001fc4000000000c */
[----:B------:R-:W-:Y:S01]  /*1d0c0*/  PRMT R5, R5, 0x3340, R10 ;  /* 0x0000334005057816 */ /* 0x000fe2000000000a */
[----:B------:R-:W-:Y:S04]  /*1d0d0*/  STL [R1], R9 ;  /* 0x0000000901007387 */ /* 0x000fe80000100800 */
[----:B------:R3:W-:Y:S04]  /*1d0e0*/  STL [R1+0x8], R4 ;  /* 0x0000080401007387 */ /* 0x0007e80000100800 */
[----:B------:R-:W-:Y:S04]  /*1d0f0*/  STL [R1+0x10], R6 ;  /* 0x0000100601007387 */ /* 0x000fe80000100800 */
[----:B------:R0:W-:Y:S04]  /*1d100*/  STL [R1+0x50], R5 ;  /* 0x0000500501007387 */ /* 0x0001e80000100800 */
[----:B------:R-:W2:Y:S01]  /*1d110*/  LDL.LU R17, [R1+0x31c] ;  /* 0x00031c0001117983 */ /* 0x000ea20000300800 */
[----:B---3--:R-:W-:-:S03]  /*1d120*/  LOP3.LUT R4, R0, 0xffff, RZ, 0xc0, !PT ;  /* 0x0000ffff00047812 */ /* 0x008fc600078ec0ff */
[----:B------:R-:W3:Y:S01]  /*1d130*/  LDL.LU R0, [R1+0x318] ;  /* 0x0003180001007983 */ /* 0x000ee20000300800 */
[----:B----4-:R-:W-:-:S03]  /*1d140*/  LOP3.LUT R10, R19, 0xffff, RZ, 0xc0, !PT ;  /* 0x0000ffff130a7812 */ /* 0x010fc600078ec0ff */
[----:B------:R-:W4:Y:S01]  /*1d150*/  LDL.LU R19, [R1+0x2bc] ;  /* 0x0002bc0001137983 */ /* 0x000f220000300800 */
[----:B------:R-:W-:-:S03]  /*1d160*/  LOP3.LUT R7, R18, 0xffff, RZ, 0xc0, !PT ;  /* 0x0000ffff12077812 */ /* 0x000fc600078ec0ff */
[----:B------:R-:W4:Y:S01]  /*1d170*/  LDL.LU R18, [R1+0x2b8] ;  /* 0x0002b80001127983 */ /* 0x000f220000300800 */
[----:B0-----:R-:W-:-:S03]  /*1d180*/  LOP3.LUT R5, R20, 0xffff, RZ, 0xc0, !PT ;  /* 0x0000ffff14057812 */ /* 0x001fc600078ec0ff */
[----:B------:R-:W4:Y:S01]  /*1d190*/  LDL.LU R20, [R1+0x194] ;  /* 0x0001940001147983 */ /* 0x000f220000300800 */
[----:B------:R-:W-:Y:S02]  /*1d1a0*/  LOP3.LUT R12, R11, 0xffff, RZ, 0xc0, !PT ;  /* 0x0000ffff0b0c7812 */ /* 0x000fe400078ec0ff */
[----:B------:R-:W-:Y:S02]  /*1d1b0*/  LOP3.LUT R6, R22, 0xffff, RZ, 0xc0, !PT ;  /* 0x0000ffff16067812 */ /* 0x000fe400078ec0ff */
[----:B------:R-:W4:Y:S01]  /*1d1c0*/  LDL.LU R22, [R1+0x190] ;  /* 0x0001900001167983 */ /* 0x000f220000300800 */
[----:B--2---:R-:W-:-:S03]  /*1d1d0*/  LOP3.LUT R11, R21, 0xffff, RZ, 0xc0, !PT ;  /* 0x0000ffff150b7812 */ /* 0x004fc600078ec0ff */
[----:B------:R-:W2:Y:S01]  /*1d1e0*/  LDL.LU R21, [R1+0x18] ;  /* 0x0000180001157983 */ /* 0x000ea20000300800 */
[----:B------:R-:W-:Y:S02]  /*1d1f0*/  PRMT R15, R7, 0x3340, R12 ;  /* 0x00003340070f7816 */ /* 0x000fe4000000000c */
[----:B------:R-:W-:-:S03]  /*1d200*/  LOP3.LUT R9, R13, 0xffff, RZ, 0xc0, !PT ;  /* 0x0000ffff0d097812 */ /* 0x000fc600078ec0ff */
[----:B------:R0:W-:Y:S01]  /*1d210*/  STL [R1+0x5c], R15 ;  /* 0x00005c0f01007387 */ /* 0x0001e20000100800 */
[----:B------:R-:W-:Y:S02]  /*1d220*/  SHF.R.U32.HI R13, RZ, 0x8, R7 ;  /* 0x00000008ff0d7819 */ /* 0x000fe40000011607 */
        /* <DEDUP_REMOVED lines=12> */
[----:B------:R-:W-:Y:S02]  /*1d2f0*/  LOP3.LUT R9, R9, 0xffff, RZ, 0xc0, !PT ;  /* 0x0000ffff09097812 */ /* 0x000fe400078ec0ff */
[--C-:B0-----:R-:W-:Y:S02]  /*1d300*/  PRMT R15, R10, 0x3340, R11.reuse ;  /* 0x000033400a0f7816 */ /* 0x101fe4000000000b */
[----:B------:R-:W-:Y:S02]  /*1d310*/  SHF.R.U32.HI R10, RZ, 0x8, R11 ;  /* 0x00000008ff0a7819 */ /* 0x000fe4000001160b */
[----:B------:R-:W-:-:S02]  /*1d320*/  LOP3.LUT R11, R13, 0xffff, RZ, 0xc0, !PT ;  /* 0x0000ffff0d0b7812 */ /* 0x000fc400078ec0ff */
[----:B------:R-:W-:Y:S02]  /*1d330*/  LOP3.LUT R5, R5, 0xffff, RZ, 0xc0, !PT ;  /* 0x0000ffff05057812 */ /* 0x000fe400078ec0ff */
[----:B------:R-:W-:Y:S02]  /*1d340*/  LOP3.LUT R6, R6, 0xffff, RZ, 0xc0, !PT ;  /* 0x0000ffff06067812 */ /* 0x000fe400078ec0ff */
[----:B------:R-:W-:Y:S02]  /*1d350*/  LOP3.LUT R4, R4, 0xffff, RZ, 0xc0, !PT ;  /* 0x0000ffff04047812 */ /* 0x000fe400078ec0ff */
[----:B------:R-:W-:Y:S02]  /*1d360*/  LOP3.LUT R10, R10, 0xffff, RZ, 0xc0, !PT ;  /* 0x0000ffff0a0a7812 */ /* 0x000fe400078ec0ff */
[----:B------:R-:W-:Y:S02]  /*1d370*/  PRMT R11, R11, 0x3340, R12 ;  /* 0x000033400b0b7816 */ /* 0x000fe4000000000c */
[----:B------:R-:W-:-:S02]  /*1d380*/  PRMT R7, R7, 0x3340, R9 ;  /* 0x0000334007077816 */ /* 0x000fc40000000009 */
[----:B------:R-:W-:Y:S01]  /*1d390*/  PRMT R5, R5, 0x3340, R6 ;  /* 0x0000334005057816 */ /* 0x000fe20000000006 */
[----:B------:R-:W-:Y:S01]  /*1d3a0*/  STL [R1+0x118], R15 ;  /* 0x0001180f01007387 */ /* 0x000fe20000100800 */
[----:B------:R-:W-:-:S03]  /*1d3b0*/  PRMT R4, R4, 0x3340, R10 ;  /* 0x0000334004047816 */ /* 0x000fc6000000000a */
[----:B------:R-:W-:Y:S04]  /*1d3c0*/  STL [R1+0xc], R11 ;  /* 0x00000c0b01007387 */ /* 0x000fe80000100800 */
[----:B------:R-:W-:Y:S04]  /*1d3d0*/  STL [R1+0x14], R7 ;  /* 0x0000140701007387 */ /* 0x000fe80000100800 */
[----:B------:R4:W-:Y:S04]  /*1d3e0*/  STL [R1+0x78], R5 ;  /* 0x0000780501007387 */ /* 0x0009e80000100800 */
[----:B------:R0:W-:Y:S01]  /*1d3f0*/  STL [R1+0x7c], R4 ;  /* 0x00007c0401007387 */ /* 0x0001e20000100800 */
[----:B---3--:R-:W-:-:S03]  /*1d400*/  LOP3.LUT R6, R0, 0xffff, RZ, 0xc0, !PT ;  /* 0x0000ffff00067812 */ /* 0x008fc600078ec0ff */
[----:B------:R-:W3:Y:S01]  /*1d410*/  LDL.LU R0, [R1+0x434] ;  /* 0x0004340001007983 */ /* 0x000ee20000300800 */
[----:B----4-:R-:W-:-:S03]  /*1d420*/  LOP3.LUT R5, R19, 0xffff, RZ, 0xc0, !PT ;  /* 0x0000ffff13057812 */ /* 0x010fc600078ec0ff */
[----:B------:R-:W4:Y:S01]  /*1d430*/  LDL.LU R19, [R1+0x430] ;  /* 0x0004300001137983 */ /* 0x000f220000300800 */
[----:B0-----:R-:W-:-:S03]  /*1d440*/  LOP3.LUT R4, R18, 0xffff, RZ, 0xc0, !PT ;  /* 0x0000ffff12047812 */ /* 0x001fc600078ec0ff */
[----:B------:R-:W4:Y:S01]  /*1d450*/  LDL.LU R18, [R1+0x25c] ;  /* 0x00025c0001127983 */ /* 0x000f220000300800 */
[----:B------:R-:W-:-:S03]  /*1d460*/  LOP3.LUT R13, R20, 0xffff, RZ, 0xc0, !PT ;  /* 0x0000ffff140d7812 */ /* 0x000fc600078ec0ff */
[----:B------:R-:W4:Y:S01]  /*1d470*/  LDL.LU R20, [R1+0x258] ;  /* 0x0002580001147983 */ /* 0x000f220000300800 */
[----:B------:R-:W-:-:S03]  /*1d480*/  LOP3.LUT R7, R22, 0xffff, RZ, 0xc0, !PT ;  /* 0x0000ffff16077812 */ /* 0x000fc600078ec0ff */
[----:B------:R-:W4:Y:S01]  /*1d490*/  LDL.LU R22, [R1+0x1fc] ;  /* 0x0001fc0001167983 */ /* 0x000f220000300800 */
[----:B--2---:R-:W-:-:S03]  /*1d4a0*/  LOP3.LUT R9, R21, 0xffff, RZ, 0xc0, !PT ;  /* 0x0000ffff15097812 */ /* 0x004fc600078ec0ff */
[----:B------:R-:W2:Y:S01]  /*1d4b0*/  LDL.LU R21, [R1+0x1f8] ;  /* 0x0001f80001157983 */ /* 0x000ea20000300800 */
[----:B------:R-:W-:-:S04]  /*1d4c0*/  LOP3.LUT R12, R17, 0xffff, RZ, 0xc0, !PT ;  /* 0x0000ffff110c7812 */ /* 0x000fc800078ec0ff */
[----:B------:R-:W-:Y:S02]  /*1d4d0*/  SHF.R.U32.HI R11, RZ, 0x8, R12 ;  /* 0x00000008ff0b7819 */ /* 0x000fe4000001160c */
[--C-:B------:R-:W-:Y:S02]  /*1d4e0*/  PRMT R15, R12, 0x3340, R13.reuse ;  /* 0x000033400c0f7816 */ /* 0x100fe4000000000d */
[----:B------:R-:W-:Y:S02]  /*1d4f0*/  SHF.R.U32.HI R12, RZ, 0x8, R13 ;  /* 0x00000008ff0c7819 */ /* 0x000fe4000001160d */
[----:B------:R-:W-:Y:S01]  /*1d500*/  PRMT R13, R6, 0x3340, R7 ;  /* 0x00003340060d7816 */ /* 0x000fe20000000007 */
[----:B------:R-:W-:Y:S01]  /*1d510*/  STL [R1+0x114], R15 ;  /* 0x0001140f01007387 */ /* 0x000fe20000100800 */
[----:B------:R-:W-:Y:S02]  /*1d520*/  LOP3.LUT R10, R8, 0xffff, RZ, 0xc0, !PT ;  /* 0x0000ffff080a7812 */ /* 0x000fe400078ec0ff */
[----:B------:R-:W-:Y:S01]  /*1d530*/  SHF.R.U32.HI R8, RZ, 0x8, R6 ;  /* 0x00000008ff087819 */ /* 0x000fe20000011606 */
[----:B------:R0:W-:Y:S01]  /*1d540*/  STL [R1+0x110], R13 ;  /* 0x0001100d01007387 */ /* 0x0001e20000100800 */
[----:B------:R-:W-:-:S02]  /*1d550*/  SHF.R.U32.HI R6, RZ, 0x8, R5 ;  /* 0x00000008ff067819 */ /* 0x000fc40000011605 */
[----:B------:R-:W-:Y:S02]  /*1d560*/  SHF.R.U32.HI R7, RZ, 0x8, R7 ;  /* 0x00000008ff077819 */ /* 0x000fe40000011607 */
[----:B------:R-:W-:Y:S02]  /*1d570*/  LOP3.LUT R11, R11, 0xffff, RZ, 0xc0, !PT ;  /* 0x0000ffff0b0b7812 */ /* 0x000fe400078ec0ff */
[--C-:B0-----:R-:W-:Y:S02]  /*1d580*/  PRMT R13, R5, 0x3340, R9.reuse ;  /* 0x00003340050d7816 */ /* 0x101fe40000000009 */
[----:B------:R-:W-:Y:S02]  /*1d590*/  SHF.R.U32.HI R5, RZ, 0x8, R4 ;  /* 0x00000008ff057819 */ /* 0x000fe40000011604 */
[----:B------:R-:W-:Y:S02]  /*1d5a0*/  SHF.R.U32.HI R9, RZ, 0x8, R9 ;  /* 0x00000008ff097819 */ /* 0x000fe40000011609 */
[----:B------:R-:W-:-:S02]  /*1d5b0*/  PRMT R4, R4, 0x3340, R10 ;  /* 0x0000334004047816 */ /* 0x000fc4000000000a */
[----:B------:R-:W-:Y:S02]  /*1d5c0*/  SHF.R.U32.HI R10, RZ, 0x8, R10 ;  /* 0x00000008ff0a7819 */ /* 0x000fe4000001160a */
[----:B------:R-:W-:Y:S02]  /*1d5d0*/  LOP3.LUT R12, R12, 0xffff, RZ, 0xc0, !PT ;  /* 0x0000ffff0c0c7812 */ /* 0x000fe400078ec0ff */
[----:B------:R-:W-:Y:S02]  /*1d5e0*/  LOP3.LUT R8, R8, 0xffff, RZ, 0xc0, !PT ;  /* 0x0000ffff08087812 */ /* 0x000fe400078ec0ff */
[----:B------:R-:W-:Y:S01]  /*1d5f0*/  LOP3.LUT R7, R7, 0xffff, RZ, 0xc0, !PT ;  /* 0x0000ffff07077812 */ /* 0x000fe200078ec0ff */
[----:B------:R-:W-:Y:S01]  /*1d600*/  STL [R1+0x8c], R13 ;  /* 0x00008c0d01007387 */ /* 0x000fe20000100800 */
[----:B------:R-:W-:Y:S02]  /*1d610*/  LOP3.LUT R6, R6, 0xffff, RZ, 0xc0, !PT ;  /* 0x0000ffff06067812 */ /* 0x000fe400078ec0ff */
[----:B------:R-:W-:Y:S01]  /*1d620*/  LOP3.LUT R9, R9, 0xffff, RZ, 0xc0, !PT ;  /* 0x0000ffff09097812 */ /* 0x000fe200078ec0ff */
[----:B------:R0:W-:Y:S01]  /*1d630*/  STL [R1+0x88], R4 ;  /* 0x0000880401007387 */ /* 0x0001e20000100800 */
[----:B------:R-:W-:-:S02]  /*1d640*/  LOP3.LUT R5, R5, 0xffff, RZ, 0xc0, !PT ;  /* 0x0000ffff05057812 */ /* 0x000fc400078ec0ff */
[----:B------:R-:W-:Y:S02]  /*1d650*/  LOP3.LUT R10, R10, 0xffff, RZ, 0xc0, !PT ;  /* 0x0000ffff0a0a7812 */ /* 0x000fe400078ec0ff */
[----:B------:R-:W-:Y:S02]  /*1d660*/  PRMT R11, R11, 0x3340, R12 ;  /* 0x000033400b0b7816 */ /* 0x000fe4000000000c */
[----:B------:R-:W-:Y:S02]  /*1d670*/  PRMT R6, R6, 0x3340, R9 ;  /* 0x0000334006067816 */ /* 0x000fe40000000009 */
[----:B0-----:R-:W-:Y:S02]  /*1d680*/  PRMT R4, R8, 0x3340, R7 ;  /* 0x0000334008047816 */ /* 0x001fe40000000007 */
[----:B------:R-:W-:Y:S01]  /*1d690*/  PRMT R5, R5, 0x3340, R10 ;  /* 0x0000334005057816 */ /* 0x000fe2000000000a */
[----:B------:R-:W-:Y:S04]  /*1d6a0*/  STL [R1+0x18], R11 ;  /* 0x0000180b01007387 */ /* 0x000fe80000100800 */
[----:B------:R3:W-:Y:S04]  /*1d6b0*/  STL [R1+0x30], R4 ;  /* 0x0000300401007387 */ /* 0x0007e80000100800 */
[----:B------:R-:W-:Y:S04]  /*1d6c0*/  STL [R1+0x70], R6 ;  /* 0x0000700601007387 */ /* 0x000fe80000100800 */
[----:B------:R0:W-:Y:S04]  /*1d6d0*/  STL [R1+0x74], R5 ;  /* 0x0000740501007387 */ /* 0x0001e80000100800 */
[----:B------:R-:W2:Y:S04]  /*1d6e0*/  LDL.LU R15, [R1+0x32c] ;  /* 0x00032c00010f7983 */ /* 0x000ea80000300800 */
        /* <DEDUP_REMOVED lines=9> */
[----:B------:R-:W-:-:S03]  /*1d780*/  LOP3.LUT R6, R22, 0xffff, RZ, 0xc0, !PT ;  /* 0x0000ffff16067812 */ /* 0x000fc600078ec0ff */
[----:B------:R-:W4:Y:S01]  /*1d790*/  LDL.LU R22, [R1+0x134] ;  /* 0x0001340001167983 */ /* 0x000f220000300800 */
[----:B--2---:R-:W-:-:S03]  /*1d7a0*/  LOP3.LUT R10, R21, 0xffff, RZ, 0xc0, !PT ;  /* 0x0000ffff150a7812 */ /* 0x004fc600078ec0ff */
[----:B------:R-:W2:Y:S01]  /*1d7b0*/  LDL.LU R21, [R1+0x130] ;  /* 0x0001300001157983 */ /* 0x000ea20000300800 */
[----:B------:R-:W-:Y:S02]  /*1d7c0*/  LOP3.LUT R14, R14, 0xffff, RZ, 0xc0, !PT ;  /* 0x0000ffff0e0e7812 */ /* 0x000fe400078ec0ff */
[----:B------:R-:W-:Y:S02]  /*1d7d0*/  LOP3.LUT R16, R16, 0xffff, RZ, 0xc0, !PT ;  /* 0x0000ffff10107812 */ /* 0x000fe400078ec0ff */
[----:B------:R-:W-:Y:S02]  /*1d7e0*/  PRMT R8, R7, 0x3340, R14 ;  /* 0x0000334007087816 */ /* 0x000fe4000000000e */
[----:B------:R-:W-:-:S03]  /*1d7f0*/  PRMT R13, R5, 0x3340, R16 ;  /* 0x00003340050d7816 */ /* 0x000fc60000000010 */
[----:B------:R-:W-:Y:S04]  /*1d800*/  STL [R1+0x84], R8 ;  /* 0x0000840801007387 */ /* 0x000fe80000100800 */
[----:B------:R0:W-:Y:S01]  /*1d810*/  STL [R1+0x80], R13 ;  /* 0x0000800d01007387 */ /* 0x0001e20000100800 */
[----:B------:R-:W-:Y:S02]  /*1d820*/  SHF.R.U32.HI R12, RZ, 0x8, R7 ;  /* 0x00000008ff0c7819 */ /* 0x000fe40000011607 */
[----:B------:R-:W-:Y:S02]  /*1d830*/  SHF.R.U32.HI R11, RZ, 0x8, R14 ;  /* 0x00000008ff0b7819 */ /* 0x000fe4000001160e */
[----:B------:R-:W-:Y:S02]  /*1d840*/  SHF.R.U32.HI R7, RZ, 0x8, R5 ;  /* 0x00000008ff077819 */ /* 0x000fe40000011605 */
[----:B0-----:R-:W-:-:S02]  /*1d850*/  PRMT R13, R4, 0x3340, R6 ;  /* 0x00003340040d7816 */ /* 0x001fc40000000006 */
[----:B------:R-:W-:Y:S02]  /*1d860*/  SHF.R.U32.HI R8, RZ, 0x8, R16 ;  /* 0x00000008ff087819 */ /* 0x000fe40000011610 */
[----:B------:R-:W-:Y:S01]  /*1d870*/  SHF.R.U32.HI R5, RZ, 0x8, R4 ;  /* 0x00000008ff057819 */ /* 0x000fe20000011604 */
[----:B------:R0:W-:Y:S01]  /*1d880*/  STL [R1+0x10c], R13 ;  /* 0x00010c0d01007387 */ /* 0x0001e20000100800 */
[----:B------:R-:W-:Y:S02]  /*1d890*/  SHF.R.U32.HI R6, RZ, 0x8, R6 ;  /* 0x00000008ff067819 */ /* 0x000fe40000011606 */
[----:B------:R-:W-:Y:S02]  /*1d8a0*/  SHF.R.U32.HI R4, RZ, 0x8, R9 ;  /* 0x00000008ff047819 */ /* 0x000fe40000011609 */
[----:B------:R-:W-:Y:S02]  /*1d8b0*/  LOP3.LUT R11, R11, 0xffff, RZ, 0xc0, !PT ;  /* 0x0000ffff0b0b7812 */ /* 0x000fe400078ec0ff */
[----:B------:R-:W-:-:S02]  /*1d8c0*/  LOP3.LUT R7, R7, 0xffff, RZ, 0xc0, !PT ;  /* 0x0000ffff07077812 */ /* 0x000fc400078ec0ff */
[--C-:B0-----:R-:W-:Y:S02]  /*1d8d0*/  PRMT R13, R9, 0x3340, R10.reuse ;  /* 0x00003340090d7816 */ /* 0x101fe4000000000a */
[----:B------:R-:W-:Y:S02]  /*1d8e0*/  SHF.R.U32.HI R9, RZ, 0x8, R10 ;  /* 0x00000008ff097819 */ /* 0x000fe4000001160a */
[----:B------:R-:W-:Y:S02]  /*1d8f0*/  LOP3.LUT R10, R12, 0xffff, RZ, 0xc0, !PT ;  /* 0x0000ffff0c0a7812 */ /* 0x000fe400078ec0ff */
[----:B------:R-:W-:Y:S02]  /*1d900*/  LOP3.LUT R8, R8, 0xffff, RZ, 0xc0, !PT ;  /* 0x0000ffff08087812 */ /* 0x000fe400078ec0ff */
[----:B------:R-:W-:Y:S02]  /*1d910*/  LOP3.LUT R5, R5, 0xffff, RZ, 0xc0, !PT ;  /* 0x0000ffff05057812 */ /* 0x000fe400078ec0ff */
[----:B------:R-:W-:-:S02]  /*1d920*/  LOP3.LUT R6, R6, 0xffff, RZ, 0xc0, !PT ;  /* 0x0000ffff06067812 */ /* 0x000fc400078ec0ff */
[----:B------:R-:W-:Y:S02]  /*1d930*/  LOP3.LUT R4, R4, 0xffff, RZ, 0xc0, !PT ;  /* 0x0000ffff04047812 */ /* 0x000fe400078ec0ff */
[----:B------:R-:W-:Y:S02]  /*1d940*/  LOP3.LUT R9, R9, 0xffff, RZ, 0xc0, !PT ;  /* 0x0000ffff09097812 */ /* 0x000fe400078ec0ff */
[----:B------:R-:W-:Y:S02]  /*1d950*/  PRMT R10, R10, 0x3340, R11 ;  /* 0x000033400a0a7816 */ /* 0x000fe4000000000b */
[----:B------:R-:W-:Y:S02]  /*1d960*/  PRMT R7, R7, 0x3340, R8 ;  /* 0x0000334007077816 */ /* 0x000fe40000000008 */
[----:B------:R-:W-:Y:S01]  /*1d970*/  PRMT R5, R5, 0x3340, R6 ;  /* 0x0000334005057816 */ /* 0x000fe20000000006 */
[----:B------:R-:W-:Y:S01]  /*1d980*/  STL [R1+0x108], R13 ;  /* 0x0001080d01007387 */ /* 0x000fe20000100800 */
[----:B------:R-:W-:-:S03]  /*1d990*/  PRMT R4, R4, 0x3340, R9 ;  /* 0x0000334004047816 */ /* 0x000fc60000000009 */
[----:B------:R-:W-:Y:S04]  /*1d9a0*/  STL [R1+0x34], R10 ;  /* 0x0000340a01007387 */ /* 0x000fe80000100800 */
[----:B------:R-:W-:Y:S04]  /*1d9b0*/  STL [R1+0x38], R7 ;  /* 0x0000380701007387 */ /* 0x000fe80000100800 */
[----:B------:R-:W-:Y:S01]  /*1d9c0*/  STL [R1+0xa8], R5 ;  /* 0x0000a80501007387 */ /* 0x000fe20000100800 */
[----:B------:R-:W-:-:S03]  /*1d9d0*/  LOP3.LUT R8, R15, 0xffff, RZ, 0xc0, !PT ;  /* 0x0000ffff0f087812 */ /* 0x000fc600078ec0ff */
[----:B------:R3:W-:Y:S01]  /*1d9e0*/  STL [R1+0xac], R4 ;  /* 0x0000ac0401007387 */ /* 0x0007e20000100800 */
[----:B------:R-:W-:-:S03]  /*1d9f0*/  LOP3.LUT R6, R17, 0xffff, RZ, 0xc0, !PT ;  /* 0x0000ffff11067812 */ /* 0x000fc600078ec0ff */
        /* <DEDUP_REMOVED lines=8> */
[----:B------:R-:W-:-:S03]  /*1da80*/  LOP3.LUT R9, R20, 0xffff, RZ, 0xc0, !PT ;  /* 0x0000ffff14097812 */ /* 0x000fc600078ec0ff */
[----:B------:R-:W4:Y:S01]  /*1da90*/  LDL.LU R20, [R1+0x64] ;  /* 0x0000640001147983 */ /* 0x000f220000300800 */
[----:B------:R-:W-:-:S03]  /*1daa0*/  LOP3.LUT R7, R22, 0xffff, RZ, 0xc0, !PT ;  /* 0x0000ffff16077812 */ /* 0x000fc600078ec0ff */
[----:B------:R-:W4:Y:S01]  /*1dab0*/  LDL.LU R22, [R1+0x1e0] ;  /* 0x0001e00001167983 */ /* 0x000f220000300800 */
[----:B--2---:R-:W-:-:S03]  /*1dac0*/  LOP3.LUT R12, R21, 0xffff, RZ, 0xc0, !PT ;  /* 0x0000ffff150c7812 */ /* 0x004fc600078ec0ff */
[----:B------:R-:W2:Y:S01]  /*1dad0*/  LDL.LU R21, [R1+0x60] ;  /* 0x0000600001157983 */ /* 0x000ea20000300800 */
[----:B------:R-:W-:-:S05]  /*1dae0*/  PRMT R13, R8, 0x3340, R11 ;  /* 0x00003340080d7816 */ /* 0x000fca000000000b */
[----:B------:R0:W-:Y:S01]  /*1daf0*/  STL [R1+0x104], R13 ;  /* 0x0001040d01007387 */ /* 0x0001e20000100800 */
[----:B------:R-:W-:Y:S02]  /*1db00*/  SHF.R.U32.HI R10, RZ, 0x8, R8 ;  /* 0x00000008ff0a7819 */ /* 0x000fe40000011608 */
[----:B0-----:R-:W-:-:S05]  /*1db10*/  PRMT R13, R6, 0x3340, R9 ;  /* 0x00003340060d7816 */ /* 0x001fca0000000009 */
[----:B------:R0:W-:Y:S01]  /*1db20*/  STL [R1+0x100], R13 ;  /* 0x0001000d01007387 */ /* 0x0001e20000100800 */
[----:B------:R-:W-:Y:S02]  /*1db30*/  SHF.R.U32.HI R11, RZ, 0x8, R11 ;  /* 0x00000008ff0b7819 */ /* 0x000fe4000001160b */
[----:B------:R-:W-:Y:S02]  /*1db40*/  SHF.R.U32.HI R8, RZ, 0x8, R6 ;  /* 0x00000008ff087819 */ /* 0x000fe40000011606 */
[----:B------:R-:W-:Y:S02]  /*1db50*/  SHF.R.U32.HI R9, RZ, 0x8, R9 ;  /* 0x00000008ff097819 */ /* 0x000fe40000011609 */
[--C-:B0-----:R-:W-:Y:S02]  /*1db60*/  PRMT R13, R4, 0x3340, R7.reuse ;  /* 0x00003340040d7816 */ /* 0x101fe40000000007 */
        /* <DEDUP_REMOVED lines=20> */
[----:B------:R3:W-:Y:S04]  /*1dcb0*/  STL [R1+0x9c], R8 ;  /* 0x00009c0801007387 */ /* 0x0007e80000100800 */
        /* <DEDUP_REMOVED lines=42> */
[----:B------:R-:W-:Y:S01]  /*1df60*/  PRMT R8, R8, 0x3340, R9 ;  /* 0x0000334008087816 */ /* 0x000fe20000000009 */
[----:B------:R-:W-:Y:S01]  /*1df70*/  STL [R1+0xf0], R13 ;  /* 0x0000f00d01007387 */ /* 0x000fe20000100800 */
[----:B------:R-:W-:-:S02]  /*1df80*/  PRMT R6, R6, 0x3340, R7 ;  /* 0x0000334006067816 */ /* 0x000fc40000000007 */
[----:B------:R-:W-:Y:S01]  /*1df90*/  PRMT R5, R4, 0x3340, R5 ;  /* 0x0000334004057816 */ /* 0x000fe20000000005 */
[----:B------:R-:W-:Y:S04]  /*1dfa0*/  STL [R1+0x90], R10 ;  /* 0x0000900a01007387 */ /* 0x000fe80000100800 */
[----:B------:R0:W-:Y:S04]  /*1dfb0*/  STL [R1+0x94], R8 ;  /* 0x0000940801007387 */ /* 0x0001e80000100800 */
[----:B------:R-:W-:Y:S04]  /*1dfc0*/  STL [R1+0xc8], R6 ;  /* 0x0000c80601007387 */ /* 0x000fe80000100800 */
[----:B------:R3:W-:Y:S01]  /*1dfd0*/  STL [R1+0xcc], R5 ;  /* 0x0000cc0501007387 */ /* 0x0007e20000100800 */
[----:B0-----:R-:W-:-:S02]  /*1dfe0*/  LOP3.LUT R8, R15, 0xffff, RZ, 0xc0, !PT ;  /* 0x0000ffff0f087812 */ /* 0x001fc400078ec0ff */
[----:B------:R-:W-:Y:S02]  /*1dff0*/  LOP3.LUT R4, R17, 0xffff, RZ, 0xc0, !PT ;  /* 0x0000ffff11047812 */ /* 0x000fe400078ec0ff */
[----:B---3--:R-:W-:Y:S02]  /*1e000*/  LOP3.LUT R5, R0, 0xffff, RZ, 0xc0, !PT ;  /* 0x0000ffff00057812 */ /* 0x008fe400078ec0ff */
[----:B----4-:R-:W-:-:S04]  /*1e010*/  LOP3.LUT R11, R18, 0xffff, RZ, 0xc0, !PT ;  /* 0x0000ffff120b7812 */ /* 0x010fc800078ec0ff */
[----:B------:R-:W-:Y:S02]  /*1e020*/  PRMT R0, R8, 0x3340, R11 ;  /* 0x0000334008007816 */ /* 0x000fe4000000000b */
[----:B------:R-:W-:-:S03]  /*1e030*/  LOP3.LUT R9, R20, 0xffff, RZ, 0xc0, !PT ;  /* 0x0000ffff14097812 */ /* 0x000fc600078ec0ff */
[----:B------:R0:W-:Y:S01]  /*1e040*/  STL [R1+0xdc], R0 ;  /* 0x0000dc0001007387 */ /* 0x0001e20000100800 */
[----:B------:R-:W-:Y:S02]  /*1e050*/  LOP3.LUT R6, R22, 0xffff, RZ, 0xc0, !PT ;  /* 0x0000ffff16067812 */ /* 0x000fe400078ec0ff */
[----:B------:R-:W-:Y:S01]  /*1e060*/  LOP3.LUT R7, R19, 0xffff, RZ, 0xc0, !PT ;  /* 0x0000ffff13077812 */ /* 0x000fe200078ec0ff */
[----:B------:R-:W3:Y:S01]  /*1e070*/  LDL.LU R16, [R1+0x214] ;  /* 0x0002140001107983 */ /* 0x000ee20000300800 */
[----:B------:R-:W-:Y:S02]  /*1e080*/  SHF.R.U32.HI R10, RZ, 0x8, R8 ;  /* 0x00000008ff0a7819 */ /* 0x000fe40000011608 */
[----:B0-----:R-:W-:Y:S01]  /*1e090*/  PRMT R0, R4, 0x3340, R9 ;  /* 0x0000334004007816 */ /* 0x001fe20000000009 */
[----:B------:R-:W4:Y:S01]  /*1e0a0*/  LDL.LU R17, [R1+0xd4] ;  /* 0x0000d40001117983 */ /* 0x000f220000300800 */
[----:B------:R-:W-:Y:S02]  /*1e0b0*/  SHF.R.U32.HI R8, RZ, 0x8, R4 ;  /* 0x00000008ff087819 */ /* 0x000fe40000011604 */
[----:B------:R-:W-:Y:S01]  /*1e0c0*/  SHF.R.U32.HI R11, RZ, 0x8, R11 ;  /* 0x00000008ff0b7819 */ /* 0x000fe2000001160b */
[----:B------:R0:W-:Y:S01]  /*1e0d0*/  STL [R1+0xd8], R0 ;  /* 0x0000d80001007387 */ /* 0x0001e20000100800 */
[----:B------:R-:W-:-:S02]  /*1e0e0*/  SHF.R.U32.HI R4, RZ, 0x8, R5 ;  /* 0x00000008ff047819 */ /* 0x000fc40000011605 */
[--C-:B------:R-:W-:Y:S02]  /*1e0f0*/  PRMT R13, R5, 0x3340, R6.reuse ;  /* 0x00003340050d7816 */ /* 0x100fe40000000006 */
[----:B------:R-:W-:Y:S02]  /*1e100*/  SHF.R.U32.HI R5, RZ, 0x8, R6 ;  /* 0x00000008ff057819 */ /* 0x000fe40000011606 */
[----:B------:R-:W-:Y:S01]  /*1e110*/  SHF.R.U32.HI R6, RZ, 0x8, R7 ;  /* 0x00000008ff067819 */ /* 0x000fe20000011607 */
[----:B0-----:R-:W4:Y:S01]  /*1e120*/  LDL.LU R0, [R1+0x210] ;  /* 0x0002100001007983 */ /* 0x001f220000300800 */
[----:B------:R-:W-:-:S03]  /*1e130*/  LOP3.LUT R10, R10, 0xffff, RZ, 0xc0, !PT ;  /* 0x0000ffff0a0a7812 */ /* 0x000fc600078ec0ff */
[----:B------:R-:W4:Y:S01]  /*1e140*/  LDL.LU R19, [R1+0xd0] ;  /* 0x0000d00001137983 */ /* 0x000f220000300800 */
[----:B------:R-:W-:-:S03]  /*1e150*/  LOP3.LUT R11, R11, 0xffff, RZ, 0xc0, !PT ;  /* 0x0000ffff0b0b7812 */ /* 0x000fc600078ec0ff */
[----:B------:R-:W4:Y:S01]  /*1e160*/  LDL.LU R22, [R1+0x20c] ;  /* 0x00020c0001167983 */ /* 0x000f220000300800 */
[----:B------:R-:W-:-:S03]  /*1e170*/  SHF.R.U32.HI R9, RZ, 0x8, R9 ;  /* 0x00000008ff097819 */ /* 0x000fc60000011609 */
[----:B------:R-:W4:Y:S01]  /*1e180*/  LDL.LU R18, [R1+0x244] ;  /* 0x0002440001127983 */ /* 0x000f220000300800 */
[----:B------:R-:W-:-:S03]  /*1e190*/  PRMT R20, R10, 0x3340, R11 ;  /* 0x000033400a147816 */ /* 0x000fc6000000000b */
[----:B------:R0:W-:Y:S01]  /*1e1a0*/  STL [R1+0xe4], R13 ;  /* 0x0000e40d01007387 */ /* 0x0001e20000100800 */
[----:B------:R-:W-:Y:S02]  /*1e1b0*/  LOP3.LUT R8, R8, 0xffff, RZ, 0xc0, !PT ;  /* 0x0000ffff08087812 */ /* 0x000fe400078ec0ff */
[----:B------:R-:W-:Y:S01]  /*1e1c0*/  LOP3.LUT R9, R9, 0xffff, RZ, 0xc0, !PT ;  /* 0x0000ffff09097812 */ /* 0x000fe200078ec0ff */
[----:B0-----:R-:W3:Y:S04]  /*1e1d0*/  LDL.LU R13, [R1+0xbc] ;  /* 0x0000bc00010d7983 */ /* 0x001ee80000300800 */
[----:B------:R-:W4:Y:S01]  /*1e1e0*/  LDL.LU R14, [R1+0x240] ;  /* 0x00024000010e7983 */ /* 0x000f220000300800 */
[----:B------:R-:W-:Y:S02]  /*1e1f0*/  LOP3.LUT R4, R4, 0xffff, RZ, 0xc0, !PT ;  /* 0x0000ffff04047812 */ /* 0x000fe400078ec0ff */
[----:B------:R-:W-:-:S02]  /*1e200*/  LOP3.LUT R5, R5, 0xffff, RZ, 0xc0, !PT ;  /* 0x0000ffff05057812 */ /* 0x000fc400078ec0ff */
[----:B------:R-:W-:Y:S02]  /*1e210*/  PRMT R9, R8, 0x3340, R9 ;  /* 0x0000334008097816 */ /* 0x000fe40000000009 */
[----:B------:R-:W-:Y:S02]  /*1e220*/  PRMT R5, R4, 0x3340, R5 ;  /* 0x0000334004057816 */ /* 0x000fe40000000005 */
[----:B--2---:R-:W-:-:S04]  /*1e230*/  LOP3.LUT R12, R21, 0xffff, RZ, 0xc0, !PT ;  /* 0x0000ffff150c7812 */ /* 0x004fc800078ec0ff */
[----:B------:R-:W-:-:S05]  /*1e240*/  PRMT R7, R7, 0x3340, R12 ;  /* 0x0000334007077816 */ /* 0x000fca000000000c */
[----:B------:R0:W-:Y:S04]  /*1e250*/  STL [R1+0xe0], R7 ;  /* 0x0000e00701007387 */ /* 0x0001e80000100800 */
[----:B------:R-:W2:Y:S01]  /*1e260*/  LDL.LU R15, [R1+0xb8] ;  /* 0x0000b800010f7983 */ /* 0x000ea20000300800 */
[----:B0-----:R-:W-:-:S03]  /*1e270*/  SHF.R.U32.HI R7, RZ, 0x8, R12 ;  /* 0x00000008ff077819 */ /* 0x001fc6000001160c */
[----:B------:R-:W4:Y:S04]  /*1e280*/  LDL.LU R12, [R1+0x1a4] ;  /* 0x0001a400010c7983 */ /* 0x000f280000300800 */
[----:B------:R-:W2:Y:S04]  /*1e290*/  LDL.LU R10, [R1+0x1a8] ;  /* 0x0001a800010a7983 */ /* 0x000ea80000300800 */
[----:B------:R-:W2:Y:S04]  /*1e2a0*/  LDL.LU R11, [R1+0x218] ;  /* 0x00021800010b7983 */ /* 0x000ea80000300800 */
[----:B------:R0:W-:Y:S04]  /*1e2b0*/  STL [R1+0xb0], R20 ;  /* 0x0000b01401007387 */ /* 0x0001e80000100800 */
[----:B------:R-:W2:Y:S04]  /*1e2c0*/  LDL.LU R26, [R1+0x208] ;  /* 0x00020800011a7983 */ /* 0x000ea80000300800 */
[----:B0-----:R-:W2:Y:S04]  /*1e2d0*/  LDL.LU R20, [R1+0x170] ;  /* 0x0001700001147983 */ /* 0x001ea80000300800 */
[----:B------:R-:W2:Y:S04]  /*1e2e0*/  LDL.LU R21, [R1+0x200] ;  /* 0x0002000001157983 */ /* 0x000ea80000300800 */
[----:B------:R-:W2:Y:S04]  /*1e2f0*/  LDL.LU R8, [R1+0x1b4] ;  /* 0x0001b40001087983 */ /* 0x000ea80000300800 */
[----:B------:R0:W-:Y:S04]  /*1e300*/  STL [R1+0xb4], R9 ;  /* 0x0000b40901007387 */ /* 0x0001e80000100800 */
[----:B0-----:R-:W2:Y:S04]  /*1e310*/  LDL.LU R9, [R1+0x21c] ;  /* 0x00021c0001097983 */ /* 0x001ea80000300800 */
[----:B------:R-:W2:Y:S04]  /*1e320*/  LDL.LU R4, [R1+0x1bc] ;  /* 0x0001bc0001047983 */ /* 0x000ea80000300800 */
[----:B------:R0:W-:Y:S04]  /*1e330*/  STL [R1+0xc4], R5 ;  /* 0x0000c40501007387 */ /* 0x0001e80000100800 */
[----:B0-----:R-:W2:Y:S01]  /*1e340*/  LDL.LU R5, [R1+0x220] ;  /* 0x0002200001057983 */ /* 0x001ea20000300800 */
[----:B------:R-:W-:-:S02]  /*1e350*/  LOP3.LUT R6, R6, 0xffff, RZ, 0xc0, !PT ;  /* 0x0000ffff06067812 */ /* 0x000fc400078ec0ff */
[----:B------:R-:W-:-:S04]  /*1e360*/  LOP3.LUT R7, R7, 0xffff, RZ, 0xc0, !PT ;  /* 0x0000ffff07077812 */ /* 0x000fc800078ec0ff */
[----:B------:R-:W-:-:S05]  /*1e370*/  PRMT R6, R6, 0x3340, R7 ;  /* 0x0000334006067816 */ /* 0x000fca0000000007 */
[----:B------:R2:W-:Y:S01]  /*1e380*/  STL [R1+0xc0], R6 ;  /* 0x0000c00601007387 */ /* 0x0005e20000100800 */
[----:B---3--:R-:W-:Y:S02]  /*1e390*/  LOP3.LUT R13, R13, 0xffff, RZ, 0xc0, !PT ;  /* 0x0000ffff0d0d7812 */ /* 0x008fe400078ec0ff */
[----:B----4-:R-:W-:Y:S02]  /*1e3a0*/  PRMT R7, R16, 0x5410, R12 ;  /* 0x0000541010077816 */ /* 0x010fe4000000000c */
[----:B--2---:R-:W-:Y:S02]  /*1e3b0*/  PRMT R6, R11, 0x5410, R10 ;  /* 0x000054100b067816 */ /* 0x004fe4000000000a */
[----:B------:R-:W-:Y:S02]  /*1e3c0*/  LOP3.LUT R11, R18, 0xffff, RZ, 0xc0, !PT ;  /* 0x0000ffff120b7812 */ /* 0x000fe400078ec0ff */
[----:B------:R-:W-:Y:S02]  /*1e3d0*/  LOP3.LUT R10, R14, 0xffff, RZ, 0xc0, !PT ;  /* 0x0000ffff0e0a7812 */ /* 0x000fe400078ec0ff */
[----:B------:R-:W-:-:S02]  /*1e3e0*/  SHF.R.U32.HI R12, RZ, 0x8, R11 ;  /* 0x00000008ff0c7819 */ /* 0x000fc4000001160b */
[----:B------:R-:W-:Y:S02]  /*1e3f0*/  PRMT R14, R11, 0x3340, R13 ;  /* 0x000033400b0e7816 */ /* 0x000fe4000000000d */
[----:B------:R-:W-:Y:S02]  /*1e400*/  PRMT R4, R5, 0x5410, R4 ;  /* 0x0000541005047816 */ /* 0x000fe40000000004 */
[----:B------:R-:W-:Y:S02]  /*1e410*/  PRMT R5, R9, 0x5410, R8 ;  /* 0x0000541009057816 */ /* 0x000fe40000000008 */
[----:B------:R-:W-:Y:S02]  /*1e420*/  PRMT R8, R0, 0x5410, R17 ;  /* 0x0000541000087816 */ /* 0x000fe40000000011 */
[----:B------:R-:W-:Y:S01]  /*1e430*/  PRMT R9, R22, 0x5410, R19 ;  /* 0x0000541016097816 */ /* 0x000fe20000000013 */
[----:B------:R-:W2:Y:S04]  /*1e440*/  LDL R0, [R1+0x3c] ;  /* 0x00003c0001007983 */ /* 0x000ea80000100800 */
[----:B------:R-:W3:Y:S04]  /*1e450*/  LDL R22, [R1+0x1c] ;  /* 0x00001c0001167983 */ /* 0x000ee80000100800 */
[----:B------:R-:W4:Y:S04]  /*1e460*/  LDL.LU R16, [R1+0x12c] ;  /* 0x00012c0001107983 */ /* 0x000f280000300800 */
[----:B------:R-:W4:Y:S04]  /*1e470*/  LDL.LU R17, [R1+0x1c8] ;  /* 0x0001c80001117983 */ /* 0x000f280000300800 */
[----:B------:R-:W2:Y:S04]  /*1e480*/  LDL.LU R19, [R1+0x4c] ;  /* 0x00004c0001137983 */ /* 0x000ea80000300800 */
[----:B------:R-:W2:Y:S04]  /*1e490*/  LDL.LU R18, [R1+0x1c4] ;  /* 0x0001c40001127983 */ /* 0x000ea80000300800 */
[----:B------:R-:W4:Y:S01]  /*1e4a0*/  LDL.LU R11, [R1+0x178] ;  /* 0x00017800010b7983 */ /* 0x000f220000300800 */
[----:B------:R-:W-:-:S03]  /*1e4b0*/  LOP3.LUT R15, R15, 0xffff, RZ, 0xc0, !PT ;  /* 0x0000ffff0f0f7812 */ /* 0x000fc600078ec0ff */
[----:B------:R0:W-:Y:S01]  /*1e4c0*/  STL [R1+0xd4], R14 ;  /* 0x0000d40e01007387 */ /* 0x0001e20000100800 */
[----:B------:R-:W-:Y:S02]  /*1e4d0*/  SHF.R.U32.HI R13, RZ, 0x8, R13 ;  /* 0x00000008ff0d7819 */ /* 0x000fe4000001160d */
[----:B------:R-:W-:Y:S02]  /*1e4e0*/  LOP3.LUT R12, R12, 0xffff, RZ, 0xc0, !PT ;  /* 0x0000ffff0c0c7812 */ /* 0x000fe400078ec0ff */
[----:B------:R-:W-:Y:S02]  /*1e4f0*/  LOP3.LUT R13, R13, 0xffff, RZ, 0xc0, !PT ;  /* 0x0000ffff0d0d7812 */ /* 0x000fe400078ec0ff */
[----:B0-----:R-:W-:Y:S02]  /*1e500*/  SHF.R.U32.HI R14, RZ, 0x8, R10 ;  /* 0x00000008ff0e7819 */ /* 0x001fe4000001160a */
[--C-:B------:R-:W-:Y:S02]  /*1e510*/  PRMT R10, R10, 0x3340, R15.reuse ;  /* 0x000033400a0a7816 */ /* 0x100fe4000000000f */
[----:B------:R-:W-:-:S03]  /*1e520*/  SHF.R.U32.HI R15, RZ, 0x8, R15 ;  /* 0x00000008ff0f7819 */ /* 0x000fc6000001160f */
[----:B------:R4:W-:Y:S01]  /*1e530*/  STL [R1+0xd0], R10 ;  /* 0x0000d00a01007387 */ /* 0x0009e20000100800 */
[----:B------:R-:W-:Y:S02]  /*1e540*/  LOP3.LUT R14, R14, 0xffff, RZ, 0xc0, !PT ;  /* 0x0000ffff0e0e7812 */ /* 0x000fe400078ec0ff */
[----:B------:R-:W-:Y:S01]  /*1e550*/  LOP3.LUT R15, R15, 0xffff, RZ, 0xc0, !PT ;  /* 0x0000ffff0f0f7812 */ /* 0x000fe200078ec0ff */
[----:B---3--:R-:W-:Y:S01]  /*1e560*/  STSM.16.M88.4 [R22], R4 ;  /* 0x0000000416007844 */ /* 0x008fe20000000200 */
[----:B----4-:R-:W-:Y:S02]  /*1e570*/  PRMT R10, R26, 0x5410, R11 ;  /* 0x000054101a0a7816 */ /* 0x010fe4000000000b */
[----:B------:R-:W-:Y:S02]  /*1e580*/  PRMT R11, R21, 0x5410, R20 ;  /* 0x00005410150b7816 */ /* 0x000fe40000000014 */
[----:B------:R-:W-:Y:S02]  /*1e590*/  PRMT R20, R12, 0x3340, R13 ;  /* 0x000033400c147816 */ /* 0x000fe4000000000d */
[----:B------:R-:W3:Y:S04]  /*1e5a0*/  LDL.LU R12, [R1+0x14c] ;  /* 0x00014c00010c7983 */ /* 0x000ee80000300800 */
[----:B------:R-:W3:Y:S04]  /*1e5b0*/  LDL.LU R13, [R1+0x1d4] ;  /* 0x0001d400010d7983 */ /* 0x000ee80000300800 */
[----:B------:R0:W-:Y:S02]  /*1e5c0*/  STL [R1+0xbc], R20 ;  /* 0x0000bc1401007387 */ /* 0x0001e40000100800 */
[----:B0-----:R-:W-:-:S02]  /*1e5d0*/  PRMT R20, R14, 0x3340, R15 ;  /* 0x000033400e147816 */ /* 0x001fc4000000000f */
[----:B------:R-:W4:Y:S04]  /*1e5e0*/  LDL.LU R14, [R1+0x150] ;  /* 0x00015000010e7983 */ /* 0x000f280000300800 */
[----:B------:R-:W4:Y:S04]  /*1e5f0*/  LDL.LU R15, [R1+0x1d8] ;  /* 0x0001d800010f7983 */ /* 0x000f280000300800 */
[----:B------:R0:W-:Y:S04]  /*1e600*/  STL [R1+0xb8], R20 ;  /* 0x0000b81401007387 */ /* 0x0001e80000100800 */
[----:B------:R1:W-:Y:S04]  /*1e610*/  STSM.16.M88.4 [R22+0x200], R8 ;  /* 0x0002000816007844 */ /* 0x0003e80000000200 */
[----:B0-----:R-:W3:Y:S04]  /*1e620*/  LDL.LU R20, [R1+0x1d0] ;  /* 0x0001d00001147983 */ /* 0x001ee80000300800 */
[----:B------:R-:W3:Y:S04]  /*1e630*/  LDL.LU R21, [R1+0x1cc] ;  /* 0x0001cc0001157983 */ /* 0x000ee80000300800 */
[----:B------:R-:W3:Y:S04]  /*1e640*/  LDL.LU R26, [R1+0x188] ;  /* 0x00018800011a7983 */ /* 0x000ee80000300800 */
[----:B------:R-:W4:Y:S04]  /*1e650*/  LDL.LU R4, [R1+0x204] ;  /* 0x0002040001047983 */ /* 0x000f280000300800 */
[----:B------:R-:W3:Y:S04]  /*1e660*/  LDL.LU R5, [R1+0x1ec] ;  /* 0x0001ec0001057983 */ /* 0x000ee80000300800 */
[----:B------:R-:W2:Y:S04]  /*1e670*/  LDL.LU R6, [R1+0x1e8] ;  /* 0x0001e80001067983 */ /* 0x000ea80000300800 */
[----:B------:R-:W4:Y:S04]  /*1e680*/  LDL.LU R7, [R1+0x1dc] ;  /* 0x0001dc0001077983 */ /* 0x000f280000300800 */
[----:B-1----:R-:W3:Y:S04]  /*1e690*/  LDL.LU R22, [R1+0xb34] ;  /* 0x000b340001167983 */ /* 0x002ee80000300800 */
[----:B------:R-:W3:Y:S04]  /*1e6a0*/  LDL.LU R8, [R1+0x174] ;  /* 0x0001740001087983 */ /* 0x000ee80000300800 */
[----:B------:R-:W3:Y:S04]  /*1e6b0*/  LDL.LU R9, [R1+0x16c] ;  /* 0x00016c0001097983 */ /* 0x000ee80000300800 */
[----:B------:R-:W2:Y:S04]  /*1e6c0*/  LDL.LU R10, [R1+0x15c] ;  /* 0x00015c00010a7983 */ /* 0x000ea80000300800 */
[----:B------:R-:W4:Y:S01]  /*1e6d0*/  LDL.LU R11, [R1+0x154] ;  /* 0x00015400010b7983 */ /* 0x000f220000300800 */
[----:B------:R-:W-:Y:S01]  /*1e6e0*/  BAR.SYNC.DEFER_BLOCKING 0x0 ;  /* 0x0000000000007b1d */ /* 0x000fe20000010000 */
[----:B--2---:R-:W-:-:S02]  /*1e6f0*/  PRMT R6, R6, 0x5410, R10 ;  /* 0x0000541006067816 */ /* 0x004fc4000000000a */
[----:B------:R-:W-:Y:S02]  /*1e700*/  PRMT R10, R17, 0x5410, R16 ;  /* 0x00005410110a7816 */ /* 0x000fe40000000010 */
[----:B----4-:R-:W-:Y:S02]  /*1e710*/  PRMT R7, R7, 0x5410, R11 ;  /* 0x0000541007077816 */ /* 0x010fe4000000000b */
[----:B------:R-:W-:Y:S02]  /*1e720*/  PRMT R11, R18, 0x5410, R19 ;  /* 0x00005410120b7816 */ /* 0x000fe40000000013 */
[----:B------:R-:W0:Y:S01]  /*1e730*/  LDS.128 R16, [R0] ;  /* 0x0000000000107984 */ /* 0x000e220000000c00 */
[----:B---3--:R-:W-:Y:S02]  /*1e740*/  PRMT R4, R4, 0x5410, R8 ;  /* 0x0000541004047816 */ /* 0x008fe40000000008 */
[----:B------:R-:W-:Y:S02]  /*1e750*/  PRMT R5, R5, 0x5410, R9 ;  /* 0x0000541005057816 */ /* 0x000fe40000000009 */
[----:B------:R-:W-:-:S02]  /*1e760*/  PRMT R8, R15, 0x5410, R14 ;  /* 0x000054100f087816 */ /* 0x000fc4000000000e */
[----:B------:R-:W-:Y:S02]  /*1e770*/  PRMT R9, R13, 0x5410, R12 ;  /* 0x000054100d097816 */ /* 0x000fe4000000000c */
[----:B------:R-:W1:Y:S04]  /*1e780*/  LDS.128 R12, [R0+0x400] ;  /* 0x00040000000c7984 */ /* 0x000e680000000c00 */
[----:B0-----:R0:W-:Y:S04]  /*1e790*/  STL [R1+0xaf8], R19 ;  /* 0x000af81301007387 */ /* 0x0011e80000100800 */
[----:B0-----:R-:W2:Y:S04]  /*1e7a0*/  LDL.LU R19, [R1+0x1c] ;  /* 0x00001c0001137983 */ /* 0x001ea80000300800 */
[----:B------:R0:W-:Y:S01]  /*1e7b0*/  STL [R1+0xafc], R18 ;  /* 0x000afc1201007387 */ /* 0x0001e20000100800 */
[----:B------:R-:W-:Y:S06]  /*1e7c0*/  BAR.SYNC.DEFER_BLOCKING 0x0 ;  /* 0x0000000000007b1d */ /* 0x000fec0000010000 */
[----:B0-----:R-:W3:Y:S04]  /*1e7d0*/  LDL.LU R18, [R1+0x17c] ;  /* 0x00017c0001127983 */ /* 0x001ee80000300800 */
[----:B-1----:R0:W-:Y:S04]  /*1e7e0*/  STL.64 [R1+0xaf0], R12 ;  /* 0x000af00c01007387 */ /* 0x0021e80000100a00 */
[----:B0-----:R-:W4:Y:S04]  /*1e7f0*/  LDL.LU R12, [R1+0x1ac] ;  /* 0x0001ac00010c7983 */ /* 0x001f280000300800 */
[----:B------:R-:W3:Y:S04]  /*1e800*/  LDL.LU R13, [R1+0x24] ;  /* 0x00002400010d7983 */ /* 0x000ee80000300800 */
[----:B------:R0:W-:Y:S04]  /*1e810*/  STL [R1+0xae4], R14 ;  /* 0x000ae40e01007387 */ /* 0x0001e80000100800 */
[----:B0-----:R-:W3:Y:S04]  /*1e820*/  LDL.LU R14, [R1+0x1b0] ;  /* 0x0001b000010e7983 */ /* 0x001ee80000300800 */
[----:B------:R0:W-:Y:S04]  /*1e830*/  STL [R1+0xadc], R15 ;  /* 0x000adc0f01007387 */ /* 0x0001e80000100800 */
[----:B0-----:R-:W3:Y:S04]  /*1e840*/  LDL.LU R15, [R1+0x1b8] ;  /* 0x0001b800010f7983 */ /* 0x001ee80000300800 */
[----:B--2---:R0:W-:Y:S04]  /*1e850*/  STSM.16.M88.4 [R19], R4 ;  /* 0x0000000413007844 */ /* 0x0041e80000000200 */
[----:B------:R-:W-:Y:S01]  /*1e860*/  STSM.16.M88.4 [R19+0x200], R8 ;  /* 0x0002000813007844 */ /* 0x000fe20000000200 */
[----:B------:R-:W-:Y:S06]  /*1e870*/  BAR.SYNC.DEFER_BLOCKING 0x0 ;  /* 0x0000000000007b1d */ /* 0x000fec0000010000 */
[----:B0-----:R-:W2:Y:S04]  /*1e880*/  LDL.LU R5, [R1+0x144] ;  /* 0x0001440001057983 */ /* 0x001ea80000300800 */
[----:B------:R-:W2:Y:S04]  /*1e890*/  LDL.LU R6, [R1+0x13c] ;  /* 0x00013c0001067983 */ /* 0x000ea80000300800 */
[----:B------:R-:W2:Y:S04]  /*1e8a0*/  LDL.LU R7, [R1+0x1c0] ;  /* 0x0001c00001077983 */ /* 0x000ea80000300800 */
[----:B------:R0:W1:Y:S01]  /*1e8b0*/  LDS.128 R8, [R0] ;  /* 0x0000000000087984 */ /* 0x0000620000000c00 */
[----:B----4-:R-:W-:-:S02]  /*1e8c0*/  PRMT R25, R12, 0x5410, R25 ;  /* 0x000054100c197816 */ /* 0x010fc40000000019 */
[----:B---3--:R-:W-:Y:S01]  /*1e8d0*/  PRMT R26, R26, 0x5410, R13 ;  /* 0x000054101a1a7816 */ /* 0x008fe2000000000d */
[----:B0-----:R-:W3:Y:S01]  /*1e8e0*/  LDL.LU R0, [R1+0xb30] ;  /* 0x000b300001007983 */ /* 0x001ee20000300800 */
[----:B------:R-:W-:Y:S02]  /*1e8f0*/  PRMT R24, R14, 0x5410, R24 ;  /* 0x000054100e187816 */ /* 0x000fe40000000018 */
[----:B------:R-:W-:Y:S02]  /*1e900*/  PRMT R23, R15, 0x5410, R23 ;  /* 0x000054100f177816 */ /* 0x000fe40000000017 */
[----:B------:R-:W4:Y:S04]  /*1e910*/  LDL.LU R15, [R1+0x68] ;  /* 0x00006800010f7983 */ /* 0x000f280000300800 */
[----:B------:R-:W4:Y:S04]  /*1e920*/  LDL.LU R14, [R1+0xc] ;  /* 0x00000c00010e7983 */ /* 0x000f280000300800 */
[----:B------:R-:W2:Y:S04]  /*1e930*/  LDL.LU R12, [R1+0x5c] ;  /* 0x00005c00010c7983 */ /* 0x000ea80000300800 */
[----:B------:R-:W2:Y:S01]  /*1e940*/  LDL.LU R13, [R1+0x14] ;  /* 0x00001400010d7983 */ /* 0x000ea20000300800 */
[----:B------:R-:W-:-:S03]  /*1e950*/  PRMT R27, R18, 0x5410, R27 ;  /* 0x00005410121b7816 */ /* 0x000fc6000000001b */
[----:B----4-:R0:W-:Y:S04]  /*1e960*/  STL.64 [R1+0xb28], R14 ;  /* 0x000b280e01007387 */ /* 0x0101e80000100a00 */
[----:B0-----:R-:W4:Y:S04]  /*1e970*/  LDL.LU R14, [R1+0x44] ;  /* 0x00004400010e7983 */ /* 0x001f280000300800 */
[----:B------:R-:W3:Y:S04]  /*1e980*/  LDL.LU R15, [R1+0x28] ;  /* 0x00002800010f7983 */ /* 0x000ee80000300800 */
[----:B--2---:R0:W-:Y:S04]  /*1e990*/  STL.64 [R1+0xb20], R12 ;  /* 0x000b200c01007387 */ /* 0x0041e80000100a00 */
[----:B0-----:R-:W2:Y:S04]  /*1e9a0*/  LDL.LU R12, [R1+0x160] ;  /* 0x00016000010c7983 */ /* 0x001ea80000300800 */
[----:B------:R-:W4:Y:S04]  /*1e9b0*/  LDL.LU R13, [R1+0x158] ;  /* 0x00015800010d7983 */ /* 0x000f280000300800 */
[----:B------:R-:W3:Y:S04]  /*1e9c0*/  LDL.LU R18, [R1+0x58] ;  /* 0x0000580001127983 */ /* 0x000ee80000300800 */
[----:B-1----:R0:W-:Y:S04]  /*1e9d0*/  STL [R1+0xae8], R9 ;  /* 0x000ae80901007387 */ /* 0x0021e80000100800 */
[----:B0-----:R-:W2:Y:S01]  /*1e9e0*/  LDL R9, [R1+0x3c] ;  /* 0x00003c0001097983 */ /* 0x001ea20000100800 */
[----:B------:R-:W-:-:S02]  /*1e9f0*/  PRMT R20, R20, 0x5410, R5 ;  /* 0x0000541014147816 */ /* 0x000fc40000000005 */
[----:B------:R-:W-:Y:S02]  /*1ea00*/  PRMT R21, R21, 0x5410, R6 ;  /* 0x0000541015157816 */ /* 0x000fe40000000006 */
[----:B------:R-:W-:Y:S01]  /*1ea10*/  PRMT R22, R7, 0x5410, R22 ;  /* 0x0000541007167816 */ /* 0x000fe20000000016 */
[----:B------:R0:W-:Y:S04]  /*1ea20*/  STL [R1+0xae0], R10 ;  /* 0x000ae00a01007387 */ /* 0x0001e80000100800 */
[----:B0-----:R-:W3:Y:S04]  /*1ea30*/  LDL.LU R10, [R1+0x50] ;  /* 0x00005000010a7983 */ /* 0x001ee80000300800 */
[----:B------:R0:W-:Y:S04]  /*1ea40*/  STL [R1+0xad8], R11 ;  /* 0x000ad80b01007387 */ /* 0x0001e80000100800 */
[----:B0-----:R-:W3:Y:S04]  /*1ea50*/  LDL.LU R11, [R1+0x6c] ;  /* 0x00006c00010b7983 */ /* 0x001ee80000300800 */
[----:B--2---:R-:W0:Y:S01]  /*1ea60*/  LDS.128 R4, [R9+0x400] ;  /* 0x0004000009047984 */ /* 0x004e220000000c00 */
[----:B------:R-:W-:Y:S06]  /*1ea70*/  BAR.SYNC.DEFER_BLOCKING 0x0 ;  /* 0x0000000000007b1d */ /* 0x000fec0000010000 */
[----:B------:R-:W-:Y:S04]  /*1ea80*/  STSM.16.M88.4 [R19], R20 ;  /* 0x0000001413007844 */ /* 0x000fe80000000200 */
[----:B0-----:R0:W-:Y:S04]  /*1ea90*/  STL.64 [R1+0xb08], R6 ;  /* 0x000b080601007387 */ /* 0x0011e80000100a00 */
[----:B------:R-:W-:Y:S04]  /*1eaa0*/  STSM.16.M88.4 [R19+0x200], R24 ;  /* 0x0002001813007844 */ /* 0x000fe80000000200 */
[----:B0-----:R-:W2:Y:S04]  /*1eab0*/  LDL.LU R6, [R1+0x120] ;  /* 0x0001200001067983 */ /* 0x001ea80000300800 */
[----:B------:R-:W2:Y:S04]  /*1eac0*/  LDL.LU R7, [R1+0x10] ;  /* 0x0000100001077983 */ /* 0x000ea80000300800 */
[----:B------:R0:W-:Y:S04]  /*1ead0*/  STL.64 [R1+0xb00], R4 ;  /* 0x000b000401007387 */ /* 0x0001e80000100a00 */
[----:B0-----:R-:W2:Y:S04]  /*1eae0*/  LDL.LU R4, [R1+0x4] ;  /* 0x0000040001047983 */ /* 0x001ea80000300800 */
[----:B------:R-:W2:Y:S04]  /*1eaf0*/  LDL.LU R5, [R1+0x138] ;  /* 0x0001380001057983 */ /* 0x000ea80000300800 */
[----:B------:R-:W4:Y:S04]  /*1eb00*/  LDL.LU R20, [R1+0x1a0] ;  /* 0x0001a00001147983 */ /* 0x000f280000300800 */
[----:B------:R-:W3:Y:S04]  /*1eb10*/  LDL.LU R21, [R1+0x18c] ;  /* 0x00018c0001157983 */ /* 0x000ee80000300800 */
[----:B------:R-:W2:Y:S04]  /*1eb20*/  LDL.LU R22, [R1+0x168] ;  /* 0x0001680001167983 */ /* 0x000ea80000300800 */
[----:B------:R-:W2:Y:S04]  /*1eb30*/  LDL.LU R23, [R1+0x164] ;  /* 0x0001640001177983 */ /* 0x000ea80000300800 */
[----:B------:R-:W4:Y:S04]  /*1eb40*/  LDL.LU R25, [R1+0x40] ;  /* 0x0000400001197983 */ /* 0x000f280000300800 */
[----:B------:R-:W3:Y:S04]  /*1eb50*/  LDL.LU R26, [R1+0x2c] ;  /* 0x00002c00011a7983 */ /* 0x000ee80000300800 */
[----:B------:R-:W2:Y:S01]  /*1eb60*/  LDL.LU R27, [R1+0x20] ;  /* 0x00002000011b7983 */ /* 0x000ea20000300800 */
[----:B------:R-:W-:Y:S01]  /*1eb70*/  PRMT R24, R12, 0x5410, R3 ;  /* 0x000054100c187816 */ /* 0x000fe20000000003 */
[----:B------:R-:W-:Y:S01]  /*1eb80*/  BAR.SYNC.DEFER_BLOCKING 0x0 ;  /* 0x0000000000007b1d */ /* 0x000fe20000010000 */
[----:B----4-:R-:W-:-:S02]  /*1eb90*/  PRMT R20, R20, 0x5410, R25 ;  /* 0x0000541014147816 */ /* 0x010fc40000000019 */
[----:B------:R-:W-:Y:S02]  /*1eba0*/  PRMT R25, R13, 0x5410, R29 ;  /* 0x000054100d197816 */ /* 0x000fe4000000001d */
[----:B---3--:R-:W-:Y:S02]  /*1ebb0*/  PRMT R21, R21, 0x5410, R26 ;  /* 0x0000541015157816 */ /* 0x008fe4000000001a */
[----:B------:R-:W-:Y:S02]  /*1ebc0*/  PRMT R26, R14, 0x5410, R2 ;  /* 0x000054100e1a7816 */ /* 0x000fe40000000002 */
[----:B--2---:R-:W-:Y:S02]  /*1ebd0*/  PRMT R22, R22, 0x5410, R27 ;  /* 0x0000541016167816 */ /* 0x004fe4000000001b */
[----:B------:R-:W-:Y:S02]  /*1ebe0*/  PRMT R27, R15, 0x5410, R28 ;  /* 0x000054100f1b7816 */ /* 0x000fe4000000001c */
[----:B------:R-:W0:Y:S04]  /*1ebf0*/  LDS.128 R12, [R9] ;  /* 0x00000000090c7984 */ /* 0x000e280000000c00 */
[----:B0-----:R-:W-:Y:S04]  /*1ec00*/  STL.64 [R1+0x20], R12 ;  /* 0x0000200c01007387 */ /* 0x001fe80000100a00 */
[----:B------:R-:W-:Y:S04]  /*1ec10*/  STL.64 [R1+0x28], R14 ;  /* 0x0000280e01007387 */ /* 0x000fe80000100a00 */
[----:B------:R-:W0:Y:S01]  /*1ec20*/  LDS.128 R12, [R9+0x400] ;  /* 0x00040000090c7984 */ /* 0x000e220000000c00 */
[----:B------:R-:W-:Y:S01]  /*1ec30*/  PRMT R23, R23, 0x5410, R0 ;  /* 0x0000541017177816 */ /* 0x000fe20000000000 */
[----:B------:R-:W-:Y:S06]  /*1ec40*/  BAR.SYNC.DEFER_BLOCKING 0x0 ;  /* 0x0000000000007b1d */ /* 0x000fec0000010000 */
[----:B------:R-:W-:Y:S04]  /*1ec50*/  STSM.16.M88.4 [R19], R20 ;  /* 0x0000001413007844 */ /* 0x000fe80000000200 */
[----:B------:R-:W-:Y:S04]  /*1ec60*/  STSM.16.M88.4 [R19+0x200], R24 ;  /* 0x0002001813007844 */ /* 0x000fe80000000200 */
[----:B0-----:R-:W-:Y:S04]  /*1ec70*/  STL.64 [R1+0x40], R12 ;  /* 0x0000400c01007387 */ /* 0x001fe80000100a00 */
[----:B------:R0:W-:Y:S04]  /*1ec80*/  STL.64 [R1+0x48], R14 ;  /* 0x0000480e01007387 */ /* 0x0001e80000100a00 */
[----:B0-----:R-:W2:Y:S04]  /*1ec90*/  LDL.LU.64 R14, [R1+0xb28] ;  /* 0x000b2800010e7983 */ /* 0x001ea80000300a00 */
[----:B------:R-:W3:Y:S04]  /*1eca0*/  LDL.LU.64 R12, [R1+0xb20] ;  /* 0x000b2000010c7983 */ /* 0x000ee80000300a00 */
[----:B------:R-:W4:Y:S04]  /*1ecb0*/  LDL.LU R21, [R1+0x128] ;  /* 0x0001280001157983 */ /* 0x000f280000300800 */
[----:B------:R-:W3:Y:S04]  /*1ecc0*/  LDL.LU R22, [R1+0x124] ;  /* 0x0001240001167983 */ /* 0x000ee80000300800 */
[----:B------:R-:W3:Y:S04]  /*1ecd0*/  LDL.LU R23, [R1+0x8] ;  /* 0x0000080001177983 */ /* 0x000ee80000300800 */
[----:B------:R-:W4:Y:S04]  /*1ece0*/  LDL.LU R26, [R1+0x54] ;  /* 0x00005400011a7983 */ /* 0x000f280000300800 */
[----:B------:R-:W3:Y:S04]  /*1ecf0*/  LDL.LU R27, [R1] ;  /* 0x00000000011b7983 */ /* 0x000ee80000300800 */
[----:B------:R-:W3:Y:S01]  /*1ed00*/  LDL.LU R28, [R1+0x8c] ;  /* 0x00008c00011c7983 */ /* 0x000ee20000300800 */
[----:B------:R-:W-:-:S03]  /*1ed10*/  PRMT R20, R5, 0x5410, R4 ;  /* 0x0000541005147816 */ /* 0x000fc60000000004 */
[----:B------:R-:W3:Y:S04]  /*1ed20*/  LDL.LU R2, [R1+0x74] ;  /* 0x0000740001027983 */ /* 0x000ee80000300800 */
[----:B------:R-:W3:Y:S04]  /*1ed30*/  LDL.LU R29, [R1+0x88] ;  /* 0x00008800011d7983 */ /* 0x000ee80000300800 */
[----:B------:R-:W3:Y:S04]  /*1ed40*/  LDL.LU R3, [R1+0x34] ;  /* 0x0000340001037983 */ /* 0x000ee80000300800 */
[----:B------:R-:W3:Y:S04]  /*1ed50*/  LDL.LU R0, [R1+0x84] ;  /* 0x0000840001007983 */ /* 0x000ee80000300800 */
[----:B------:R-:W3:Y:S01]  /*1ed60*/  LDL.LU R4, [R1+0x38] ;  /* 0x0000380001047983 */ /* 0x000ee20000300800 */
[----:B------:R-:W-:-:S03]  /*1ed70*/  PRMT R24, R11, 0x5410, R7 ;  /* 0x000054100b187816 */ /* 0x000fc60000000007 */
[----:B------:R-:W3:Y:S01]  /*1ed80*/  LDL.LU R5, [R1+0x80] ;  /* 0x0000800001057983 */ /* 0x000ee20000300800 */
[----:B------:R-:W-:Y:S01]  /*1ed90*/  BAR.SYNC.DEFER_BLOCKING 0x0 ;  /* 0x0000000000007b1d */ /* 0x000fe20000010000 */
[----:B--2---:R-:W-:Y:S02]  /*1eda0*/  PRMT R25, R15, 0x5410, R10 ;  /* 0x000054100f197816 */ /* 0x004fe4000000000a */
[----:B----4-:R-:W-:Y:S02]  /*1edb0*/  PRMT R21, R21, 0x5410, R26 ;  /* 0x0000541015157816 */ /* 0x010fe4000000001a */
[----:B---3--:R-:W-:Y:S02]  /*1edc0*/  PRMT R26, R12, 0x5410, R14 ;  /* 0x000054100c1a7816 */ /* 0x008fe4000000000e */
[----:B------:R-:W-:Y:S02]  /*1edd0*/  PRMT R22, R22, 0x5410, R27 ;  /* 0x0000541016167816 */ /* 0x000fe4000000001b */
[----:B------:R-:W-:-:S02]  /*1ede0*/  PRMT R27, R18, 0x5410, R13 ;  /* 0x00005410121b7816 */ /* 0x000fc4000000000d */
[----:B------:R-:W0:Y:S01]  /*1edf0*/  LDS.128 R12, [R9] ;  /* 0x00000000090c7984 */ /* 0x000e220000000c00 */
[----:B------:R-:W-:-:S03]  /*1ee00*/  PRMT R23, R6, 0x5410, R23 ;  /* 0x0000541006177816 */ /* 0x000fc60000000017 */
[----:B0-----:R-:W-:Y:S04]  /*1ee10*/  STL.64 [R1+0x50], R12 ;  /* 0x0000500c01007387 */ /* 0x001fe80000100a00 */
[----:B------:R-:W-:Y:S04]  /*1ee20*/  STL.64 [R1+0x58], R14 ;  /* 0x0000580e01007387 */ /* 0x000fe80000100a00 */
[----:B------:R-:W2:Y:S04]  /*1ee30*/  LDL.LU R6, [R1+0x100] ;  /* 0x0001000001067983 */ /* 0x000ea80000300800 */
[----:B------:R-:W2:Y:S04]  /*1ee40*/  LDL.LU R7, [R1+0xa0] ;  /* 0x0000a00001077983 */ /* 0x000ea80000300800 */
[----:B------:R-:W0:Y:S01]  /*1ee50*/  LDS.128 R12, [R9+0x400] ;  /* 0x00040000090c7984 */ /* 0x000e220000000c00 */
[----:B------:R-:W-:Y:S06]  /*1ee60*/  BAR.SYNC.DEFER_BLOCKING 0x0 ;  /* 0x0000000000007b1d */ /* 0x000fec0000010000 */
[----:B------:R-:W-:Y:S04]  /*1ee70*/  STSM.16.M88.4 [R19], R20 ;  /* 0x0000001413007844 */ /* 0x000fe80000000200 */
[----:B0-----:R-:W-:Y:S04]  /*1ee80*/  STL.64 [R1+0x60], R12 ;  /* 0x0000600c01007387 */ /* 0x001fe80000100a00 */
[----:B------:R-:W-:Y:S04]  /*1ee90*/  STL.64 [R1+0x68], R14 ;  /* 0x0000680e01007387 */ /* 0x000fe80000100a00 */
[----:B------:R-:W-:Y:S01]  /*1eea0*/  STSM.16.M88.4 [R19+0x200], R24 ;  /* 0x0002001813007844 */ /* 0x000fe20000000200 */
[----:B------:R-:W-:Y:S06]  /*1eeb0*/  BAR.SYNC.DEFER_BLOCKING 0x0 ;  /* 0x0000000000007b1d */ /* 0x000fec0000010000 */
[----:B--2---:R0:W-:Y:S04]  /*1eec0*/  STL.64 [R1+0xb18], R6 ;  /* 0x000b180601007387 */ /* 0x0041e80000100a00 */
        /* <DEDUP_REMOVED lines=14> */
[----:B------:R-:W4:Y:S04]  /*1efb0*/  LDL.LU R26, [R1+0x7c] ;  /* 0x00007c00011a7983 */ /* 0x000f280000300800 */
[----:B------:R-:W4:Y:S01]  /*1efc0*/  LDL.LU R27, [R1+0x18] ;  /* 0x00001800011b7983 */ /* 0x000f220000300800 */
[----:B---3--:R-:W-:-:S02]  /*1efd0*/  PRMT R24, R28, 0x5410, R7 ;  /* 0x000054101c187816 */ /* 0x008fc40000000007 */
[----:B--2---:R-:W-:Y:S02]  /*1efe0*/  PRMT R23, R6, 0x5410, R23 ;  /* 0x0000541006177816 */ /* 0x004fe40000000017 */
[----:B----4-:R-:W-:Y:S02]  /*1eff0*/  PRMT R22, R22, 0x5410, R27 ;  /* 0x0000541016167816 */ /* 0x010fe4000000001b */
[----:B------:R-:W-:Y:S02]  /*1f000*/  PRMT R27, R5, 0x5410, R4 ;  /* 0x00005410051b7816 */ /* 0x000fe40000000004 */
[----:B------:R-:W0:Y:S04]  /*1f010*/  LDS.128 R4, [R9] ;  /* 0x0000000009047984 */ /* 0x000e280000000c00 */
[----:B0-----:R-:W-:Y:S04]  /*1f020*/  STL.64 [R1+0x70], R4 ;  /* 0x0000700401007387 */ /* 0x001fe80000100a00 */
[----:B------:R-:W-:Y:S04]  /*1f030*/  STL.64 [R1+0x78], R6 ;  /* 0x0000780601007387 */ /* 0x000fe80000100a00 */
[----:B------:R-:W0:Y:S01]  /*1f040*/  LDS.128 R4, [R9+0x400] ;  /* 0x0004000009047984 */ /* 0x000e220000000c00 */
[----:B------:R-:W-:-:S02]  /*1f050*/  PRMT R20, R20, 0x5410, R25 ;  /* 0x0000541014147816 */ /* 0x000fc40000000019 */
[----:B------:R-:W-:Y:S01]  /*1f060*/  PRMT R21, R21, 0x5410, R26 ;  /* 0x0000541015157816 */ /* 0x000fe2000000001a */
[----:B------:R-:W-:Y:S01]  /*1f070*/  BAR.SYNC.DEFER_BLOCKING 0x0 ;  /* 0x0000000000007b1d */ /* 0x000fe20000010000 */
[----:B------:R-:W-:Y:S02]  /*1f080*/  PRMT R25, R29, 0x5410, R2 ;  /* 0x000054101d197816 */ /* 0x000fe40000000002 */
[----:B------:R-:W-:-:S03]  /*1f090*/  PRMT R26, R0, 0x5410, R3 ;  /* 0x00005410001a7816 */ /* 0x000fc60000000003 */
[----:B------:R-:W-:Y:S04]  /*1f0a0*/  STSM.16.M88.4 [R19], R20 ;  /* 0x0000001413007844 */ /* 0x000fe80000000200 */
[----:B0-----:R-:W-:Y:S04]  /*1f0b0*/  STL.64 [R1+0x80], R4 ;  /* 0x0000800401007387 */ /* 0x001fe80000100a00 */
[----:B------:R0:W-:Y:S04]  /*1f0c0*/  STL.64 [R1+0x88], R6 ;  /* 0x0000880601007387 */ /* 0x0001e80000100a00 */
[----:B0-----:R-:W2:Y:S04]  /*1f0d0*/  LDL.LU.64 R6, [R1+0xb18] ;  /* 0x000b180001067983 */ /* 0x001ea80000300a00 */
[----:B------:R-:W3:Y:S04]  /*1f0e0*/  LDL.LU R4, [R1+0xf4] ;  /* 0x0000f40001047983 */ /* 0x000ee80000300800 */
[----:B------:R-:W4:Y:S04]  /*1f0f0*/  LDL.LU R28, [R1+0xcc] ;  /* 0x0000cc00011c7983 */ /* 0x000f280000300800 */
[----:B------:R-:W4:Y:S04]  /*1f100*/  LDL.LU R5, [R1+0xf0] ;  /* 0x0000f00001057983 */ /* 0x000f280000300800 */
[----:B------:R-:W3:Y:S04]  /*1f110*/  LDL.LU R2, [R1+0xb0] ;  /* 0x0000b00001027983 */ /* 0x000ee80000300800 */
[----:B------:R-:W3:Y:S04]  /*1f120*/  LDL.LU R29, [R1+0xdc] ;  /* 0x0000dc00011d7983 */ /* 0x000ee80000300800 */
[----:B------:R-:W3:Y:S04]  /*1f130*/  LDL.LU R3, [R1+0xb4] ;  /* 0x0000b40001037983 */ /* 0x000ee80000300800 */
[----:B------:R-:W3:Y:S04]  /*1f140*/  LDL.LU R0, [R1+0xd8] ;  /* 0x0000d80001007983 */ /* 0x000ee80000300800 */
[----:B------:R-:W2:Y:S04]  /*1f150*/  LDL.LU R20, [R1+0x108] ;  /* 0x0001080001147983 */ /* 0x000ea80000300800 */
[----:B------:R-:W4:Y:S04]  /*1f160*/  LDL.LU R21, [R1+0x98] ;  /* 0x0000980001157983 */ /* 0x000f280000300800 */
[----:B------:R-:W4:Y:S04]  /*1f170*/  LDL.LU R22, [R1+0x104] ;  /* 0x0001040001167983 */ /* 0x000f280000300800 */
[----:B------:R-:W3:Y:S04]  /*1f180*/  LDL.LU R23, [R1+0x9c] ;  /* 0x00009c0001177983 */ /* 0x000ee80000300800 */
[----:B------:R0:W-:Y:S04]  /*1f190*/  STSM.16.M88.4 [R19+0x200], R24 ;  /* 0x0002001813007844 */ /* 0x0001e80000000200 */
[----:B0-----:R-:W2:Y:S04]  /*1f1a0*/  LDL.LU R25, [R1+0xa8] ;  /* 0x0000a80001197983 */ /* 0x001ea80000300800 */
[----:B------:R-:W2:Y:S04]  /*1f1b0*/  LDL.LU R26, [R1+0x10c] ;  /* 0x00010c00011a7983 */ /* 0x000ea80000300800 */
[----:B------:R-:W3:Y:S01]  /*1f1c0*/  LDL.LU R27, [R1+0xac] ;  /* 0x0000ac00011b7983 */ /* 0x000ee20000300800 */
[----:B------:R-:W-:Y:S01]  /*1f1d0*/  BAR.SYNC.DEFER_BLOCKING 0x0 ;  /* 0x0000000000007b1d */ /* 0x000fe20000010000 */
[----:B--2---:R-:W-:-:S02]  /*1f1e0*/  PRMT R24, R26, 0x5410, R25 ;  /* 0x000054101a187816 */ /* 0x004fc40000000019 */
[----:B----4-:R-:W-:Y:S02]  /*1f1f0*/  PRMT R26, R22, 0x5410, R21 ;  /* 0x00005410161a7816 */ /* 0x010fe40000000015 */
[----:B---3--:R-:W-:Y:S02]  /*1f200*/  PRMT R25, R20, 0x5410, R27 ;  /* 0x0000541014197816 */ /* 0x008fe4000000001b */
[----:B------:R-:W-:Y:S02]  /*1f210*/  PRMT R27, R6, 0x5410, R23 ;  /* 0x00005410061b7816 */ /* 0x000fe40000000017 */
[----:B------:R-:W-:Y:S02]  /*1f220*/  PRMT R21, R15, 0x5410, R10 ;  /* 0x000054100f157816 */ /* 0x000fe4000000000a */
[----:B------:R-:W-:Y:S02]  /*1f230*/  PRMT R22, R12, 0x5410, R14 ;  /* 0x000054100c167816 */ /* 0x000fe4000000000e */
[----:B------:R-:W-:-:S02]  /*1f240*/  PRMT R23, R18, 0x5410, R13 ;  /* 0x0000541012177816 */ /* 0x000fc4000000000d */
[----:B------:R-:W0:Y:S01]  /*1f250*/  LDS.128 R12, [R9] ;  /* 0x00000000090c7984 */ /* 0x000e220000000c00 */
[----:B------:R-:W-:-:S03]  /*1f260*/  PRMT R20, R11, 0x5410, R7 ;  /* 0x000054100b147816 */ /* 0x000fc60000000007 */
[----:B------:R-:W2:Y:S04]  /*1f270*/  LDL R11, [R1+0x498] ;  /* 0x00049800010b7983 */ /* 0x000ea80000100800 */
[----:B0-----:R-:W-:Y:S04]  /*1f280*/  STL.64 [R1+0x90], R12 ;  /* 0x0000900c01007387 */ /* 0x001fe80000100a00 */
[----:B------:R-:W-:Y:S04]  /*1f290*/  STL.64 [R1+0x98], R14 ;  /* 0x0000980e01007387 */ /* 0x000fe80000100a00 */
[----:B------:R-:W3:Y:S04]  /*1f2a0*/  LDL.LU R6, [R1+0xc4] ;  /* 0x0000c40001067983 */ /* 0x000ee80000300800 */
[----:B------:R-:W3:Y:S04]  /*1f2b0*/  LDL.LU R7, [R1+0xe4] ;  /* 0x0000e40001077983 */ /* 0x000ee80000300800 */
[----:B------:R-:W0:Y:S01]  /*1f2c0*/  LDS.128 R12, [R9+0x400] ;  /* 0x00040000090c7984 */ /* 0x000e220000000c00 */
[----:B------:R-:W-:Y:S06]  /*1f2d0*/  BAR.SYNC.DEFER_BLOCKING 0x0 ;  /* 0x0000000000007b1d */ /* 0x000fec0000010000 */
[----:B0-----:R-:W-:Y:S04]  /*1f2e0*/  STL.64 [R1+0xa0], R12 ;  /* 0x0000a00c01007387 */ /* 0x001fe80000100a00 */
[----:B------:R-:W-:Y:S04]  /*1f2f0*/  STL.64 [R1+0xa8], R14 ;  /* 0x0000a80e01007387 */ /* 0x000fe80000100a00 */
[----:B------:R-:W-:Y:S04]  /*1f300*/  STSM.16.M88.4 [R19], R24 ;  /* 0x0000001813007844 */ /* 0x000fe80000000200 */
[----:B------:R-:W-:Y:S01]  /*1f310*/  STSM.16.M88.4 [R19+0x200], R20 ;  /* 0x0002001413007844 */ /* 0x000fe20000000200 */
[----:B------:R-:W-:Y:S06]  /*1f320*/  BAR.SYNC.DEFER_BLOCKING 0x0 ;  /* 0x0000000000007b1d */ /* 0x000fec0000010000 */
[----:B------:R-:W0:Y:S04]  /*1f330*/  LDS.128 R20, [R9] ;  /* 0x0000000009147984 */ /* 0x000e280000000c00 */
[----:B------:R-:W1:Y:S01]  /*1f340*/  LDS.128 R24, [R9+0x400] ;  /* 0x0004000009187984 */ /* 0x000e620000000c00 */
[----:B------:R-:W-:Y:S01]  /*1f350*/  PRMT R5, R5, 0x5410, R28 ;  /* 0x0000541005057816 */ /* 0x000fe2000000001c */
[----:B------:R-:W-:Y:S06]  /*1f360*/  BAR.SYNC.DEFER_BLOCKING 0x0 ;  /* 0x0000000000007b1d */ /* 0x000fec0000010000 */
[----:B---3--:R3:W-:Y:S04]  /*1f370*/  STL.64 [R1+0xb10], R6 ;  /* 0x000b100601007387 */ /* 0x0087e80000100a00 */
[----:B---3--:R-:W3:Y:S01]  /*1f380*/  LDL.LU R7, [R1+0xc8] ;  /* 0x0000c80001077983 */ /* 0x008ee20000300800 */
[----:B------:R-:W-:-:S02]  /*1f390*/  PRMT R6, R29, 0x5410, R2 ;  /* 0x000054101d067816 */ /* 0x000fc40000000002 */
[----:B------:R-:W4:Y:S01]  /*1f3a0*/  LDC R29, c[0x0][0x244] ;  /* 0x00009100ff1d7b82 */ /* 0x000f220000000800 */
[----:B------:R-:W2:Y:S04]  /*1f3b0*/  LDL.LU R10, [R1+0xc0] ;  /* 0x0000c000010a7983 */ /* 0x000ea80000300800 */
[----:B------:R-:W2:Y:S04]  /*1f3c0*/  LDL.LU R12, [R1+0xe0] ;  /* 0x0000e000010c7983 */ /* 0x000ea80000300800 */
[----:B------:R-:W4:Y:S04]  /*1f3d0*/  LDL.LU R15, [R1+0xbc] ;  /* 0x0000bc00010f7983 */ /* 0x000f280000300800 */
[----:B------:R-:W4:Y:S04]  /*1f3e0*/  LDL.LU R14, [R1+0xd4] ;  /* 0x0000d400010e7983 */ /* 0x000f280000300800 */
[----:B------:R-:W4:Y:S04]  /*1f3f0*/  LDL.LU R13, [R1+0xb8] ;  /* 0x0000b800010d7983 */ /* 0x000f280000300800 */
[----:B------:R-:W4:Y:S04]  /*1f400*/  LDL.LU R18, [R1+0xd0] ;  /* 0x0000d00001127983 */ /* 0x000f280000300800 */
[----:B0-----:R-:W-:Y:S04]  /*1f410*/  STL [R1+0xad4], R22 ;  /* 0x000ad41601007387 */ /* 0x001fe80000100800 */
[----:B------:R0:W-:Y:S04]  /*1f420*/  STL [R1+0xad0], R23 ;  /* 0x000ad01701007387 */ /* 0x0001e80000100800 */
[----:B0-----:R-:W4:Y:S01]  /*1f430*/  LDL R23, [R1+0x464] ;  /* 0x0004640001177983 */ /* 0x001f220000100800 */
[----:B---3--:R-:W-:-:S02]  /*1f440*/  PRMT R4, R4, 0x5410, R7 ;  /* 0x0000541004047816 */ /* 0x008fc40000000007 */
[----:B------:R-:W-:-:S05]  /*1f450*/  PRMT R7, R0, 0x5410, R3 ;  /* 0x0000541000077816 */ /* 0x000fca0000000003 */
[----:B------:R0:W-:Y:S04]  /*1f460*/  STSM.16.M88.4 [R19], R4 ;  /* 0x0000000413007844 */ /* 0x0001e80000000200 */
[----:B0-----:R-:W3:Y:S04]  /*1f470*/  LDL.LU.64 R6, [R1+0xb10] ;  /* 0x000b100001067983 */ /* 0x001ee80000300a00 */
[----:B------:R-:W3:Y:S01]  /*1f480*/  LDL R22, [R1+0x4c4] ;  /* 0x0004c40001167983 */ /* 0x000ee20000100800 */
[----:B--2---:R-:W-:Y:S01]  /*1f490*/  PRMT R5, R12, 0x5410, R10 ;  /* 0x000054100c057816 */ /* 0x004fe2000000000a */
[C---:B------:R-:W-:Y:S01]  /*1f4a0*/  IMAD R3, R11.reuse, UR4, RZ ;  /* 0x000000040b037c24 */ /* 0x040fe2000f8e02ff */
[----:B------:R-:W-:Y:S01]  /*1f4b0*/  ULDC.64 UR4, c[0x0][0x220] ;  /* 0x0000880000047ab9 */ /* 0x000fe20000000a00 */
[----:B------:R-:W-:Y:S01]  /*1f4c0*/  ISETP.GE.AND P1, PT, R11, UR10, PT ;  /* 0x0000000a0b007c0c */ /* 0x000fe2000bf26270 */
[----:B------:R-:W-:-:S02]  /*1f4d0*/  ULDC UR10, c[0x0][0x248] ;  /* 0x00009200000a7ab9 */ /* 0x000fc40000000800 */
[----:B------:R-:W-:-:S04]  /*1f4e0*/  IADD3 R2, P4, R3, UR4, RZ ;  /* 0x0000000403027c10 */ /* 0x000fc8000ff9e0ff */
[----:B------:R-:W-:Y:S01]  /*1f4f0*/  LEA.HI.X.SX32 R0, R3, UR5, 0x1, P4 ;  /* 0x0000000503007c11 */ /* 0x000fe2000a0f0eff */
[C---:B----4-:R-:W-:Y:S01]  /*1f500*/  IMAD R9, R23.reuse, UR6, RZ ;  /* 0x0000000617097c24 */ /* 0x050fe2000f8e02ff */
[----:B------:R-:W-:Y:S01]  /*1f510*/  ISETP.LT.AND P1, PT, R23, UR29, !P1 ;  /* 0x0000001d17007c0c */ /* 0x000fe2000cf21270 */
[----:B------:R-:W-:Y:S01]  /*1f520*/  IMAD R10, R29, 0x40, R3 ;  /* 0x000000401d0a7824 */ /* 0x000fe200078e0203 */
[----:B------:R-:W-:Y:S01]  /*1f530*/  ULDC.64 UR4, c[0x0][0x220] ;  /* 0x0000880000047ab9 */ /* 0x000fe20000000a00 */
[----:B------:R-:W-:Y:S01]  /*1f540*/  ULDC.64 UR6, c[0x0][0x228] ;  /* 0x00008a0000067ab9 */ /* 0x000fe20000000a00 */
[----:B------:R-:W-:Y:S02]  /*1f550*/  SHF.R.S32.HI R12, RZ, 0x1f, R9 ;  /* 0x0000001fff0c7819 */ /* 0x000fe40000011409 */
[----:B------:R-:W-:-:S05]  /*1f560*/  IADD3 R28, P4, R9, R2, RZ ;  /* 0x00000002091c7210 */ /* 0x000fca0007f9e0ff */
[----:B------:R-:W-:Y:S01]  /*1f570*/  IMAD.X R29, R12, 0x1, R0, P4 ;  /* 0x000000010c1d7824 */ /* 0x000fe200020e0600 */
[----:B------:R-:W-:Y:S02]  /*1f580*/  ISETP.GE.AND P4, PT, R23, UR11, PT ;  /* 0x0000000b17007c0c */ /* 0x000fe4000bf86270 */
[----:B------:R-:W-:Y:S02]  /*1f590*/  IADD3 R3, P5, R10, UR4, RZ ;  /* 0x000000040a037c10 */ /* 0x000fe4000ffbe0ff */
[----:B---3--:R-:W-:Y:S02]  /*1f5a0*/  PRMT R4, R7, 0x5410, R6 ;  /* 0x0000541007047816 */ /* 0x008fe40000000006 */
[----:B------:R-:W-:Y:S02]  /*1f5b0*/  PRMT R6, R14, 0x5410, R15 ;  /* 0x000054100e067816 */ /* 0x000fe4000000000f */
[----:B------:R-:W-:-:S05]  /*1f5c0*/  PRMT R7, R18, 0x5410, R13 ;  /* 0x0000541012077816 */ /* 0x000fca000000000d */
[----:B------:R0:W-:Y:S01]  /*1f5d0*/  STSM.16.M88.4 [R19+0x200], R4 ;  /* 0x0002000413007844 */ /* 0x0001e20000000200 */
[----:B------:R-:W-:Y:S01]  /*1f5e0*/  PRMT R13, R16, 0x7770, RZ ;  /* 0x00007770100d7816 */ /* 0x000fe200000000ff */
[----:B------:R-:W-:Y:S01]  /*1f5f0*/  BAR.SYNC.DEFER_BLOCKING 0x0 ;  /* 0x0000000000007b1d */ /* 0x000fe20000010000 */
[----:B------:R-:W-:-:S05]  /*1f600*/  ISETP.LT.AND P4, PT, R22, UR6, !P4 ;  /* 0x0000000616007c0c */ /* 0x000fca000e781270 */
[----:B------:R-:W-:Y:S01]  /*1f610*/  ULDC UR6, c[0x0][0x22c] ;  /* 0x00008b0000067ab9 */ /* 0x000fe20000000800 */
[----:B0-----:R-:W2:Y:S04]  /*1f620*/  LDL.LU.64 R6, [R1+0xb08] ;  /* 0x000b080001067983 */ /* 0x001ea80000300a00 */
[----:B------:R-:W3:Y:S04]  /*1f630*/  LDL.LU.64 R4, [R1+0xb00] ;  /* 0x000b000001047983 */ /* 0x000ee80000300a00 */
[----:B------:R0:W-:Y:S01]  /*1f640*/  @P1 STG.E.U8 desc[UR8][R28.64], R13 ;  /* 0x0000000d1c001986 */ /* 0x0001e2000c101108 */
[----:B------:R-:W-:-:S02]  /*1f650*/  IADD3 R18, P1, R9, R3, RZ ;  /* 0x0000000309127210 */ /* 0x000fc40007f3e0ff */
[----:B0-----:R-:W-:Y:S01]  /*1f660*/  LEA.HI.X.SX32 R28, R10, UR5, 0x1, P5 ;  /* 0x000000050a1c7c11 */ /* 0x001fe2000a8f0eff */
[----:B------:R-:W-:Y:S01]  /*1f670*/  ULDC.64 UR4, c[0x0][0x228] ;  /* 0x00008a0000047ab9 */ /* 0x000fe20000000a00 */
[----:B------:R-:W-:-:S03]  /*1f680*/  PRMT R29, R16, 0x7771, RZ ;  /* 0x00007771101d7816 */ /* 0x000fc600000000ff */
[----:B------:R-:W-:Y:S02]  /*1f690*/  IMAD.X R19, R12, 0x1, R28, P1 ;  /* 0x000000010c137824 */ /* 0x000fe400008e061c */
[----:B------:R-:W-:Y:S01]  /*1f6a0*/  VIADD R10, R9, UR10 ;  /* 0x0000000a090a7c36 */ /* 0x000fe20008000000 */
[----:B------:R-:W-:Y:S01]  /*1f6b0*/  ISETP.LT.AND P5, PT, R11, UR4, !P2 ;  /* 0x000000040b007c0c */ /* 0x000fe2000d7a1270 */
[----:B------:R-:W-:Y:S01]  /*1f6c0*/  VIADD R13, R23, 0x3 ;  /* 0x00000003170d7836 */ /* 0x000fe20000000000 */
[----:B------:R0:W-:Y:S01]  /*1f6d0*/  @P4 STG.E.U8 desc[UR8][R18.64], R29 ;  /* 0x0000001d12004986 */ /* 0x0001e2000c101108 */
[----:B------:R-:W-:Y:S01]  /*1f6e0*/  PRMT R12, R16, 0x7772, RZ ;  /* 0x00007772100c7816 */ /* 0x000fe200000000ff */
[----:B------:R-:W-:Y:S01]  /*1f6f0*/  ULDC UR4, c[0x0][0x22c] ;  /* 0x00008b0000047ab9 */ /* 0x000fe20000000800 */
[----:B------:R-:W-:Y:S01]  /*1f700*/  SHF.R.S32.HI R9, RZ, 0x1f, R10 ;  /* 0x0000001fff097819 */ /* 0x000fe2000001140a */
[----:B------:R-:W-:Y:S01]  /*1f710*/  ULDC.64 UR10, c[0x0][0x228] ;  /* 0x00008a00000a7ab9 */ /* 0x000fe20000000a00 */
[----:B------:R-:W-:Y:S01]  /*1f720*/  IADD3 R14, P6, R10, R2, RZ ;  /* 0x000000020a0e7210 */ /* 0x000fe20007fde0ff */
[----:B0-----:R-:W4:Y:S04]  /*1f730*/  LDL.LU R18, [R1+0xafc] ;  /* 0x000afc0001127983 */ /* 0x001f280000300800 */
[----:B------:R-:W-:Y:S01]  /*1f740*/  IMAD.X R15, R9, 0x1, R0, P6 ;  /* 0x00000001090f7824 */ /* 0x000fe200030e0600 */
[----:B------:R-:W-:Y:S01]  /*1f750*/  ISETP.LT.AND P4, PT, R22, UR12, !P2 ;  /* 0x0000000c16007c0c */ /* 0x000fe2000d781270 */
[----:B------:R-:W-:Y:S01]  /*1f760*/  VIADD R19, R23, 0x4 ;  /* 0x0000000417137836 */ /* 0x000fe20000000000 */
[----:B------:R-:W-:Y:S01]  /*1f770*/  ISETP.GE.AND P1, PT, R13, UR4, PT ;  /* 0x000000040d007c0c */ /* 0x000fe2000bf26270 */
[----:B------:R-:W-:Y:S01]  /*1f780*/  ULDC UR4, c[0x0][0x248] ;  /* 0x0000920000047ab9 */ /* 0x000fe20000000800 */
[----:B------:R0:W-:Y:S01]  /*1f790*/  @P5 STG.E.U8 desc[UR8][R14.64], R12 ;  /* 0x0000000c0e005986 */ /* 0x0001e2000c101108 */
[----:B------:R-:W-:Y:S01]  /*1f7a0*/  PRMT R16, R16, 0x7773, RZ ;  /* 0x0000777310107816 */ /* 0x000fe200000000ff */
[C---:B------:R-:W-:Y:S01]  /*1f7b0*/  VIADD R29, R10.reuse, UR4 ;  /* 0x000000040a1d7c36 */ /* 0x040fe20008000000 */
[----:B------:R-:W-:Y:S01]  /*1f7c0*/  ULDC UR4, c[0x0][0x22c] ;  /* 0x00008b0000047ab9 */ /* 0x000fe20000000800 */
[----:B------:R-:W-:Y:S01]  /*1f7d0*/  ULDC UR12, c[0x0][0x228] ;  /* 0x00008a00000c7ab9 */ /* 0x000fe20000000800 */
[----:B0-----:R-:W-:-:S05]  /*1f7e0*/  IADD3 R14, P2, R10, R3, RZ ;  /* 0x000000030a0e7210 */ /* 0x001fca0007f5e0ff */
[----:B------:R-:W-:Y:S01]  /*1f7f0*/  IMAD.X R15, R9, 0x1, R28, P2 ;  /* 0x00000001090f7824 */ /* 0x000fe200010e061c */
[----:B------:R-:W-:Y:S01]  /*1f800*/  ISETP.LT.AND P5, PT, R11, UR10, !P3 ;  /* 0x0000000a0b007c0c */ /* 0x000fe2000dfa1270 */
[----:B------:R-:W-:Y:S01]  /*1f810*/  ULDC UR10, c[0x0][0x228] ;  /* 0x00008a00000a7ab9 */ /* 0x000fe20000000800 */
[----:B------:R-:W-:Y:S02]  /*1f820*/  SHF.R.S32.HI R10, RZ, 0x1f, R29 ;  /* 0x0000001fff0a7819 */ /* 0x000fe4000001141d */
[----:B------:R0:W-:Y:S01]  /*1f830*/  @P4 STG.E.U8 desc[UR8][R14.64], R16 ;  /* 0x000000100e004986 */ /* 0x0001e2000c101108 */
[----:B------:R-:W-:Y:S02]  /*1f840*/  ISETP.LT.AND P4, PT, R22, UR16, !P3 ;  /* 0x0000001016007c0c */ /* 0x000fe4000df81270 */
[----:B------:R-:W-:Y:S01]  /*1f850*/  ISETP.GE.AND P2, PT, R19, UR4, PT ;  /* 0x0000000413007c0c */ /* 0x000fe2000bf46270 */
[----:B------:R-:W-:Y:S01]  /*1f860*/  ULDC UR4, c[0x0][0x248] ;  /* 0x0000920000047ab9 */ /* 0x000fe20000000800 */
[----:B------:R-:W-:Y:S01]  /*1f870*/  VIADD R19, R23, 0x5 ;  /* 0x0000000517137836 */ /* 0x000fe20000000000 */
[C---:B0-----:R-:W-:Y:S01]  /*1f880*/  IADD3 R14, P3, R29.reuse, R3, RZ ;  /* 0x000000031d0e7210 */ /* 0x041fe20007f7e0ff */
[----:B------:R-:W-:Y:S01]  /*1f890*/  VIADD R16, R29, UR4 ;  /* 0x000000041d107c36 */ /* 0x000fe20008000000 */
[----:B------:R-:W-:-:S03]  /*1f8a0*/  ULDC UR4, c[0x0][0x22c] ;  /* 0x00008b0000047ab9 */ /* 0x000fc60000000800 */
[----:B------:R-:W-:Y:S01]  /*1f8b0*/  IMAD.X R15, R10, 0x1, R28, P3 ;  /* 0x000000010a0f7824 */ /* 0x000fe200018e061c */
[----:B------:R-:W-:Y:S01]  /*1f8c0*/  ISETP.GE.AND P3, PT, R19, UR4, PT ;  /* 0x0000000413007c0c */ /* 0x000fe2000bf66270 */
[----:B------:R-:W-:Y:S01]  /*1f8d0*/  ULDC UR4, c[0x0][0x248] ;  /* 0x0000920000047ab9 */ /* 0x000fe20000000800 */
[----:B------:R-:W2:Y:S01]  /*1f8e0*/  LDL.LU R19, [R1+0xaf8] ;  /* 0x000af80001137983 */ /* 0x000ea20000300800 */
[----:B------:R-:W-:Y:S02]  /*1f8f0*/  IADD3 R12, P6, R29, R2, RZ ;  /* 0x000000021d0c7210 */ /* 0x000fe40007fde0ff */
[----:B------:R-:W-:-:S03]  /*1f900*/  PRMT R9, R17, 0x7770, RZ ;  /* 0x0000777011097816 */ /* 0x000fc600000000ff */
[----:B------:R-:W-:-:S05]  /*1f910*/  IMAD.X R13, R10, 0x1, R0, P6 ;  /* 0x000000010a0d7824 */ /* 0x000fca00030e0600 */
[----:B------:R0:W-:Y:S01]  /*1f920*/  @P5 STG.E.U8 desc[UR8][R12.64], R9 ;  /* 0x000000090c005986 */ /* 0x0001e2000c101108 */
[----:B------:R-:W-:Y:S02]  /*1f930*/  ISETP.LT.AND P5, PT, R11, UR14, !P1 ;  /* 0x0000000e0b007c0c */ /* 0x000fe4000cfa1270 */
[C---:B------:R-:W-:Y:S02]  /*1f940*/  PRMT R29, R17.reuse, 0x7771, RZ ;  /* 0x00007771111d7816 */ /* 0x040fe400000000ff */
[----:B------:R-:W-:Y:S02]  /*1f950*/  PRMT R10, R17, 0x7772, RZ ;  /* 0x00007772110a7816 */ /* 0x000fe400000000ff */
[----:B0-----:R-:W-:Y:S02]  /*1f960*/  SHF.R.S32.HI R9, RZ, 0x1f, R16 ;  /* 0x0000001fff097819 */ /* 0x001fe40000011410 */
[----:B------:R-:W-:Y:S01]  /*1f970*/  IADD3 R12, P6, R16, R2, RZ ;  /* 0x00000002100c7210 */ /* 0x000fe20007fde0ff */
[----:B------:R0:W-:Y:S04]  /*1f980*/  @P4 STG.E.U8 desc[UR8][R14.64], R29 ;  /* 0x0000001d0e004986 */ /* 0x0001e8000c101108 */
[----:B------:R-:W-:Y:S01]  /*1f990*/  IMAD.X R13, R9, 0x1, R0, P6 ;  /* 0x00000001090d7824 */ /* 0x000fe200030e0600 */
[----:B------:R-:W-:-:S04]  /*1f9a0*/  ISETP.LT.AND P4, PT, R22, UR20, !P1 ;  /* 0x0000001416007c0c */ /* 0x000fc8000cf81270 */
[----:B------:R1:W-:Y:S01]  /*1f9b0*/  @P5 STG.E.U8 desc[UR8][R12.64], R10 ;  /* 0x0000000a0c005986 */ /* 0x0003e2000c101108 */
[----:B------:R-:W-:Y:S01]  /*1f9c0*/  ISETP.LT.AND P5, PT, R11, UR18, !P2 ;  /* 0x000000120b007c0c */ /* 0x000fe2000d7a1270 */
[C---:B0-----:R-:W-:Y:S01]  /*1f9d0*/  VIADD R29, R16.reuse, UR4 ;  /* 0x00000004101d7c36 */ /* 0x041fe20008000000 */
[----:B------:R-:W-:Y:S01]  /*1f9e0*/  IADD3 R14, P1, R16, R3, RZ ;  /* 0x00000003100e7210 */ /* 0x000fe20007f3e0ff */
[----:B------:R-:W-:-:S03]  /*1f9f0*/  ULDC UR4, c[0x0][0x22c] ;  /* 0x00008b0000047ab9 */ /* 0x000fc60000000800 */
[----:B------:R-:W-:Y:S01]  /*1fa00*/  IADD3 R16, P6, R29, R2, RZ ;  /* 0x000000021d107210 */ /* 0x000fe20007fde0ff */
[----:B------:R-:W-:Y:S01]  /*1fa10*/  IMAD.X R15, R9, 0x1, R28, P1 ;  /* 0x00000001090f7824 */ /* 0x000fe200008e061c */
[----:B-1----:R-:W-:Y:S01]  /*1fa20*/  SHF.R.S32.HI R12, RZ, 0x1f, R29 ;  /* 0x0000001fff0c7819 */ /* 0x002fe2000001141d */
[----:B------:R-:W-:Y:S01]  /*1fa30*/  VIADD R13, R23, 0x6 ;  /* 0x00000006170d7836 */ /* 0x000fe20000000000 */
[----:B------:R-:W-:-:S03]  /*1fa40*/  PRMT R10, R17, 0x7773, RZ ;  /* 0x00007773110a7816 */ /* 0x000fc600000000ff */
[----:B------:R-:W-:Y:S01]  /*1fa50*/  IMAD.X R17, R12, 0x1, R0, P6 ;  /* 0x000000010c117824 */ /* 0x000fe200030e0600 */
[----:B------:R-:W-:Y:S01]  /*1fa60*/  ISETP.GE.AND P1, PT, R13, UR4, PT ;  /* 0x000000040d007c0c */ /* 0x000fe2000bf26270 */
[----:B------:R-:W-:Y:S01]  /*1fa70*/  ULDC UR4, c[0x0][0x248] ;  /* 0x0000920000047ab9 */ /* 0x000fe20000000800 */
[----:B------:R0:W-:Y:S01]  /*1fa80*/  @P4 STG.E.U8 desc[UR8][R14.64], R10 ;  /* 0x0000000a0e004986 */ /* 0x0001e2000c101108 */
[----:B------:R-:W-:Y:S01]  /*1fa90*/  ISETP.LT.AND P4, PT, R22, UR24, !P2 ;  /* 0x0000001816007c0c */ /* 0x000fe2000d781270 */
[C---:B0-----:R-:W-:Y:S01]  /*1faa0*/  VIADD R10, R29.reuse, UR4 ;  /* 0x000000041d0a7c36 */ /* 0x041fe20008000000 */
[----:B------:R-:W-:Y:S01]  /*1fab0*/  IADD3 R14, P2, R29, R3, RZ ;  /* 0x000000031d0e7210 */ /* 0x000fe20007f5e0ff */
[----:B------:R-:W-:-:S04]  /*1fac0*/  ULDC UR4, c[0x0][0x22c] ;  /* 0x00008b0000047ab9 */ /* 0x000fc80000000800 */
[----:B------:R-:W-:Y:S01]  /*1fad0*/  IMAD.X R15, R12, 0x1, R28, P2 ;  /* 0x000000010c0f7824 */ /* 0x000fe200010e061c */
[----:B----4-:R-:W-:-:S05]  /*1fae0*/  PRMT R9, R18, 0x7770, RZ ;  /* 0x0000777012097816 */ /* 0x010fca00000000ff */
[----:B------:R0:W-:Y:S01]  /*1faf0*/  @P5 STG.E.U8 desc[UR8][R16.64], R9 ;  /* 0x0000000910005986 */ /* 0x0001e2000c101108 */
[----:B------:R-:W-:Y:S02]  /*1fb00*/  ISETP.LT.AND P5, PT, R11, UR22, !P3 ;  /* 0x000000160b007c0c */ /* 0x000fe4000dfa1270 */
[C---:B------:R-:W-:Y:S02]  /*1fb10*/  PRMT R29, R18.reuse, 0x7771, RZ ;  /* 0x00007771121d7816 */ /* 0x040fe400000000ff */
[----:B------:R-:W-:Y:S01]  /*1fb20*/  PRMT R12, R18, 0x7772, RZ ;  /* 0x00007772120c7816 */ /* 0x000fe200000000ff */
[----:B0-----:R-:W-:Y:S01]  /*1fb30*/  VIADD R17, R23, 0x7 ;  /* 0x0000000717117836 */ /* 0x001fe20000000000 */
[----:B------:R-:W-:Y:S02]  /*1fb40*/  SHF.R.S32.HI R9, RZ, 0x1f, R10 ;  /* 0x0000001fff097819 */ /* 0x000fe4000001140a */
[----:B------:R-:W-:Y:S02]  /*1fb50*/  IADD3 R16, P6, R10, R2, RZ ;  /* 0x000000020a107210 */ /* 0x000fe40007fde0ff */
[----:B------:R-:W-:Y:S01]  /*1fb60*/  ISETP.GE.AND P2, PT, R17, UR4, PT ;  /* 0x0000000411007c0c */ /* 0x000fe2000bf46270 */
[----:B------:R0:W-:Y:S02]  /*1fb70*/  @P4 STG.E.U8 desc[UR8][R14.64], R29 ;  /* 0x0000001d0e004986 */ /* 0x0001e4000c101108 */
[----:B------:R-:W-:Y:S01]  /*1fb80*/  IMAD.X R17, R9, 0x1, R0, P6 ;  /* 0x0000000109117824 */ /* 0x000fe200030e0600 */
[----:B------:R-:W-:Y:S01]  /*1fb90*/  ISETP.LT.AND P4, PT, R22, UR26, !P3 ;  /* 0x0000001a16007c0c */ /* 0x000fe2000df81270 */
[----:B------:R-:W-:-:S03]  /*1fba0*/  ULDC UR4, c[0x0][0x248] ;  /* 0x0000920000047ab9 */ /* 0x000fc60000000800 */
[----:B------:R1:W-:Y:S01]  /*1fbb0*/  @P5 STG.E.U8 desc[UR8][R16.64], R12 ;  /* 0x0000000c10005986 */ /* 0x0003e2000c101108 */
[----:B------:R-:W-:Y:S01]  /*1fbc0*/  ISETP.LT.AND P5, PT, R11, UR28, !P1 ;  /* 0x0000001c0b007c0c */ /* 0x000fe2000cfa1270 */
[----:B0-----:R-:W-:Y:S01]  /*1fbd0*/  VIADD R29, R10, UR4 ;  /* 0x000000040a1d7c36 */ /* 0x001fe20008000000 */
[----:B------:R-:W-:Y:S01]  /*1fbe0*/  PRMT R18, R18, 0x7773, RZ ;  /* 0x0000777312127816 */ /* 0x000fe200000000ff */
[----:B------:R-:W-:Y:S01]  /*1fbf0*/  ULDC UR4, c[0x0][0x22c] ;  /* 0x00008b0000047ab9 */ /* 0x000fe20000000800 */
[----:B-1----:R-:W-:Y:S01]  /*1fc00*/  IADD3 R12, P3, R10, R3, RZ ;  /* 0x000000030a0c7210 */ /* 0x002fe20007f7e0ff */
[----:B------:R-:W-:-:S04]  /*1fc10*/  VIADD R16, R23, 0x8 ;  /* 0x0000000817107836 */ /* 0x000fc80000000000 */
[----:B------:R-:W-:Y:S01]  /*1fc20*/  IMAD.X R13, R9, 0x1, R28, P3 ;  /* 0x00000001090d7824 */ /* 0x000fe200018e061c */
[----:B------:R-:W-:Y:S01]  /*1fc30*/  ISETP.GE.AND P3, PT, R16, UR6, PT ;  /* 0x0000000610007c0c */ /* 0x000fe2000bf66270 */
[----:B------:R-:W-:Y:S01]  /*1fc40*/  ULDC UR6, c[0x0][0x228] ;  /* 0x00008a0000067ab9 */ /* 0x000fe20000000800 */
[----:B------:R-:W-:Y:S02]  /*1fc50*/  SHF.R.S32.HI R9, RZ, 0x1f, R29 ;  /* 0x0000001fff097819 */ /* 0x000fe4000001141d */
[----:B------:R-:W-:Y:S01]  /*1fc60*/  IADD3 R16, P6, R29, R2, RZ ;  /* 0x000000021d107210 */ /* 0x000fe20007fde0ff */
[----:B------:R2:W-:Y:S01]  /*1fc70*/  @P4 STG.E.U8 desc[UR8][R12.64], R18 ;  /* 0x000000120c004986 */ /* 0x0005e2000c101108 */
[----:B------:R-:W-:Y:S01]  /*1fc80*/  ISETP.LT.AND P1, PT, R22, UR6, !P1 ;  /* 0x0000000616007c0c */ /* 0x000fe2000cf21270 */
[----:B------:R-:W-:Y:S01]  /*1fc90*/  VIADD R10, R23, 0x9 ;  /* 0x00000009170a7836 */ /* 0x000fe20000000000 */
[----:B------:R-:W-:Y:S01]  /*1fca0*/  ULDC UR6, c[0x0][0x228] ;  /* 0x00008a0000067ab9 */ /* 0x000fe20000000800 */
[----:B------:R-:W-:Y:S01]  /*1fcb0*/  IMAD.X R17, R9, 0x1, R0, P6 ;  /* 0x0000000109117824 */ /* 0x000fe200030e0600 */
[----:B--2---:R-:W-:-:S02]  /*1fcc0*/  PRMT R18, R19, 0x7770, RZ ;  /* 0x0000777013127816 */ /* 0x004fc400000000ff */
[----:B------:R-:W-:-:S03]  /*1fcd0*/  IADD3 R12, P6, R29, R3, RZ ;  /* 0x000000031d0c7210 */ /* 0x000fc60007fde0ff */
[----:B------:R0:W-:Y:S02]  /*1fce0*/  @P5 STG.E.U8 desc[UR8][R16.64], R18 ;  /* 0x0000001210005986 */ /* 0x0001e4000c101108 */
[----:B------:R-:W-:Y:S01]  /*1fcf0*/  IMAD.X R13, R9, 0x1, R28, P6 ;  /* 0x00000001090d7824 */ /* 0x000fe200030e061c */
[----:B0-----:R-:W-:-:S05]  /*1fd00*/  PRMT R17, R19, 0x7771, RZ ;  /* 0x0000777113117816 */ /* 0x001fca00000000ff */
[----:B------:R0:W-:Y:S04]  /*1fd10*/  @P1 STG.E.U8 desc[UR8][R12.64], R17 ;  /* 0x000000110c001986 */ /* 0x0001e8000c101108 */
[----:B0-----:R-:W2:Y:S01]  /*1fd20*/  LDL.LU.64 R12, [R1+0xaf0] ;  /* 0x000af000010c7983 */ /* 0x001ea20000300a00 */
[----:B------:R-:W-:Y:S01]  /*1fd30*/  ISETP.GE.AND P4, PT, R10, UR4, PT ;  /* 0x000000040a007c0c */ /* 0x000fe2000bf86270 */
[----:B------:R-:W-:Y:S02]  /*1fd40*/  ULDC UR4, c[0x0][0x248] ;  /* 0x0000920000047ab9 */ /* 0x000fe40000000800 */
[----:B------:R-:W-:Y:S01]  /*1fd50*/  VIADD R18, R29, UR4 ;  /* 0x000000041d127c36 */ /* 0x000fe20008000000 */
[----:B------:R-:W-:Y:S01]  /*1fd60*/  ISETP.LT.AND P5, PT, R11, UR6, !P2 ;  /* 0x000000060b007c0c */ /* 0x000fe2000d7a1270 */
[----:B------:R-:W-:Y:S01]  /*1fd70*/  ULDC UR4, c[0x0][0x248] ;  /* 0x0000920000047ab9 */ /* 0x000fe20000000800 */
[C---:B------:R-:W-:Y:S01]  /*1fd80*/  PRMT R14, R19.reuse, 0x7773, RZ ;  /* 0x00007773130e7816 */ /* 0x040fe200000000ff */
[----:B------:R-:W-:Y:S01]  /*1fd90*/  ULDC UR6, c[0x0][0x228] ;  /* 0x00008a0000067ab9 */ /* 0x000fe20000000800 */
[----:B------:R-:W-:-:S02]  /*1fda0*/  PRMT R29, R19, 0x7772, RZ ;  /* 0x00007772131d7816 */ /* 0x000fc400000000ff */
[----:B------:R-:W-:Y:S02]  /*1fdb0*/  SHF.R.S32.HI R19, RZ, 0x1f, R18 ;  /* 0x0000001fff137819 */ /* 0x000fe40000011412 */
[CC--:B------:R-:W-:Y:S01]  /*1fdc0*/  IADD3 R16, P6, R18.reuse, R2.reuse, RZ ;  /* 0x0000000212107210 */ /* 0x0c0fe20007fde0ff */
[----:B------:R-:W-:Y:S01]  /*1fdd0*/  VIADD R9, R18, UR4 ;  /* 0x0000000412097c36 */ /* 0x000fe20008000000 */
[----:B------:R-:W-:Y:S01]  /*1fde0*/  ISETP.LT.AND P2, PT, R22, UR6, !P2 ;  /* 0x0000000616007c0c */ /* 0x000fe2000d741270 */
[----:B------:R-:W-:Y:S02]  /*1fdf0*/  VIADD R15, R23, 0xa ;  /* 0x0000000a170f7836 */ /* 0x000fe40000000000 */
[----:B------:R-:W-:Y:S01]  /*1fe00*/  IMAD.X R17, R19, 0x1, R0, P6 ;  /* 0x0000000113117824 */ /* 0x000fe200030e0600 */
[----:B------:R-:W-:Y:S01]  /*1fe10*/  ISETP.LT.AND P6, PT, R11, UR10, !P3 ;  /* 0x0000000a0b007c0c */ /* 0x000fe2000dfc1270 */
[----:B------:R-:W-:Y:S01]  /*1fe20*/  ULDC UR4, c[0x0][0x22c] ;  /* 0x00008b0000047ab9 */ /* 0x000fe20000000800 */
[----:B------:R-:W-:Y:S01]  /*1fe30*/  IADD3 R18, P1, R18, R3, RZ ;  /* 0x0000000312127210 */ /* 0x000fe20007f3e0ff */
[----:B------:R-:W-:Y:S01]  /*1fe40*/  ULDC UR6, c[0x0][0x228] ;  /* 0x00008a0000067ab9 */ /* 0x000fe20000000800 */
[----:B------:R0:W-:Y:S01]  /*1fe50*/  @P5 STG.E.U8 desc[UR8][R16.64], R29 ;  /* 0x0000001d10005986 */ /* 0x0001e2000c101108 */
[----:B------:R-:W-:Y:S01]  /*1fe60*/  SHF.R.S32.HI R10, RZ, 0x1f, R9 ;  /* 0x0000001fff0a7819 */ /* 0x000fe20000011409 */
[----:B------:R-:W-:Y:S01]  /*1fe70*/  ULDC UR10, c[0x0][0x228] ;  /* 0x00008a00000a7ab9 */ /* 0x000fe20000000800 */
[----:B------:R-:W-:Y:S01]  /*1fe80*/  IMAD.X R19, R19, 0x1, R28, P1 ;  /* 0x0000000113137824 */ /* 0x000fe200008e061c */
[----:B------:R-:W-:Y:S01]  /*1fe90*/  ISETP.GE.AND P1, PT, R15, UR4, PT ;  /* 0x000000040f007c0c */ /* 0x000fe2000bf26270 */
[----:B------:R-:W-:Y:S01]  /*1fea0*/  ULDC UR4, c[0x0][0x248] ;  /* 0x0000920000047ab9 */ /* 0x000fe20000000800 */
[----:B0-----:R-:W-:-:S02]  /*1feb0*/  IADD3 R16, P5, R9, R2, RZ ;  /* 0x0000000209107210 */ /* 0x001fc40007fbe0ff */
[----:B------:R0:W-:Y:S03]  /*1fec0*/  @P2 STG.E.U8 desc[UR8][R18.64], R14 ;  /* 0x0000000e12002986 */ /* 0x0001e6000c101108 */
[----:B------:R-:W-:Y:S01]  /*1fed0*/  IMAD.X R17, R10, 0x1, R0, P5 ;  /* 0x000000010a117824 */ /* 0x000fe200028e0600 */
[C---:B------:R-:W-:Y:S01]  /*1fee0*/  ISETP.LT.AND P3, PT, R22.reuse, UR6, !P3 ;  /* 0x0000000616007c0c */ /* 0x040fe2000df61270 */
[----:B------:R-:W-:Y:S01]  /*1fef0*/  VIADD R15, R23, 0xb ;  /* 0x0000000b170f7836 */ /* 0x000fe20000000000 */
[----:B------:R-:W-:Y:S01]  /*1ff00*/  ISETP.LT.AND P5, PT, R11, UR10, !P4 ;  /* 0x0000000a0b007c0c */ /* 0x000fe2000e7a1270 */
[----:B------:R-:W-:Y:S01]  /*1ff10*/  ULDC UR6, c[0x0][0x228] ;  /* 0x00008a0000067ab9 */ /* 0x000fe20000000800 */
[----:B------:R-:W-:Y:S01]  /*1ff20*/  ULDC UR10, c[0x0][0x228] ;  /* 0x00008a00000a7ab9 */ /* 0x000fe20000000800 */
[----:B0-----:R-:W-:Y:S02]  /*1ff30*/  IADD3 R18, P2, R9, R3, RZ ;  /* 0x0000000309127210 */ /* 0x001fe40007f5e0ff */
[----:B------:R-:W-:Y:S01]  /*1ff40*/  ISETP.LT.AND P4, PT, R22, UR6, !P4 ;  /* 0x0000000616007c0c */ /* 0x000fe2000e781270 */
[----:B------:R-:W-:-:S02]  /*1ff50*/  ULDC UR6, c[0x0][0x228] ;  /* 0x00008a0000067ab9 */ /* 0x000fc40000000800 */
[----:B------:R-:W-:Y:S01]  /*1ff60*/  IMAD.X R19, R10, 0x1, R28, P2 ;  /* 0x000000010a137824 */ /* 0x000fe200010e061c */
[----:B--2---:R-:W-:-:S05]  /*1ff70*/  PRMT R29, R12, 0x7770, RZ ;  /* 0x000077700c1d7816 */ /* 0x004fca00000000ff */
[----:B------:R0:W-:Y:S01]  /*1ff80*/  @P6 STG.E.U8 desc[UR8][R16.64], R29 ;  /* 0x0000001d10006986 */ /* 0x0001e2000c101108 */
[----:B------:R-:W-:Y:S01]  /*1ff90*/  PRMT R14, R12, 0x7771, RZ ;  /* 0x000077710c0e7816 */ /* 0x000fe200000000ff */
[----:B0-----:R-:W-:Y:S01]  /*1ffa0*/  VIADD R29, R9, UR4 ;  /* 0x00000004091d7c36 */ /* 0x001fe20008000000 */
[----:B------:R-:W-:-:S04]  /*1ffb0*/  ULDC UR4, c[0x0][0x22c] ;  /* 0x00008b0000047ab9 */ /* 0x000fc80000000800 */
[----:B------:R-:W-:Y:S02]  /*1ffc0*/  SHF.R.S32.HI R9, RZ, 0x1f, R29 ;  /* 0x0000001fff097819 */ /* 0x000fe4000001141d */
[----:B------:R-:W-:Y:S01]  /*1ffd0*/  IADD3 R16, P6, R29, R2, RZ ;  /* 0x000000021d107210 */ /* 0x000fe20007fde0ff */
[----:B------:R0:W-:Y:S01]  /*1ffe0*/  @P3 STG.E.U8 desc[UR8][R18.64], R14 ;  /* 0x0000000e12003986 */ /* 0x0001e2000c101108 */
[C---:B------:R-:W-:Y:S02]  /*1fff0*/  PRMT R10, R12.reuse, 0x7772, RZ ;  /* 0x000077720c0a7816 */ /* 0x040fe400000000ff */
[----:B------:R-:W-:Y:S01]  /*20000*/  ISETP.GE.AND P2, PT, R15, UR4, PT ;  /* 0x000000040f007c0c */ /* 0x000fe2000bf46270 */
[----:B------:R-:W-:Y:S01]  /*20010*/  IMAD.X R17, R9, 0x1, R0, P6 ;  /* 0x0000000109117824 */ /* 0x000fe200030e0600 */
[----:B------:R-:W-:Y:S02]  /*20020*/  ULDC UR4, c[0x0][0x248] ;  /* 0x0000920000047ab9 */ /* 0x000fe40000000800 */
[C---:B------:R-:W-:Y:S01]  /*20030*/  VIADD R15, R29.reuse, UR4 ;  /* 0x000000041d0f7c36 */ /* 0x040fe20008000000 */
[----:B0-----:R-:W-:Y:S01]  /*20040*/  IADD3 R18, P3, R29, R3, RZ ;  /* 0x000000031d127210 */ /* 0x001fe20007f7e0ff */
[----:B------:R0:W-:Y:S01]  /*20050*/  @P5 STG.E.U8 desc[UR8][R16.64], R10 ;  /* 0x0000000a10005986 */ /* 0x0001e2000c101108 */
[----:B------:R-:W-:Y:S01]  /*20060*/  ISETP.LT.AND P5, PT, R11, UR10, !P1 ;  /* 0x0000000a0b007c0c */ /* 0x000fe2000cfa1270 */
[----:B------:R-:W-:Y:S01]  /*20070*/  VIADD R14, R23, 0xc ;  /* 0x0000000c170e7836 */ /* 0x000fe20000000000 */
[----:B------:R-:W-:Y:S01]  /*20080*/  PRMT R12, R12, 0x7773, RZ ;  /* 0x000077730c0c7816 */ /* 0x000fe200000000ff */
[----:B------:R-:W-:Y:S01]  /*20090*/  IMAD.X R19, R9, 0x1, R28, P3 ;  /* 0x0000000109137824 */ /* 0x000fe200018e061c */
[----:B------:R-:W-:Y:S01]  /*200a0*/  ULDC UR4, c[0x0][0x22c] ;  /* 0x00008b0000047ab9 */ /* 0x000fe20000000800 */
[----:B------:R-:W-:Y:S01]  /*200b0*/  PRMT R29, R13, 0x7770, RZ ;  /* 0x000077700d1d7816 */ /* 0x000fe200000000ff */
[----:B------:R-:W-:Y:S01]  /*200c0*/  ULDC UR10, c[0x0][0x228] ;  /* 0x00008a00000a7ab9 */ /* 0x000fe20000000800 */
[----:B------:R-:W2:Y:S01]  /*200d0*/  LDL.LU R9, [R1+0xae8] ;  /* 0x000ae80001097983 */ /* 0x000ea20000300800 */
[----:B0-----:R-:W-:-:S02]  /*200e0*/  SHF.R.S32.HI R10, RZ, 0x1f, R15 ;  /* 0x0000001fff0a7819 */ /* 0x001fc4000001140f */
[----:B------:R-:W-:Y:S01]  /*200f0*/  IADD3 R16, P6, R15, R2, RZ ;  /* 0x000000020f107210 */ /* 0x000fe20007fde0ff */
[----:B------:R0:W-:Y:S01]  /*20100*/  @P4 STG.E.U8 desc[UR8][R18.64], R12 ;  /* 0x0000000c12004986 */ /* 0x0001e2000c101108 */
[----:B------:R-:W-:Y:S01]  /*20110*/  ISETP.LT.AND P4, PT, R22, UR6, !P1 ;  /* 0x0000000616007c0c */ /* 0x000fe2000cf81270 */
[----:B------:R-:W-:Y:S01]  /*20120*/  ULDC UR6, c[0x0][0x228] ;  /* 0x00008a0000067ab9 */ /* 0x000fe20000000800 */
[----:B------:R-:W-:Y:S01]  /*20130*/  ISETP.GE.AND P3, PT, R14, UR4, PT ;  /* 0x000000040e007c0c */ /* 0x000fe2000bf66270 */
[C---:B------:R-:W-:Y:S01]  /*20140*/  IMAD.X R17, R10.reuse, 0x1, R0, P6 ;  /* 0x000000010a117824 */ /* 0x040fe200030e0600 */
[----:B------:R-:W-:Y:S01]  /*20150*/  ULDC UR4, c[0x0][0x248] ;  /* 0x0000920000047ab9 */ /* 0x000fe20000000800 */
[----:B------:R-:W-:Y:S01]  /*20160*/  VIADD R14, R23, 0xd ;  /* 0x0000000d170e7836 */ /* 0x000fe20000000000 */
[C---:B0-----:R-:W-:Y:S01]  /*20170*/  IADD3 R18, P1, R15.reuse, R3, RZ ;  /* 0x000000030f127210 */ /* 0x041fe20007f3e0ff */
[----:B------:R-:W-:Y:S01]  /*20180*/  VIADD R12, R15, UR4 ;  /* 0x000000040f0c7c36 */ /* 0x000fe20008000000 */
[----:B------:R-:W-:Y:S01]  /*20190*/  ULDC UR4, c[0x0][0x22c] ;  /* 0x00008b0000047ab9 */ /* 0x000fe20000000800 */
[----:B------:R0:W-:Y:S01]  /*201a0*/  @P5 STG.E.U8 desc[UR8][R16.64], R29 ;  /* 0x0000001d10005986 */ /* 0x0001e2000c101108 */
[----:B------:R-:W-:Y:S01]  /*201b0*/  ISETP.LT.AND P5, PT, R11, UR10, !P2 ;  /* 0x0000000a0b007c0c */ /* 0x000fe2000d7a1270 */
[----:B------:R-:W-:Y:S01]  /*201c0*/  IMAD.X R19, R10, 0x1, R28, P1 ;  /* 0x000000010a137824 */ /* 0x000fe200008e061c */
[----:B------:R-:W-:Y:S01]  /*201d0*/  ISETP.GE.AND P1, PT, R14, UR4, PT ;  /* 0x000000040e007c0c */ /* 0x000fe2000bf26270 */
[----:B------:R-:W-:Y:S01]  /*201e0*/  ULDC UR4, c[0x0][0x248] ;  /* 0x0000920000047ab9 */ /* 0x000fe20000000800 */
[----:B------:R-:W4:Y:S01]  /*201f0*/  LDL.LU R14, [R1+0xae4] ;  /* 0x000ae400010e7983 */ /* 0x000f220000300800 */
[----:B------:R-:W-:Y:S01]  /*20200*/  PRMT R15, R13, 0x7771, RZ ;  /* 0x000077710d0f7816 */ /* 0x000fe200000000ff */
[----:B------:R-:W-:Y:S01]  /*20210*/  ULDC UR10, c[0x0][0x228] ;  /* 0x00008a00000a7ab9 */ /* 0x000fe20000000800 */
[----:B0-----:R-:W-:-:S02]  /*20220*/  SHF.R.S32.HI R29, RZ, 0x1f, R12 ;  /* 0x0000001fff1d7819 */ /* 0x001fc4000001140c */
[----:B------:R-:W-:Y:S02]  /*20230*/  IADD3 R16, P6, R12, R2, RZ ;  /* 0x000000020c107210 */ /* 0x000fe40007fde0ff */
[----:B------:R-:W-:Y:S01]  /*20240*/  PRMT R10, R13, 0x7772, RZ ;  /* 0x000077720d0a7816 */ /* 0x000fe200000000ff */
[----:B------:R0:W-:Y:S02]  /*20250*/  @P4 STG.E.U8 desc[UR8][R18.64], R15 ;  /* 0x0000000f12004986 */ /* 0x0001e4000c101108 */
[----:B------:R-:W-:Y:S01]  /*20260*/  IMAD.X R17, R29, 0x1, R0, P6 ;  /* 0x000000011d117824 */ /* 0x000fe200030e0600 */
[----:B------:R-:W-:Y:S01]  /*20270*/  ISETP.LT.AND P4, PT, R22, UR6, !P2 ;  /* 0x0000000616007c0c */ /* 0x000fe2000d781270 */
[----:B------:R-:W-:-:S03]  /*20280*/  ULDC UR6, c[0x0][0x228] ;  /* 0x00008a0000067ab9 */ /* 0x000fc60000000800 */
[----:B------:R1:W-:Y:S01]  /*20290*/  @P5 STG.E.U8 desc[UR8][R16.64], R10 ;  /* 0x0000000a10005986 */ /* 0x0003e2000c101108 */
[----:B0-----:R-:W-:Y:S02]  /*202a0*/  PRMT R18, R13, 0x7773, RZ ;  /* 0x000077730d127816 */ /* 0x001fe400000000ff */
[C---:B-1----:R-:W-:Y:S01]  /*202b0*/  IADD3 R16, P2, R12.reuse, R3, RZ ;  /* 0x000000030c107210 */ /* 0x042fe20007f5e0ff */
[----:B------:R-:W-:Y:S01]  /*202c0*/  VIADD R19, R12, UR4 ;  /* 0x000000040c137c36 */ /* 0x000fe20008000000 */
[----:B------:R-:W-:Y:S01]  /*202d0*/  ISETP.LT.AND P5, PT, R11, UR10, !P3 ;  /* 0x0000000a0b007c0c */ /* 0x000fe2000dfa1270 */
[----:B------:R-:W-:Y:S01]  /*202e0*/  VIADD R10, R23, 0xe ;  /* 0x0000000e170a7836 */ /* 0x000fe20000000000 */
[----:B------:R-:W-:Y:S01]  /*202f0*/  ULDC UR4, c[0x0][0x22c] ;  /* 0x00008b0000047ab9 */ /* 0x000fe20000000800 */
[----:B------:R-:W-:Y:S01]  /*20300*/  IMAD.X R17, R29, 0x1, R28, P2 ;  /* 0x000000011d117824 */ /* 0x000fe200010e061c */
[----:B------:R-:W-:Y:S01]  /*20310*/  SHF.R.S32.HI R15, RZ, 0x1f, R19 ;  /* 0x0000001fff0f7819 */ /* 0x000fe20000011413 */
[----:B------:R-:W-:Y:S01]  /*20320*/  ULDC UR10, c[0x0][0x228] ;  /* 0x00008a00000a7ab9 */ /* 0x000fe20000000800 */
[----:B------:R-:W-:-:S02]  /*20330*/  IADD3 R12, P6, R19, R2, RZ ;  /* 0x00000002130c7210 */ /* 0x000fc40007fde0ff */
[----:B------:R0:W-:Y:S01]  /*20340*/  @P4 STG.E.U8 desc[UR8][R16.64], R18 ;  /* 0x0000001210004986 */ /* 0x0001e2000c101108 */
[----:B------:R-:W-:Y:S01]  /*20350*/  ISETP.LT.AND P4, PT, R22, UR6, !P3 ;  /* 0x0000000616007c0c */ /* 0x000fe2000df81270 */
[----:B------:R-:W-:Y:S01]  /*20360*/  ULDC UR6, c[0x0][0x228] ;  /* 0x00008a0000067ab9 */ /* 0x000fe20000000800 */
[----:B------:R-:W-:Y:S01]  /*20370*/  ISETP.GE.AND P2, PT, R10, UR4, PT ;  /* 0x000000040a007c0c */ /* 0x000fe2000bf46270 */
[----:B------:R-:W-:Y:S01]  /*20380*/  IMAD.X R13, R15, 0x1, R0, P6 ;  /* 0x000000010f0d7824 */ /* 0x000fe200030e0600 */
[----:B------:R-:W3:Y:S01]  /*20390*/  LDL.LU R10, [R1+0xae0] ;  /* 0x000ae000010a7983 */ /* 0x000ee20000300800 */
[----:B------:R-:W-:Y:S01]  /*203a0*/  ULDC UR4, c[0x0][0x248] ;  /* 0x0000920000047ab9 */ /* 0x000fe20000000800 */
[----:B0-----:R-:W-:-:S05]  /*203b0*/  IADD3 R16, P3, R19, R3, RZ ;  /* 0x0000000313107210 */ /* 0x001fca0007f7e0ff */
[----:B------:R-:W-:Y:S02]  /*203c0*/  IMAD.X R17, R15, 0x1, R28, P3 ;  /* 0x000000010f117824 */ /* 0x000fe400018e061c */
[----:B------:R-:W2:Y:S01]  /*203d0*/  LDL.LU R15, [R1+0xadc] ;  /* 0x000adc00010f7983 */ /* 0x000ea20000300800 */
[----:B------:R-:W-:Y:S01]  /*203e0*/  VIADD R18, R19, UR4 ;  /* 0x0000000413127c36 */ /* 0x000fe20008000000 */
[----:B------:R-:W-:-:S04]  /*203f0*/  ULDC UR4, c[0x0][0x22c] ;  /* 0x00008b0000047ab9 */ /* 0x000fc80000000800 */
[----:B------:R-:W-:Y:S02]  /*20400*/  SHF.R.S32.HI R19, RZ, 0x1f, R18 ;  /* 0x0000001fff137819 */ /* 0x000fe40000011412 */
[----:B----4-:R-:W-:-:S05]  /*20410*/  PRMT R29, R14, 0x7770, RZ ;  /* 0x000077700e1d7816 */ /* 0x010fca00000000ff */
[----:B------:R0:W-:Y:S01]  /*20420*/  @P5 STG.E.U8 desc[UR8][R12.64], R29 ;  /* 0x0000001d0c005986 */ /* 0x0001e2000c101108 */
[----:B------:R-:W-:Y:S01]  /*20430*/  ISETP.LT.AND P5, PT, R11, UR6, !P1 ;  /* 0x000000060b007c0c */ /* 0x000fe2000cfa1270 */
[----:B------:R-:W-:Y:S01]  /*20440*/  ULDC UR6, c[0x0][0x22c] ;  /* 0x00008b0000067ab9 */ /* 0x000fe20000000800 */
[----:B0-----:R-:W-:Y:S01]  /*20450*/  VIADD R13, R23, 0xf ;  /* 0x0000000f170d7836 */ /* 0x001fe20000000000 */
[----:B------:R-:W-:Y:S02]  /*20460*/  PRMT R29, R14, 0x7771, RZ ;  /* 0x000077710e1d7816 */ /* 0x000fe400000000ff */
[----:B------:R-:W-:Y:S02]  /*20470*/  IADD3 R12, P6, R18, R2, RZ ;  /* 0x00000002120c7210 */ /* 0x000fe40007fde0ff */
[----:B------:R-:W-:Y:S01]  /*20480*/  ISETP.GE.AND P3, PT, R13, UR4, PT ;  /* 0x000000040d007c0c */ /* 0x000fe2000bf66270 */
[----:B------:R0:W-:Y:S01]  /*20490*/  @P4 STG.E.U8 desc[UR8][R16.64], R29 ;  /* 0x0000001d10004986 */ /* 0x0001e2000c101108 */
[----:B------:R-:W-:Y:S01]  /*204a0*/  ULDC UR4, c[0x0][0x228] ;  /* 0x00008a0000047ab9 */ /* 0x000fe20000000800 */
[----:B------:R-:W-:Y:S01]  /*204b0*/  IMAD.X R13, R19, 0x1, R0, P6 ;  /* 0x00000001130d7824 */ /* 0x000fe200030e0600 */
[----:B------:R-:W-:Y:S01]  /*204c0*/  ISETP.LT.AND P4, PT, R22, UR4, !P1 ;  /* 0x0000000416007c0c */ /* 0x000fe2000cf81270 */
[----:B------:R-:W-:Y:S01]  /*204d0*/  ULDC UR4, c[0x0][0x248] ;  /* 0x0000920000047ab9 */ /* 0x000fe20000000800 */
[----:B0-----:R-:W-:-:S02]  /*204e0*/  PRMT R17, R14, 0x7772, RZ ;  /* 0x000077720e117816 */ /* 0x001fc400000000ff */
[C---:B------:R-:W-:Y:S01]  /*204f0*/  IADD3 R16, P1, R18.reuse, R3, RZ ;  /* 0x0000000312107210 */ /* 0x040fe20007f3e0ff */
[----:B------:R-:W-:Y:S01]  /*20500*/  VIADD R18, R18, UR4 ;  /* 0x0000000412127c36 */ /* 0x000fe20008000000 */
[----:B------:R-:W-:Y:S01]  /*20510*/  ULDC UR4, c[0x0][0x22c] ;  /* 0x00008b0000047ab9 */ /* 0x000fe20000000800 */
[----:B------:R0:W-:Y:S01]  /*20520*/  @P5 STG.E.U8 desc[UR8][R12.64], R17 ;  /* 0x000000110c005986 */ /* 0x0001e2000c101108 */
[----:B------:R-:W-:Y:S01]  /*20530*/  ISETP.LT.AND P5, PT, R11, UR10, !P2 ;  /* 0x0000000a0b007c0c */ /* 0x000fe2000d7a1270 */
[----:B------:R-:W-:Y:S01]  /*20540*/  ULDC UR10, c[0x0][0x228] ;  /* 0x00008a00000a7ab9 */ /* 0x000fe20000000800 */
[----:B0-----:R-:W-:Y:S01]  /*20550*/  VIADD R12, R23, 0x10 ;  /* 0x00000010170c7836 */ /* 0x001fe20000000000 */
[----:B------:R-:W-:Y:S01]  /*20560*/  PRMT R13, R14, 0x7773, RZ ;  /* 0x000077730e0d7816 */ /* 0x000fe200000000ff */
[----:B------:R-:W-:Y:S01]  /*20570*/  IMAD.X R17, R19, 0x1, R28, P1 ;  /* 0x0000000113117824 */ /* 0x000fe200008e061c */
[----:B------:R-:W-:Y:S02]  /*20580*/  SHF.R.S32.HI R14, RZ, 0x1f, R18 ;  /* 0x0000001fff0e7819 */ /* 0x000fe40000011412 */
[----:B------:R-:W-:Y:S01]  /*20590*/  ISETP.GE.AND P1, PT, R12, UR6, PT ;  /* 0x000000060c007c0c */ /* 0x000fe2000bf26270 */
[----:B------:R-:W-:Y:S01]  /*205a0*/  ULDC UR6, c[0x0][0x228] ;  /* 0x00008a0000067ab9 */ /* 0x000fe20000000800 */
[----:B------:R-:W-:Y:S01]  /*205b0*/  IADD3 R12, P6, R18, R2, RZ ;  /* 0x00000002120c7210 */ /* 0x000fe20007fde0ff */
[----:B------:R0:W-:Y:S01]  /*205c0*/  @P4 STG.E.U8 desc[UR8][R16.64], R13 ;  /* 0x0000000d10004986 */ /* 0x0001e2000c101108 */
[----:B------:R-:W-:Y:S01]  /*205d0*/  ISETP.LT.AND P2, PT, R22, UR6, !P2 ;  /* 0x0000000616007c0c */ /* 0x000fe2000d741270 */
[----:B------:R-:W-:Y:S01]  /*205e0*/  ULDC UR6, c[0x0][0x228] ;  /* 0x00008a0000067ab9 */ /* 0x000fe20000000800 */
[----:B0-----:R-:W-:Y:S01]  /*205f0*/  VIADD R17, R23, 0x11 ;  /* 0x0000001117117836 */ /* 0x001fe20000000000 */
[----:B--2---:R-:W-:Y:S01]  /*20600*/  PRMT R16, R15, 0x7770, RZ ;  /* 0x000077700f107816 */ /* 0x004fe200000000ff */
[----:B------:R-:W-:-:S03]  /*20610*/  IMAD.X R13, R14, 0x1, R0, P6 ;  /* 0x000000010e0d7824 */ /* 0x000fc600030e0600 */
[----:B------:R-:W-:Y:S01]  /*20620*/  ISETP.GE.AND P4, PT, R17, UR4, PT ;  /* 0x0000000411007c0c */ /* 0x000fe2000bf86270 */
[----:B------:R-:W-:Y:S01]  /*20630*/  ULDC UR4, c[0x0][0x248] ;  /* 0x0000920000047ab9 */ /* 0x000fe20000000800 */
[----:B------:R0:W-:Y:S01]  /*20640*/  @P5 STG.E.U8 desc[UR8][R12.64], R16 ;  /* 0x000000100c005986 */ /* 0x0001e2000c101108 */
[----:B------:R-:W-:Y:S01]  /*20650*/  ISETP.LT.AND P5, PT, R11, UR6, !P3 ;  /* 0x000000060b007c0c */ /* 0x000fe2000dfa1270 */
[----:B------:R-:W-:Y:S01]  /*20660*/  ULDC UR6, c[0x0][0x228] ;  /* 0x00008a0000067ab9 */ /* 0x000fe20000000800 */
[C---:B0-----:R-:W-:Y:S01]  /*20670*/  IADD3 R12, P6, R18.reuse, R3, RZ ;  /* 0x00000003120c7210 */ /* 0x041fe20007fde0ff */
[----:B------:R-:W-:Y:S01]  /*20680*/  VIADD R18, R18, UR4 ;  /* 0x0000000412127c36 */ /* 0x000fe20008000000 */
[----:B------:R-:W-:Y:S01]  /*20690*/  PRMT R16, R15, 0x7771, RZ ;  /* 0x000077710f107816 */ /* 0x000fe200000000ff */
[----:B------:R-:W-:Y:S02]  /*206a0*/  ULDC UR4, c[0x0][0x248] ;  /* 0x0000920000047ab9 */ /* 0x000fe40000000800 */
[----:B------:R-:W-:Y:S01]  /*206b0*/  IMAD.X R13, R14, 0x1, R28, P6 ;  /* 0x000000010e0d7824 */ /* 0x000fe200030e061c */
[----:B------:R-:W-:-:S02]  /*206c0*/  SHF.R.S32.HI R17, RZ, 0x1f, R18 ;  /* 0x0000001fff117819 */ /* 0x000fc40000011412 */
[----:B------:R-:W-:Y:S02]  /*206d0*/  IADD3 R14, P6, R18, R2, RZ ;  /* 0x00000002120e7210 */ /* 0x000fe40007fde0ff */
[C---:B------:R-:W-:Y:S01]  /*206e0*/  PRMT R29, R15.reuse, 0x7773, RZ ;  /* 0x000077730f1d7816 */ /* 0x040fe200000000ff */
[----:B------:R0:W-:Y:S01]  /*206f0*/  @P2 STG.E.U8 desc[UR8][R12.64], R16 ;  /* 0x000000100c002986 */ /* 0x0001e2000c101108 */
[----:B------:R-:W-:Y:S01]  /*20700*/  PRMT R19, R15, 0x7772, RZ ;  /* 0x000077720f137816 */ /* 0x000fe200000000ff */
[----:B------:R-:W-:Y:S01]  /*20710*/  IMAD.X R15, R17, 0x1, R0, P6 ;  /* 0x00000001110f7824 */ /* 0x000fe200030e0600 */
[----:B------:R-:W-:Y:S01]  /*20720*/  ISETP.LT.AND P3, PT, R22, UR6, !P3 ;  /* 0x0000000616007c0c */ /* 0x000fe2000df61270 */
[----:B------:R-:W-:Y:S01]  /*20730*/  ULDC UR6, c[0x0][0x228] ;  /* 0x00008a0000067ab9 */ /* 0x000fe20000000800 */
[----:B------:R-:W-:Y:S01]  /*20740*/  ISETP.LT.AND P6, PT, R11, UR10, !P1 ;  /* 0x0000000a0b007c0c */ /* 0x000fe2000cfc1270 */
[----:B------:R-:W-:Y:S01]  /*20750*/  ULDC UR10, c[0x0][0x228] ;  /* 0x00008a00000a7ab9 */ /* 0x000fe20000000800 */
[----:B------:R1:W-:Y:S01]  /*20760*/  @P5 STG.E.U8 desc[UR8][R14.64], R19 ;  /* 0x000000130e005986 */ /* 0x0003e2000c101108 */
[C---:B0-----:R-:W-:Y:S01]  /*20770*/  VIADD R16, R18.reuse, UR4 ;  /* 0x0000000412107c36 */ /* 0x041fe20008000000 */
[----:B------:R-:W-:Y:S01]  /*20780*/  IADD3 R12, P2, R18, R3, RZ ;  /* 0x00000003120c7210 */ /* 0x000fe20007f5e0ff */
[----:B------:R-:W-:Y:S01]  /*20790*/  VIADD R18, R23, 0x12 ;  /* 0x0000001217127836 */ /* 0x000fe20000000000 */
[----:B------:R-:W-:-:S03]  /*207a0*/  ULDC UR4, c[0x0][0x22c] ;  /* 0x00008b0000047ab9 */ /* 0x000fc60000000800 */
[----:B------:R-:W-:Y:S01]  /*207b0*/  IMAD.X R13, R17, 0x1, R28, P2 ;  /* 0x00000001110d7824 */ /* 0x000fe200010e061c */
[----:B-1----:R-:W-:Y:S02]  /*207c0*/  SHF.R.S32.HI R19, RZ, 0x1f, R16 ;  /* 0x0000001fff137819 */ /* 0x002fe40000011410 */
[----:B------:R-:W-:Y:S02]  /*207d0*/  IADD3 R14, P5, R16, R2, RZ ;  /* 0x00000002100e7210 */ /* 0x000fe40007fbe0ff */
[----:B------:R-:W-:Y:S01]  /*207e0*/  PRMT R17, R8, 0x7770, RZ ;  /* 0x0000777008117816 */ /* 0x000fe200000000ff */
[----:B------:R0:W-:Y:S02]  /*207f0*/  @P3 STG.E.U8 desc[UR8][R12.64], R29 ;  /* 0x0000001d0c003986 */ /* 0x0001e4000c101108 */
[----:B------:R-:W-:Y:S01]  /*20800*/  IMAD.X R15, R19, 0x1, R0, P5 ;  /* 0x00000001130f7824 */ /* 0x000fe200028e0600 */
[----:B------:R-:W-:Y:S01]  /*20810*/  ISETP.LT.AND P3, PT, R22, UR6, !P1 ;  /* 0x0000000616007c0c */ /* 0x000fe2000cf61270 */
[----:B------:R-:W-:Y:S01]  /*20820*/  ULDC UR6, c[0x0][0x228] ;  /* 0x00008a0000067ab9 */ /* 0x000fe20000000800 */
[----:B------:R-:W-:Y:S01]  /*20830*/  ISETP.GE.AND P2, PT, R18, UR4, PT ;  /* 0x0000000412007c0c */ /* 0x000fe2000bf46270 */
[----:B------:R-:W-:Y:S01]  /*20840*/  ULDC UR4, c[0x0][0x248] ;  /* 0x0000920000047ab9 */ /* 0x000fe20000000800 */
[----:B------:R1:W-:Y:S01]  /*20850*/  @P6 STG.E.U8 desc[UR8][R14.64], R17 ;  /* 0x000000110e006986 */ /* 0x0003e2000c101108 */
[----:B0-----:R-:W-:Y:S01]  /*20860*/  IADD3 R12, P1, R16, R3, RZ ;  /* 0x00000003100c7210 */ /* 0x001fe20007f3e0ff */
[----:B------:R-:W-:-:S04]  /*20870*/  VIADD R29, R23, 0x13 ;  /* 0x00000013171d7836 */ /* 0x000fc80000000000 */
[----:B------:R-:W-:Y:S02]  /*20880*/  IMAD.X R13, R19, 0x1, R28, P1 ;  /* 0x00000001130d7824 */ /* 0x000fe400008e061c */
[----:B-1----:R-:W-:Y:S01]  /*20890*/  VIADD R17, R16, UR4 ;  /* 0x0000000410117c36 */ /* 0x002fe20008000000 */
[----:B------:R-:W-:Y:S02]  /*208a0*/  ULDC UR4, c[0x0][0x22c] ;  /* 0x00008b0000047ab9 */ /* 0x000fe40000000800 */
[----:B------:R-:W-:Y:S01]  /*208b0*/  ISETP.GE.AND P1, PT, R29, UR4, PT ;  /* 0x000000041d007c0c */ /* 0x000fe2000bf26270 */
[----:B------:R-:W-:Y:S01]  /*208c0*/  ULDC UR4, c[0x0][0x248] ;  /* 0x0000920000047ab9 */ /* 0x000fe20000000800 */
[----:B------:R-:W2:Y:S01]  /*208d0*/  LDL.LU R29, [R1+0x4c4] ;  /* 0x0004c400011d7983 */ /* 0x000ea20000300800 */
[----:B------:R-:W-:Y:S01]  /*208e0*/  ISETP.LT.AND P5, PT, R11, UR10, !P4 ;  /* 0x0000000a0b007c0c */ /* 0x000fe2000e7a1270 */
[----:B------:R-:W-:Y:S01]  /*208f0*/  ULDC UR10, c[0x0][0x228] ;  /* 0x00008a00000a7ab9 */ /* 0x000fe20000000800 */
[----:B------:R-:W-:-:S02]  /*20900*/  SHF.R.S32.HI R18, RZ, 0x1f, R17 ;  /* 0x0000001fff127819 */ /* 0x000fc40000011411 */
[----:B------:R-:W-:Y:S02]  /*20910*/  IADD3 R14, P6, R17, R2, RZ ;  /* 0x00000002110e7210 */ /* 0x000fe40007fde0ff */
[C---:B------:R-:W-:Y:S02]  /*20920*/  PRMT R16, R8.reuse, 0x7771, RZ ;  /* 0x0000777108107816 */ /* 0x040fe400000000ff */
[----:B------:R-:W-:Y:S01]  /*20930*/  PRMT R19, R8, 0x7772, RZ ;  /* 0x0000777208137816 */ /* 0x000fe200000000ff */
[----:B------:R-:W-:Y:S02]  /*20940*/  IMAD.X R15, R18, 0x1, R0, P6 ;  /* 0x00000001120f7824 */ /* 0x000fe400030e0600 */
[----:B------:R0:W-:Y:S04]  /*20950*/  @P3 STG.E.U8 desc[UR8][R12.64], R16 ;  /* 0x000000100c003986 */ /* 0x0001e8000c101108 */
[----:B------:R1:W-:Y:S01]  /*20960*/  @P5 STG.E.U8 desc[UR8][R14.64], R19 ;  /* 0x000000130e005986 */ /* 0x0003e2000c101108 */
[----:B------:R-:W-:Y:S01]  /*20970*/  ISETP.LT.AND P5, PT, R11, UR10, !P2 ;  /* 0x0000000a0b007c0c */ /* 0x000fe2000d7a1270 */
[----:B------:R-:W-:Y:S01]  /*20980*/  ULDC UR10, c[0x0][0x228] ;  /* 0x00008a00000a7ab9 */ /* 0x000fe20000000800 */
[C---:B0-----:R-:W-:Y:S01]  /*20990*/  VIADD R16, R17.reuse, UR4 ;  /* 0x0000000411107c36 */ /* 0x041fe20008000000 */
[----:B------:R-:W-:Y:S01]  /*209a0*/  IADD3 R12, P3, R17, R3, RZ ;  /* 0x00000003110c7210 */ /* 0x000fe20007f7e0ff */
[----:B------:R-:W-:Y:S01]  /*209b0*/  ULDC UR4, c[0x0][0x22c] ;  /* 0x00008b0000047ab9 */ /* 0x000fe20000000800 */
[----:B-1----:R-:W-:-:S02]  /*209c0*/  VIADD R19, R23, 0x14 ;  /* 0x0000001417137836 */ /* 0x002fc40000000000 */
[----:B------:R-:W-:Y:S02]  /*209d0*/  SHF.R.S32.HI R17, RZ, 0x1f, R16 ;  /* 0x0000001fff117819 */ /* 0x000fe40000011410 */
[----:B------:R-:W-:Y:S01]  /*209e0*/  IADD3 R14, P6, R16, R2, RZ ;  /* 0x00000002100e7210 */ /* 0x000fe20007fde0ff */
[----:B------:R-:W-:Y:S01]  /*209f0*/  IMAD.X R13, R18, 0x1, R28, P3 ;  /* 0x00000001120d7824 */ /* 0x000fe200018e061c */
[----:B------:R-:W-:Y:S02]  /*20a00*/  PRMT R8, R8, 0x7773, RZ ;  /* 0x0000777308087816 */ /* 0x000fe400000000ff */
[----:B------:R-:W-:Y:S01]  /*20a10*/  PRMT R18, R9, 0x7770, RZ ;  /* 0x0000777009127816 */ /* 0x000fe200000000ff */
[----:B------:R-:W-:Y:S01]  /*20a20*/  IMAD.X R15, R17, 0x1, R0, P6 ;  /* 0x00000001110f7824 */ /* 0x000fe200030e0600 */
[----:B------:R-:W-:Y:S01]  /*20a30*/  ISETP.GE.AND P3, PT, R19, UR4, PT ;  /* 0x0000000413007c0c */ /* 0x000fe2000bf66270 */
[----:B------:R-:W-:Y:S01]  /*20a40*/  ULDC UR4, c[0x0][0x248] ;  /* 0x0000920000047ab9 */ /* 0x000fe20000000800 */
[----:B------:R-:W-:Y:S01]  /*20a50*/  VIADD R19, R23, 0x15 ;  /* 0x0000001517137836 */ /* 0x000fe20000000000 */
[----:B--2---:R-:W-:Y:S01]  /*20a60*/  ISETP.LT.AND P4, PT, R29, UR6, !P4 ;  /* 0x000000061d007c0c */ /* 0x004fe2000e781270 */
[----:B------:R-:W-:-:S12]  /*20a70*/  ULDC UR6, c[0x0][0x228] ;  /* 0x00008a0000067ab9 */ /* 0x000fd80000000800 */
[----:B------:R0:W-:Y:S01]  /*20a80*/  @P4 STG.E.U8 desc[UR8][R12.64], R8 ;  /* 0x000000080c004986 */ /* 0x0001e2000c101108 */
[----:B------:R-:W-:Y:S01]  /*20a90*/  ISETP.LT.AND P4, PT, R29, UR6, !P2 ;  /* 0x000000061d007c0c */ /* 0x000fe2000d781270 */
[----:B------:R-:W-:Y:S02]  /*20aa0*/  ULDC UR6, c[0x0][0x228] ;  /* 0x00008a0000067ab9 */ /* 0x000fe40000000800 */
[----:B------:R1:W-:Y:S01]  /*20ab0*/  @P5 STG.E.U8 desc[UR8][R14.64], R18 ;  /* 0x000000120e005986 */ /* 0x0003e2000c101108 */
[----:B------:R-:W-:Y:S01]  /*20ac0*/  ISETP.LT.AND P5, PT, R11, UR10, !P1 ;  /* 0x0000000a0b007c0c */ /* 0x000fe2000cfa1270 */
[----:B------:R-:W-:Y:S01]  /*20ad0*/  ULDC UR10, c[0x0][0x228] ;  /* 0x00008a00000a7ab9 */ /* 0x000fe20000000800 */
[C---:B0-----:R-:W-:Y:S01]  /*20ae0*/  VIADD R8, R16.reuse, UR4 ;  /* 0x0000000410087c36 */ /* 0x041fe20008000000 */
[----:B------:R-:W-:Y:S01]  /*20af0*/  IADD3 R12, P2, R16, R3, RZ ;  /* 0x00000003100c7210 */ /* 0x000fe20007f5e0ff */
[----:B------:R-:W-:-:S03]  /*20b00*/  ULDC UR4, c[0x0][0x22c] ;  /* 0x00008b0000047ab9 */ /* 0x000fc60000000800 */
[----:B------:R-:W-:Y:S02]  /*20b10*/  SHF.R.S32.HI R16, RZ, 0x1f, R8 ;  /* 0x0000001fff107819 */ /* 0x000fe40000011408 */
[----:B-1----:R-:W-:Y:S01]  /*20b20*/  IADD3 R14, P6, R8, R2, RZ ;  /* 0x00000002080e7210 */ /* 0x002fe20007fde0ff */
[----:B------:R-:W-:Y:S01]  /*20b30*/  IMAD.X R13, R17, 0x1, R28, P2 ;  /* 0x00000001110d7824 */ /* 0x000fe200010e061c */
[C---:B------:R-:W-:Y:S02]  /*20b40*/  PRMT R17, R9.reuse, 0x7771, RZ ;  /* 0x0000777109117816 */ /* 0x040fe400000000ff */
[----:B------:R-:W-:Y:S01]  /*20b50*/  PRMT R18, R9, 0x7772, RZ ;  /* 0x0000777209127816 */ /* 0x000fe200000000ff */
[----:B------:R-:W-:Y:S02]  /*20b60*/  IMAD.X R15, R16, 0x1, R0, P6 ;  /* 0x00000001100f7824 */ /* 0x000fe400030e0600 */
[----:B------:R0:W-:Y:S01]  /*20b70*/  @P4 STG.E.U8 desc[UR8][R12.64], R17 ;  /* 0x000000110c004986 */ /* 0x0001e2000c101108 */
[----:B------:R-:W-:Y:S01]  /*20b80*/  ISETP.LT.AND P4, PT, R29, UR6, !P1 ;  /* 0x000000061d007c0c */ /* 0x000fe2000cf81270 */
[----:B------:R-:W-:Y:S01]  /*20b90*/  ULDC UR6, c[0x0][0x228] ;  /* 0x00008a0000067ab9 */ /* 0x000fe20000000800 */
[----:B------:R-:W-:Y:S01]  /*20ba0*/  ISETP.GE.AND P2, PT, R19, UR4, PT ;  /* 0x0000000413007c0c */ /* 0x000fe2000bf46270 */
[----:B------:R1:W-:Y:S01]  /*20bb0*/  @P5 STG.E.U8 desc[UR8][R14.64], R18 ;  /* 0x000000120e005986 */ /* 0x0003e2000c101108 */
[----:B------:R-:W-:Y:S01]  /*20bc0*/  ULDC UR4, c[0x0][0x248] ;  /* 0x0000920000047ab9 */ /* 0x000fe20000000800 */
[----:B------:R-:W-:Y:S01]  /*20bd0*/  ISETP.LT.AND P5, PT, R11, UR10, !P3 ;  /* 0x0000000a0b007c0c */ /* 0x000fe2000dfa1270 */
[----:B------:R-:W-:Y:S01]  /*20be0*/  ULDC UR10, c[0x0][0x228] ;  /* 0x00008a00000a7ab9 */ /* 0x000fe20000000800 */
[----:B------:R-:W2:Y:S01]  /*20bf0*/  LDL.LU R11, [R1+0xad8] ;  /* 0x000ad800010b7983 */ /* 0x000ea20000300800 */
[----:B0-----:R-:W-:-:S03]  /*20c00*/  IADD3 R12, P1, R8, R3, RZ ;  /* 0x00000003080c7210 */ /* 0x001fc60007f3e0ff */
[----:B------:R-:W4:Y:S01]  /*20c10*/  LDL.LU R19, [R1+0x28] ;  /* 0x0000280001137983 */ /* 0x000f220000300800 */
[----:B-1----:R-:W-:-:S03]  /*20c20*/  VIADD R18, R23, 0x16 ;  /* 0x0000001617127836 */ /* 0x002fc60000000000 */
[----:B------:R-:W4:Y:S01]  /*20c30*/  LDL.LU R22, [R1+0x2c] ;  /* 0x00002c0001167983 */ /* 0x000f220000300800 */
[----:B------:R-:W-:Y:S01]  /*20c40*/  VIADD R14, R8, UR4 ;  /* 0x00000004080e7c36 */ /* 0x000fe20008000000 */
[----:B------:R-:W-:Y:S01]  /*20c50*/  ULDC UR4, c[0x0][0x22c] ;  /* 0x00008b0000047ab9 */ /* 0x000fe20000000800 */
[----:B------:R-:W-:Y:S01]  /*20c60*/  IMAD.X R13, R16, 0x1, R28, P1 ;  /* 0x00000001100d7824 */ /* 0x000fe200008e061c */
[----:B------:R-:W-:Y:S01]  /*20c70*/  ISETP.GE.AND P1, PT, R18, UR4, PT ;  /* 0x0000000412007c0c */ /* 0x000fe2000bf26270 */
[----:B------:R-:W-:Y:S01]  /*20c80*/  ULDC UR4, c[0x0][0x248] ;  /* 0x0000920000047ab9 */ /* 0x000fe20000000800 */
[----:B------:R-:W2:Y:S01]  /*20c90*/  LDL.LU R18, [R1+0x498] ;  /* 0x0004980001127983 */ /* 0x000ea20000300800 */
[----:B------:R-:W-:Y:S02]  /*20ca0*/  SHF.R.S32.HI R17, RZ, 0x1f, R14 ;  /* 0x0000001fff117819 */ /* 0x000fe4000001140e */
[----:B------:R-:W-:Y:S02]  /*20cb0*/  IADD3 R8, P6, R14, R2, RZ ;  /* 0x000000020e087210 */ /* 0x000fe40007fde0ff */
[----:B------:R-:W-:-:S02]  /*20cc0*/  PRMT R15, R9, 0x7773, RZ ;  /* 0x00007773090f7816 */ /* 0x000fc400000000ff */
[----:B---3--:R-:W-:Y:S01]  /*20cd0*/  PRMT R16, R10, 0x7770, RZ ;  /* 0x000077700a107816 */ /* 0x008fe200000000ff */
[----:B------:R-:W-:Y:S02]  /*20ce0*/  IMAD.X R9, R17, 0x1, R0, P6 ;  /* 0x0000000111097824 */ /* 0x000fe400030e0600 */
[----:B------:R0:W-:Y:S01]  /*20cf0*/  @P4 STG.E.U8 desc[UR8][R12.64], R15 ;  /* 0x0000000f0c004986 */ /* 0x0001e2000c101108 */
[----:B------:R-:W-:Y:S01]  /*20d00*/  ISETP.LT.AND P4, PT, R29, UR6, !P3 ;  /* 0x000000061d007c0c */ /* 0x000fe2000df81270 */
[----:B------:R-:W-:Y:S02]  /*20d10*/  ULDC UR6, c[0x0][0x228] ;  /* 0x00008a0000067ab9 */ /* 0x000fe40000000800 */
[----:B------:R1:W-:Y:S01]  /*20d20*/  @P5 STG.E.U8 desc[UR8][R8.64], R16 ;  /* 0x0000001008005986 */ /* 0x0003e2000c101108 */
[C---:B0-----:R-:W-:Y:S01]  /*20d30*/  VIADD R15, R14.reuse, UR4 ;  /* 0x000000040e0f7c36 */ /* 0x041fe20008000000 */
[----:B------:R-:W-:Y:S01]  /*20d40*/  ULDC UR4, c[0x0][0x22c] ;  /* 0x00008b0000047ab9 */ /* 0x000fe20000000800 */
[----:B-1----:R-:W-:Y:S01]  /*20d50*/  IADD3 R8, P3, R14, R3, RZ ;  /* 0x000000030e087210 */ /* 0x002fe20007f7e0ff */
[----:B------:R-:W-:-:S02]  /*20d60*/  VIADD R13, R23, 0x17 ;  /* 0x00000017170d7836 */ /* 0x000fc40000000000 */
[----:B------:R-:W-:Y:S02]  /*20d70*/  SHF.R.S32.HI R14, RZ, 0x1f, R15 ;  /* 0x0000001fff0e7819 */ /* 0x000fe4000001140f */
[----:B------:R-:W-:Y:S01]  /*20d80*/  IADD3 R12, P6, R15, R2, RZ ;  /* 0x000000020f0c7210 */ /* 0x000fe20007fde0ff */
[----:B------:R-:W-:Y:S01]  /*20d90*/  IMAD.X R9, R17, 0x1, R28, P3 ;  /* 0x0000000111097824 */ /* 0x000fe200018e061c */
[----:B------:R-:W-:Y:S02]  /*20da0*/  PRMT R16, R10, 0x7771, RZ ;  /* 0x000077710a107816 */ /* 0x000fe400000000ff */
[----:B------:R-:W-:Y:S01]  /*20db0*/  ISETP.GE.AND P3, PT, R13, UR4, PT ;  /* 0x000000040d007c0c */ /* 0x000fe2000bf66270 */
[----:B------:R-:W-:Y:S01]  /*20dc0*/  ULDC UR4, c[0x0][0x228] ;  /* 0x00008a0000047ab9 */ /* 0x000fe20000000800 */
[----:B------:R-:W-:Y:S01]  /*20dd0*/  IMAD.X R13, R14, 0x1, R0, P6 ;  /* 0x000000010e0d7824 */ /* 0x000fe200030e0600 */
[----:B------:R-:W-:Y:S01]  /*20de0*/  PRMT R17, R10, 0x7772, RZ ;  /* 0x000077720a117816 */ /* 0x000fe200000000ff */
[----:B------:R0:W-:Y:S01]  /*20df0*/  @P4 STG.E.U8 desc[UR8][R8.64], R16 ;  /* 0x0000001008004986 */ /* 0x0001e2000c101108 */
[----:B------:R-:W-:Y:S01]  /*20e00*/  ISETP.LT.AND P4, PT, R29, UR4, !P2 ;  /* 0x000000041d007c0c */ /* 0x000fe2000d781270 */
[----:B------:R-:W-:Y:S01]  /*20e10*/  ULDC UR4, c[0x0][0x248] ;  /* 0x0000920000047ab9 */ /* 0x000fe20000000800 */
[----:B--2---:R-:W-:Y:S01]  /*20e20*/  ISETP.LT.AND P5, PT, R18, UR6, !P2 ;  /* 0x0000000612007c0c */ /* 0x004fe2000d7a1270 */
[----:B------:R-:W-:Y:S01]  /*20e30*/  ULDC UR6, c[0x0][0x22c] ;  /* 0x00008b0000067ab9 */ /* 0x000fe20000000800 */
[C---:B0-----:R-:W-:Y:S01]  /*20e40*/  IADD3 R8, P2, R15.reuse, R3, RZ ;  /* 0x000000030f087210 */ /* 0x041fe20007f5e0ff */
[----:B------:R-:W-:Y:S01]  /*20e50*/  VIADD R15, R15, UR4 ;  /* 0x000000040f0f7c36 */ /* 0x000fe20008000000 */
[----:B------:R-:W-:-:S03]  /*20e60*/  ULDC UR4, c[0x0][0x22c] ;  /* 0x00008b0000047ab9 */ /* 0x000fc60000000800 */
[----:B------:R-:W-:-:S06]  /*20e70*/  IMAD.X R9, R14, 0x1, R28, P2 ;  /* 0x000000010e097824 */ /* 0x000fcc00010e061c */
[----:B------:R0:W-:Y:S01]  /*20e80*/  @P5 STG.E.U8 desc[UR8][R12.64], R17 ;  /* 0x000000110c005986 */ /* 0x0001e2000c101108 */
[----:B------:R-:W-:Y:S01]  /*20e90*/  ISETP.LT.AND P5, PT, R18, UR10, !P1 ;  /* 0x0000000a12007c0c */ /* 0x000fe2000cfa1270 */
[----:B------:R-:W-:Y:S01]  /*20ea0*/  ULDC UR10, c[0x0][0x228] ;  /* 0x00008a00000a7ab9 */ /* 0x000fe20000000800 */
[----:B0-----:R-:W-:Y:S01]  /*20eb0*/  VIADD R12, R23, 0x18 ;  /* 0x00000018170c7836 */ /* 0x001fe20000000000 */
[----:B------:R-:W-:Y:S01]  /*20ec0*/  PRMT R13, R10, 0x7773, RZ ;  /* 0x000077730a0d7816 */ /* 0x000fe200000000ff */
[----:B------:R-:W2:Y:S01]  /*20ed0*/  LDL.LU R17, [R1+0x24] ;  /* 0x0000240001117983 */ /* 0x000ea20000300800 */
[----:B------:R-:W-:Y:S02]  /*20ee0*/  SHF.R.S32.HI R10, RZ, 0x1f, R15 ;  /* 0x0000001fff0a7819 */ /* 0x000fe4000001140f */
[----:B------:R-:W-:Y:S01]  /*20ef0*/  ISETP.GE.AND P2, PT, R12, UR6, PT ;  /* 0x000000060c007c0c */ /* 0x000fe2000bf46270 */
[----:B------:R0:W-:Y:S01]  /*20f00*/  @P4 STG.E.U8 desc[UR8][R8.64], R13 ;  /* 0x0000000d08004986 */ /* 0x0001e2000c101108 */
[----:B------:R-:W-:Y:S01]  /*20f10*/  IADD3 R12, P6, R15, R2, RZ ;  /* 0x000000020f0c7210 */ /* 0x000fe20007fde0ff */
[----:B------:R-:W-:-:S02]  /*20f20*/  ULDC UR6, c[0x0][0x228] ;  /* 0x00008a0000067ab9 */ /* 0x000fc40000000800 */
[----:B------:R-:W-:Y:S01]  /*20f30*/  ISETP.LT.AND P1, PT, R29, UR6, !P1 ;  /* 0x000000061d007c0c */ /* 0x000fe2000cf21270 */
[----:B------:R-:W-:Y:S01]  /*20f40*/  ULDC UR6, c[0x0][0x228] ;  /* 0x00008a0000067ab9 */ /* 0x000fe20000000800 */
[----:B0-----:R-:W-:Y:S01]  /*20f50*/  VIADD R8, R23, 0x19 ;  /* 0x0000001917087836 */ /* 0x001fe20000000000 */
[----:B------:R-:W-:Y:S01]  /*20f60*/  PRMT R9, R11, 0x7770, RZ ;  /* 0x000077700b097816 */ /* 0x000fe200000000ff */
[----:B------:R-:W-:-:S03]  /*20f70*/  IMAD.X R13, R10, 0x1, R0, P6 ;  /* 0x000000010a0d7824 */ /* 0x000fc600030e0600 */
[----:B------:R-:W-:Y:S01]  /*20f80*/  ISETP.GE.AND P4, PT, R8, UR4, PT ;  /* 0x0000000408007c0c */ /* 0x000fe2000bf86270 */
[----:B------:R-:W-:Y:S01]  /*20f90*/  ULDC UR4, c[0x0][0x248] ;  /* 0x0000920000047ab9 */ /* 0x000fe20000000800 */
[----:B------:R0:W-:Y:S01]  /*20fa0*/  @P5 STG.E.U8 desc[UR8][R12.64], R9 ;  /* 0x000000090c005986 */ /* 0x0001e2000c101108 */
[C---:B------:R-:W-:Y:S02]  /*20fb0*/  IADD3 R8, P6, R15.reuse, R3, RZ ;  /* 0x000000030f087210 */ /* 0x040fe40007fde0ff */
[----:B------:R-:W-:Y:S01]  /*20fc0*/  ISETP.LT.AND P5, PT, R18, UR6, !P3 ;  /* 0x0000000612007c0c */ /* 0x000fe2000dfa1270 */
[----:B------:R-:W-:Y:S01]  /*20fd0*/  ULDC UR6, c[0x0][0x228] ;  /* 0x00008a0000067ab9 */ /* 0x000fe20000000800 */
[----:B0-----:R-:W-:Y:S02]  /*20fe0*/  VIADD R13, R15, UR4 ;  /* 0x000000040f0d7c36 */ /* 0x001fe40008000000 */
[----:B------:R-:W-:Y:S01]  /*20ff0*/  IMAD.X R9, R10, 0x1, R28, P6 ;  /* 0x000000010a097824 */ /* 0x000fe200030e061c */
[----:B------:R-:W-:Y:S01]  /*21000*/  PRMT R15, R11, 0x7771, RZ ;  /* 0x000077710b0f7816 */ /* 0x000fe200000000ff */
[----:B------:R-:W-:Y:S01]  /*21010*/  ULDC UR4, c[0x0][0x248] ;  /* 0x0000920000047ab9 */ /* 0x000fe20000000800 */
[----:B------:R-:W-:-:S02]  /*21020*/  SHF.R.S32.HI R12, RZ, 0x1f, R13 ;  /* 0x0000001fff0c7819 */ /* 0x000fc4000001140d */
[----:B------:R-:W-:Y:S02]  /*21030*/  IADD3 R10, P6, R13, R2, RZ ;  /* 0x000000020d0a7210 */ /* 0x000fe40007fde0ff */
[C---:B------:R-:W-:Y:S02]  /*21040*/  PRMT R14, R11.reuse, 0x7773, RZ ;  /* 0x000077730b0e7816 */ /* 0x040fe400000000ff */
[----:B------:R-:W-:Y:S01]  /*21050*/  PRMT R16, R11, 0x7772, RZ ;  /* 0x000077720b107816 */ /* 0x000fe200000000ff */
[----:B------:R-:W-:Y:S01]  /*21060*/  IMAD.X R11, R12, 0x1, R0, P6 ;  /* 0x000000010c0b7824 */ /* 0x000fe200030e0600 */
[----:B------:R-:W-:Y:S01]  /*21070*/  ISETP.LT.AND P3, PT, R29, UR6, !P3 ;  /* 0x000000061d007c0c */ /* 0x000fe2000df61270 */
[----:B------:R0:W-:Y:S01]  /*21080*/  @P1 STG.E.U8 desc[UR8][R8.64], R15 ;  /* 0x0000000f08001986 */ /* 0x0001e2000c101108 */
[----:B------:R-:W-:Y:S01]  /*21090*/  ISETP.LT.AND P6, PT, R18, UR10, !P2 ;  /* 0x0000000a12007c0c */ /* 0x000fe2000d7c1270 */
[----:B------:R-:W-:Y:S01]  /*210a0*/  ULDC UR6, c[0x0][0x228] ;  /* 0x00008a0000067ab9 */ /* 0x000fe20000000800 */
[----:B------:R-:W-:Y:S01]  /*210b0*/  ULDC UR10, c[0x0][0x228] ;  /* 0x00008a00000a7ab9 */ /* 0x000fe20000000800 */
[----:B------:R1:W-:Y:S01]  /*210c0*/  @P5 STG.E.U8 desc[UR8][R10.64], R16 ;  /* 0x000000100a005986 */ /* 0x0003e2000c101108 */
[C---:B0-----:R-:W-:Y:S01]  /*210d0*/  VIADD R15, R13.reuse, UR4 ;  /* 0x000000040d0f7c36 */ /* 0x041fe20008000000 */
[----:B------:R-:W-:Y:S01]  /*210e0*/  IADD3 R8, P1, R13, R3, RZ ;  /* 0x000000030d087210 */ /* 0x000fe20007f3e0ff */
[----:B------:R-:W-:Y:S01]  /*210f0*/  ULDC UR4, c[0x0][0x22c] ;  /* 0x00008b0000047ab9 */ /* 0x000fe20000000800 */
[----:B-1----:R-:W-:-:S02]  /*21100*/  VIADD R16, R23, 0x1a ;  /* 0x0000001a17107836 */ /* 0x002fc40000000000 */
[----:B------:R-:W-:Y:S01]  /*21110*/  SHF.R.S32.HI R13, RZ, 0x1f, R15 ;  /* 0x0000001fff0d7819 */ /* 0x000fe2000001140f */
[----:B------:R-:W-:Y:S01]  /*21120*/  IMAD.X R9, R12, 0x1, R28, P1 ;  /* 0x000000010c097824 */ /* 0x000fe200008e061c */
[----:B------:R-:W-:Y:S02]  /*21130*/  IADD3 R10, P5, R15, R2, RZ ;  /* 0x000000020f0a7210 */ /* 0x000fe40007fbe0ff */
[----:B------:R-:W-:Y:S01]  /*21140*/  ISETP.GE.AND P1, PT, R16, UR4, PT ;  /* 0x0000000410007c0c */ /* 0x000fe2000bf26270 */
[----:B------:R-:W-:Y:S01]  /*21150*/  ULDC UR4, c[0x0][0x248] ;  /* 0x0000920000047ab9 */ /* 0x000fe20000000800 */
[----:B------:R-:W-:Y:S01]  /*21160*/  PRMT R12, R4, 0x7770, RZ ;  /* 0x00007770040c7816 */ /* 0x000fe200000000ff */
[----:B------:R-:W-:Y:S01]  /*21170*/  IMAD.X R11, R13, 0x1, R0, P5 ;  /* 0x000000010d0b7824 */ /* 0x000fe200028e0600 */
[----:B------:R0:W-:Y:S01]  /*21180*/  @P3 STG.E.U8 desc[UR8][R8.64], R14 ;  /* 0x0000000e08003986 */ /* 0x0001e2000c101108 */
[----:B------:R-:W-:Y:S01]  /*21190*/  ISETP.LT.AND P3, PT, R29, UR6, !P2 ;  /* 0x000000061d007c0c */ /* 0x000fe2000d761270 */
[----:B------:R-:W-:Y:S01]  /*211a0*/  VIADD R16, R23, 0x1b ;  /* 0x0000001b17107836 */ /* 0x000fe20000000000 */
[----:B------:R-:W-:Y:S01]  /*211b0*/  ISETP.LT.AND P5, PT, R18, UR10, !P4 ;  /* 0x0000000a12007c0c */ /* 0x000fe2000e7a1270 */
[----:B------:R1:W-:Y:S01]  /*211c0*/  @P6 STG.E.U8 desc[UR8][R10.64], R12 ;  /* 0x0000000c0a006986 */ /* 0x0003e2000c101108 */
[----:B------:R-:W-:Y:S01]  /*211d0*/  ULDC UR6, c[0x0][0x228] ;  /* 0x00008a0000067ab9 */ /* 0x000fe20000000800 */
[----:B------:R-:W-:Y:S01]  /*211e0*/  ULDC UR10, c[0x0][0x228] ;  /* 0x00008a00000a7ab9 */ /* 0x000fe20000000800 */
[C---:B0-----:R-:W-:Y:S01]  /*211f0*/  VIADD R14, R15.reuse, UR4 ;  /* 0x000000040f0e7c36 */ /* 0x041fe20008000000 */
[----:B------:R-:W-:Y:S01]  /*21200*/  IADD3 R8, P2, R15, R3, RZ ;  /* 0x000000030f087210 */ /* 0x000fe20007f5e0ff */
[----:B------:R-:W-:-:S03]  /*21210*/  ULDC UR4, c[0x0][0x22c] ;  /* 0x00008b0000047ab9 */ /* 0x000fc60000000800 */
[----:B-1----:R-:W-:Y:S02]  /*21220*/  SHF.R.S32.HI R12, RZ, 0x1f, R14 ;  /* 0x0000001fff0c7819 */ /* 0x002fe4000001140e */
[----:B------:R-:W-:Y:S01]  /*21230*/  IADD3 R10, P6, R14, R2, RZ ;  /* 0x000000020e0a7210 */ /* 0x000fe20007fde0ff */
[----:B------:R-:W-:Y:S01]  /*21240*/  IMAD.X R9, R13, 0x1, R28, P2 ;  /* 0x000000010d097824 */ /* 0x000fe200010e061c */
[C---:B------:R-:W-:Y:S02]  /*21250*/  PRMT R13, R4.reuse, 0x7771, RZ ;  /* 0x00007771040d7816 */ /* 0x040fe400000000ff */
[----:B------:R-:W-:Y:S01]  /*21260*/  PRMT R15, R4, 0x7772, RZ ;  /* 0x00007772040f7816 */ /* 0x000fe200000000ff */
[----:B------:R-:W-:Y:S01]  /*21270*/  IMAD.X R11, R12, 0x1, R0, P6 ;  /* 0x000000010c0b7824 */ /* 0x000fe200030e0600 */
[----:B------:R-:W-:Y:S01]  /*21280*/  ISETP.GE.AND P2, PT, R16, UR4, PT ;  /* 0x0000000410007c0c */ /* 0x000fe2000bf46270 */
[----:B------:R0:W-:Y:S01]  /*21290*/  @P3 STG.E.U8 desc[UR8][R8.64], R13 ;  /* 0x0000000d08003986 */ /* 0x0001e2000c101108 */
[----:B------:R-:W-:Y:S01]  /*212a0*/  ULDC UR4, c[0x0][0x248] ;  /* 0x0000920000047ab9 */ /* 0x000fe20000000800 */
[----:B------:R-:W-:Y:S01]  /*212b0*/  ISETP.LT.AND P4, PT, R29, UR6, !P4 ;  /* 0x000000061d007c0c */ /* 0x000fe2000e781270 */
[----:B------:R-:W-:Y:S01]  /*212c0*/  VIADD R16, R23, 0x1c ;  /* 0x0000001c17107836 */ /* 0x000fe20000000000 */
[----:B------:R1:W-:Y:S01]  /*212d0*/  @P5 STG.E.U8 desc[UR8][R10.64], R15 ;  /* 0x0000000f0a005986 */ /* 0x0003e2000c101108 */
[----:B------:R-:W-:Y:S01]  /*212e0*/  ISETP.LT.AND P5, PT, R18, UR10, !P1 ;  /* 0x0000000a12007c0c */ /* 0x000fe2000cfa1270 */
[----:B------:R-:W-:Y:S01]  /*212f0*/  ULDC UR6, c[0x0][0x228] ;  /* 0x00008a0000067ab9 */ /* 0x000fe20000000800 */
[----:B------:R-:W-:Y:S01]  /*21300*/  PRMT R4, R4, 0x7773, RZ ;  /* 0x0000777304047816 */ /* 0x000fe200000000ff */
[----:B------:R-:W-:Y:S01]  /*21310*/  ULDC UR10, c[0x0][0x228] ;  /* 0x00008a00000a7ab9 */ /* 0x000fe20000000800 */
[C---:B0-----:R-:W-:Y:S01]  /*21320*/  IADD3 R8, P3, R14.reuse, R3, RZ ;  /* 0x000000030e087210 */ /* 0x041fe20007f7e0ff */
[----:B-1----:R-:W-:Y:S01]  /*21330*/  VIADD R15, R14, UR4 ;  /* 0x000000040e0f7c36 */ /* 0x002fe20008000000 */
[----:B------:R-:W-:-:S03]  /*21340*/  ULDC UR4, c[0x0][0x22c] ;  /* 0x00008b0000047ab9 */ /* 0x000fc60000000800 */
[----:B------:R-:W-:Y:S01]  /*21350*/  IMAD.X R9, R12, 0x1, R28, P3 ;  /* 0x000000010c097824 */ /* 0x000fe200018e061c */
[----:B------:R-:W-:Y:S02]  /*21360*/  SHF.R.S32.HI R13, RZ, 0x1f, R15 ;  /* 0x0000001fff0d7819 */ /* 0x000fe4000001140f */
[----:B------:R-:W-:Y:S02]  /*21370*/  IADD3 R10, P6, R15, R2, RZ ;  /* 0x000000020f0a7210 */ /* 0x000fe40007fde0ff */
[----:B------:R-:W-:Y:S02]  /*21380*/  PRMT R12, R5, 0x7770, RZ ;  /* 0x00007770050c7816 */ /* 0x000fe400000000ff */
[----:B------:R-:W-:Y:S01]  /*21390*/  ISETP.GE.AND P3, PT, R16, UR4, PT ;  /* 0x0000000410007c0c */ /* 0x000fe2000bf66270 */
[----:B------:R-:W-:Y:S01]  /*213a0*/  IMAD.X R11, R13, 0x1, R0, P6 ;  /* 0x000000010d0b7824 */ /* 0x000fe200030e0600 */
[----:B------:R-:W-:Y:S01]  /*213b0*/  ULDC UR4, c[0x0][0x248] ;  /* 0x0000920000047ab9 */ /* 0x000fe20000000800 */
[----:B------:R0:W-:Y:S01]  /*213c0*/  @P4 STG.E.U8 desc[UR8][R8.64], R4 ;  /* 0x0000000408004986 */ /* 0x0001e2000c101108 */
[----:B------:R-:W-:Y:S01]  /*213d0*/  ISETP.LT.AND P4, PT, R29, UR6, !P1 ;  /* 0x000000061d007c0c */ /* 0x000fe2000cf81270 */
[----:B------:R-:W-:Y:S01]  /*213e0*/  VIADD R14, R23, 0x1d ;  /* 0x0000001d170e7836 */ /* 0x000fe20000000000 */
[----:B------:R-:W-:Y:S01]  /*213f0*/  ULDC UR6, c[0x0][0x228] ;  /* 0x00008a0000067ab9 */ /* 0x000fe20000000800 */
[----:B------:R1:W-:Y:S01]  /*21400*/  @P5 STG.E.U8 desc[UR8][R10.64], R12 ;  /* 0x0000000c0a005986 */ /* 0x0003e2000c101108 */
[----:B------:R-:W-:Y:S01]  /*21410*/  ISETP.LT.AND P5, PT, R18, UR10, !P2 ;  /* 0x0000000a12007c0c */ /* 0x000fe2000d7a1270 */
[----:B------:R-:W-:-:S02]  /*21420*/  ULDC UR10, c[0x0][0x228] ;  /* 0x00008a00000a7ab9 */ /* 0x000fc40000000800 */
[----:B------:R-:W3:Y:S01]  /*21430*/  LDL.LU R16, [R1+0x40] ;  /* 0x0000400001107983 */ /* 0x000ee20000300800 */
[C---:B0-----:R-:W-:Y:S01]  /*21440*/  VIADD R4, R15.reuse, UR4 ;  /* 0x000000040f047c36 */ /* 0x041fe20008000000 */
[----:B------:R-:W-:Y:S01]  /*21450*/  IADD3 R8, P1, R15, R3, RZ ;  /* 0x000000030f087210 */ /* 0x000fe20007f3e0ff */
[----:B------:R-:W-:-:S03]  /*21460*/  ULDC UR4, c[0x0][0x22c] ;  /* 0x00008b0000047ab9 */ /* 0x000fc60000000800 */
[----:B-1----:R-:W-:Y:S02]  /*21470*/  SHF.R.S32.HI R12, RZ, 0x1f, R4 ;  /* 0x0000001fff0c7819 */ /* 0x002fe40000011404 */
[-C--:B------:R-:W-:Y:S01]  /*21480*/  IADD3 R10, P6, R4, R2.reuse, RZ ;  /* 0x00000002040a7210 */ /* 0x080fe20007fde0ff */
[----:B------:R-:W-:Y:S01]  /*21490*/  IMAD.X R9, R13, 0x1, R28, P1 ;  /* 0x000000010d097824 */ /* 0x000fe200008e061c */
[C---:B------:R-:W-:Y:S02]  /*214a0*/  PRMT R13, R5.reuse, 0x7771, RZ ;  /* 0x00007771050d7816 */ /* 0x040fe400000000ff */
[----:B------:R-:W-:Y:S01]  /*214b0*/  PRMT R15, R5, 0x7772, RZ ;  /* 0x00007772050f7816 */ /* 0x000fe200000000ff */
[----:B------:R-:W-:Y:S02]  /*214c0*/  IMAD.X R11, R12, 0x1, R0, P6 ;  /* 0x000000010c0b7824 */ /* 0x000fe400030e0600 */
[----:B------:R-:W-:Y:S04]  /*214d0*/  @P4 STG.E.U8 desc[UR8][R8.64], R13 ;  /* 0x0000000d08004986 */ /* 0x000fe8000c101108 */
[----:B------:R0:W-:Y:S04]  /*214e0*/  @P5 STG.E.U8 desc[UR8][R10.64], R15 ;  /* 0x0000000f0a005986 */ /* 0x0001e8000c101108 */
[----:B0-----:R-:W4:Y:S01]  /*214f0*/  LDL.LU R15, [R1+0x20] ;  /* 0x00002000010f7983 */ /* 0x001f220000300800 */
[----:B------:R-:W-:Y:S01]  /*21500*/  ISETP.GE.AND P1, PT, R14, UR4, PT ;  /* 0x000000040e007c0c */ /* 0x000fe2000bf26270 */
[----:B------:R-:W-:Y:S01]  /*21510*/  ULDC UR4, c[0x0][0x248] ;  /* 0x0000920000047ab9 */ /* 0x000fe20000000800 */
[----:B------:R-:W-:Y:S01]  /*21520*/  ISETP.LT.AND P4, PT, R29, UR6, !P2 ;  /* 0x000000061d007c0c */ /* 0x000fe2000d781270 */
[----:B------:R-:W-:Y:S01]  /*21530*/  VIADD R11, R4, UR4 ;  /* 0x00000004040b7c36 */ /* 0x000fe20008000000 */
[----:B------:R-:W-:Y:S01]  /*21540*/  ISETP.LT.AND P5, PT, R18, UR10, !P3 ;  /* 0x0000000a12007c0c */ /* 0x000fe2000dfa1270 */
[----:B------:R-:W-:Y:S01]  /*21550*/  VIADD R13, R23, 0x1e ;  /* 0x0000001e170d7836 */ /* 0x000fe20000000000 */
[----:B------:R-:W-:Y:S01]  /*21560*/  IADD3 R8, P2, R4, R3, RZ ;  /* 0x0000000304087210 */ /* 0x000fe20007f5e0ff */
[----:B------:R-:W-:Y:S01]  /*21570*/  ULDC UR6, c[0x0][0x228] ;  /* 0x00008a0000067ab9 */ /* 0x000fe20000000800 */
[----:B------:R-:W-:Y:S01]  /*21580*/  SHF.R.S32.HI R10, RZ, 0x1f, R11 ;  /* 0x0000001fff0a7819 */ /* 0x000fe2000001140b */
[----:B------:R-:W-:Y:S01]  /*21590*/  ULDC UR4, c[0x0][0x22c] ;  /* 0x00008b0000047ab9 */ /* 0x000fe20000000800 */
[----:B------:R-:W-:Y:S01]  /*215a0*/  IADD3 R4, P6, R11, R2, RZ ;  /* 0x000000020b047210 */ /* 0x000fe20007fde0ff */
[----:B------:R-:W-:Y:S01]  /*215b0*/  IMAD.X R9, R12, 0x1, R28, P2 ;  /* 0x000000010c097824 */ /* 0x000fe200010e061c */
[----:B------:R-:W-:Y:S01]  /*215c0*/  PRMT R12, R5, 0x7773, RZ ;  /* 0x00007773050c7816 */ /* 0x000fe200000000ff */
[----:B------:R-:W-:Y:S01]  /*215d0*/  ULDC UR10, c[0x0][0x228] ;  /* 0x00008a00000a7ab9 */ /* 0x000fe20000000800 */
[----:B------:R-:W-:Y:S01]  /*215e0*/  PRMT R14, R6, 0x7770, RZ ;  /* 0x00007770060e7816 */ /* 0x000fe200000000ff */
[----:B------:R-:W-:-:S02]  /*215f0*/  IMAD.X R5, R10, 0x1, R0, P6 ;  /* 0x000000010a057824 */ /* 0x000fc400030e0600 */
        /* <DEDUP_REMOVED lines=8> */
[C---:B0-----:R-:W-:Y:S01]  /*21680*/  VIADD R12, R11.reuse, UR4 ;  /* 0x000000040b0c7c36 */ /* 0x041fe20008000000 */
[----:B------:R-:W-:Y:S01]  /*21690*/  ULDC UR4, c[0x0][0x22c] ;  /* 0x00008b0000047ab9 */ /* 0x000fe20000000800 */
[----:B-1----:R-:W-:Y:S01]  /*216a0*/  IADD3 R4, P3, R11, R3, RZ ;  /* 0x000000030b047210 */ /* 0x002fe20007f7e0ff */
[----:B------:R-:W-:-:S02]  /*216b0*/  VIADD R9, R23, 0x1f ;  /* 0x0000001f17097836 */ /* 0x000fc40000000000 */
[----:B------:R-:W-:Y:S02]  /*216c0*/  SHF.R.S32.HI R11, RZ, 0x1f, R12 ;  /* 0x0000001fff0b7819 */ /* 0x000fe4000001140c */
[----:B------:R-:W-:Y:S01]  /*216d0*/  IMAD.X R5, R10, 0x1, R28, P3 ;  /* 0x000000010a057824 */ /* 0x000fe200018e061c */
[----:B------:R-:W-:Y:S02]  /*216e0*/  PRMT R10, R6, 0x7771, RZ ;  /* 0x00007771060a7816 */ /* 0x000fe400000000ff */
[----:B------:R-:W-:Y:S02]  /*216f0*/  IADD3 R8, P6, R12, R2, RZ ;  /* 0x000000020c087210 */ /* 0x000fe40007fde0ff */
[----:B------:R-:W-:Y:S01]  /*21700*/  ISETP.GE.AND P3, PT, R9, UR4, PT ;  /* 0x0000000409007c0c */ /* 0x000fe2000bf66270 */
[----:B------:R-:W-:Y:S01]  /*21710*/  ULDC UR4, c[0x0][0x228] ;  /* 0x00008a0000047ab9 */ /* 0x000fe20000000800 */
[----:B------:R0:W-:Y:S01]  /*21720*/  @P4 STG.E.U8 desc[UR8][R4.64], R10 ;  /* 0x0000000a04004986 */ /* 0x0001e2000c101108 */
[----:B------:R-:W-:Y:S01]  /*21730*/  ISETP.LT.AND P4, PT, R29, UR4, !P1 ;  /* 0x000000041d007c0c */ /* 0x000fe2000cf81270 */
[----:B------:R-:W-:Y:S01]  /*21740*/  IMAD.X R9, R11, 0x1, R0, P6 ;  /* 0x000000010b097824 */ /* 0x000fe200030e0600 */
[C---:B------:R-:W-:Y:S01]  /*21750*/  PRMT R13, R6.reuse, 0x7772, RZ ;  /* 0x00007772060d7816 */ /* 0x040fe200000000ff */
[----:B------:R-:W-:Y:S01]  /*21760*/  ULDC UR4, c[0x0][0x248] ;  /* 0x0000920000047ab9 */ /* 0x000fe20000000800 */
[----:B------:R-:W-:-:S03]  /*21770*/  PRMT R6, R6, 0x7773, RZ ;  /* 0x0000777306067816 */ /* 0x000fc600000000ff */
[----:B------:R1:W-:Y:S01]  /*21780*/  @P5 STG.E.U8 desc[UR8][R8.64], R13 ;  /* 0x0000000d08005986 */ /* 0x0003e2000c101108 */
[C---:B0-----:R-:W-:Y:S01]  /*21790*/  IADD3 R4, P1, R12.reuse, R3, RZ ;  /* 0x000000030c047210 */ /* 0x041fe20007f3e0ff */
[----:B------:R-:W-:Y:S01]  /*217a0*/  VIADD R10, R12, UR4 ;  /* 0x000000040c0a7c36 */ /* 0x000fe20008000000 */
[----:B------:R-:W-:Y:S01]  /*217b0*/  ISETP.LT.AND P5, PT, R18, UR10, !P2 ;  /* 0x0000000a12007c0c */ /* 0x000fe2000d7a1270 */
[----:B------:R-:W-:Y:S02]  /*217c0*/  ULDC UR4, c[0x0][0x22c] ;  /* 0x00008b0000047ab9 */ /* 0x000fe40000000800 */
[----:B------:R-:W-:Y:S02]  /*217d0*/  IMAD.X R5, R11, 0x1, R28, P1 ;  /* 0x000000010b057824 */ /* 0x000fe400008e061c */
[----:B-1----:R-:W-:Y:S01]  /*217e0*/  VIADD R8, R23, 0x20 ;  /* 0x0000002017087836 */ /* 0x002fe20000000000 */
[----:B------:R-:W-:Y:S02]  /*217f0*/  SHF.R.S32.HI R11, RZ, 0x1f, R10 ;  /* 0x0000001fff0b7819 */ /* 0x000fe4000001140a */
[----:B------:R0:W-:Y:S01]  /*21800*/  @P4 STG.E.U8 desc[UR8][R4.64], R6 ;  /* 0x0000000604004986 */ /* 0x0001e2000c101108 */
[----:B------:R-:W-:Y:S01]  /*21810*/  PRMT R12, R7, 0x7772, RZ ;  /* 0x00007772070c7816 */ /* 0x000fe200000000ff */
[----:B------:R-:W-:Y:S01]  /*21820*/  ULDC UR10, c[0x0][0x228] ;  /* 0x00008a00000a7ab9 */ /* 0x000fe20000000800 */
[----:B------:R-:W-:Y:S01]  /*21830*/  ISETP.GE.AND P1, PT, R8, UR6, PT ;  /* 0x0000000608007c0c */ /* 0x000fe2000bf26270 */
[----:B------:R-:W-:Y:S01]  /*21840*/  ULDC UR6, c[0x0][0x228] ;  /* 0x00008a0000067ab9 */ /* 0x000fe20000000800 */
[----:B------:R-:W-:-:S02]  /*21850*/  IADD3 R8, P6, R10, R2, RZ ;  /* 0x000000020a087210 */ /* 0x000fc40007fde0ff */
[----:B------:R-:W-:Y:S01]  /*21860*/  ISETP.LT.AND P2, PT, R29, UR6, !P2 ;  /* 0x000000061d007c0c */ /* 0x000fe2000d741270 */
[----:B------:R-:W-:Y:S01]  /*21870*/  ULDC UR6, c[0x0][0x228] ;  /* 0x00008a0000067ab9 */ /* 0x000fe20000000800 */
[----:B0-----:R-:W-:Y:S01]  /*21880*/  VIADD R4, R23, 0x21 ;  /* 0x0000002117047836 */ /* 0x001fe20000000000 */
[----:B------:R-:W-:Y:S01]  /*21890*/  PRMT R5, R7, 0x7770, RZ ;  /* 0x0000777007057816 */ /* 0x000fe200000000ff */
[----:B------:R-:W-:-:S03]  /*218a0*/  IMAD.X R9, R11, 0x1, R0, P6 ;  /* 0x000000010b097824 */ /* 0x000fc600030e0600 */
[----:B------:R-:W-:Y:S01]  /*218b0*/  ISETP.GE.AND P4, PT, R4, UR4, PT ;  /* 0x0000000404007c0c */ /* 0x000fe2000bf86270 */
[----:B------:R-:W-:Y:S01]  /*218c0*/  ULDC UR4, c[0x0][0x248] ;  /* 0x0000920000047ab9 */ /* 0x000fe20000000800 */
[C---:B------:R-:W-:Y:S01]  /*218d0*/  IADD3 R4, P6, R10.reuse, R3, RZ ;  /* 0x000000030a047210 */ /* 0x040fe20007fde0ff */
[----:B------:R-:W-:Y:S01]  /*218e0*/  VIADD R10, R10, UR4 ;  /* 0x000000040a0a7c36 */ /* 0x000fe20008000000 */
[----:B------:R0:W-:Y:S01]  /*218f0*/  @P5 STG.E.U8 desc[UR8][R8.64], R5 ;  /* 0x0000000508005986 */ /* 0x0001e2000c101108 */
[----:B------:R-:W-:Y:S01]  /*21900*/  ISETP.LT.AND P5, PT, R18, UR6, !P3 ;  /* 0x0000000612007c0c */ /* 0x000fe2000dfa1270 */
[----:B------:R-:W-:Y:S01]  /*21910*/  ULDC UR6, c[0x0][0x228] ;  /* 0x00008a0000067ab9 */ /* 0x000fe20000000800 */
[----:B------:R-:W-:Y:S01]  /*21920*/  PRMT R6, R7, 0x7773, RZ ;  /* 0x0000777307067816 */ /* 0x000fe200000000ff */
[----:B------:R-:W-:Y:S01]  /*21930*/  ULDC UR4, c[0x0][0x248] ;  /* 0x0000920000047ab9 */ /* 0x000fe20000000800 */
[----:B------:R-:W-:Y:S01]  /*21940*/  ISETP.LT.AND P3, PT, R29, UR6, !P3 ;  /* 0x000000061d007c0c */ /* 0x000fe2000df61270 */
[----:B------:R-:W-:Y:S01]  /*21950*/  ULDC UR6, c[0x0][0x228] ;  /* 0x00008a0000067ab9 */ /* 0x000fe20000000800 */
[----:B0-----:R-:W-:Y:S01]  /*21960*/  IMAD.X R5, R11, 0x1, R28, P6 ;  /* 0x000000010b057824 */ /* 0x001fe200030e061c */
[----:B------:R-:W-:-:S02]  /*21970*/  PRMT R9, R7, 0x7771, RZ ;  /* 0x0000777107097816 */ /* 0x000fc400000000ff */
[----:B------:R-:W-:Y:S02]  /*21980*/  SHF.R.S32.HI R7, RZ, 0x1f, R10 ;  /* 0x0000001fff077819 */ /* 0x000fe4000001140a */
[C---:B------:R-:W-:Y:S01]  /*21990*/  IADD3 R8, P6, R10.reuse, R2, RZ ;  /* 0x000000020a087210 */ /* 0x040fe20007fde0ff */
[----:B------:R0:W-:Y:S01]  /*219a0*/  @P2 STG.E.U8 desc[UR8][R4.64], R9 ;  /* 0x0000000904002986 */ /* 0x0001e2000c101108 */
[----:B------:R-:W-:Y:S01]  /*219b0*/  VIADD R11, R10, UR4 ;  /* 0x000000040a0b7c36 */ /* 0x000fe20008000000 */
[----:B------:R-:W-:Y:S02]  /*219c0*/  ULDC UR4, c[0x0][0x22c] ;  /* 0x00008b0000047ab9 */ /* 0x000fe40000000800 */
[----:B0-----:R-:W-:Y:S01]  /*219d0*/  IMAD.X R9, R7, 0x1, R0, P6 ;  /* 0x0000000107097824 */ /* 0x001fe200030e0600 */
[----:B------:R-:W-:Y:S01]  /*219e0*/  ISETP.LT.AND P6, PT, R18, UR10, !P1 ;  /* 0x0000000a12007c0c */ /* 0x000fe2000cfc1270 */
[----:B------:R-:W-:Y:S01]  /*219f0*/  ULDC UR10, c[0x0][0x228] ;  /* 0x00008a00000a7ab9 */ /* 0x000fe20000000800 */
[----:B------:R-:W-:-:S02]  /*21a00*/  IADD3 R4, P2, R10, R3, RZ ;  /* 0x000000030a047210 */ /* 0x000fc40007f5e0ff */
[----:B------:R0:W-:Y:S01]  /*21a10*/  @P5 STG.E.U8 desc[UR8][R8.64], R12 ;  /* 0x0000000c08005986 */ /* 0x0001e2000c101108 */
[----:B------:R-:W-:Y:S02]  /*21a20*/  SHF.R.S32.HI R10, RZ, 0x1f, R11 ;  /* 0x0000001fff0a7819 */ /* 0x000fe4000001140b */
[----:B------:R-:W-:Y:S01]  /*21a30*/  IMAD.X R5, R7, 0x1, R28, P2 ;  /* 0x0000000107057824 */ /* 0x000fe200010e061c */
[----:B0-----:R-:W-:Y:S01]  /*21a40*/  IADD3 R8, P5, R11, R2, RZ ;  /* 0x000000020b087210 */ /* 0x001fe20007fbe0ff */
[----:B------:R-:W-:-:S03]  /*21a50*/  VIADD R12, R23, 0x22 ;  /* 0x00000022170c7836 */ /* 0x000fc60000000000 */
[----:B------:R0:W-:Y:S01]  /*21a60*/  @P3 STG.E.U8 desc[UR8][R4.64], R6 ;  /* 0x0000000604003986 */ /* 0x0001e2000c101108 */
[----:B------:R-:W-:Y:S01]  /*21a70*/  IMAD.X R9, R10, 0x1, R0, P5 ;  /* 0x000000010a097824 */ /* 0x000fe200028e0600 */
[----:B------:R-:W-:Y:S01]  /*21a80*/  ISETP.GE.AND P2, PT, R12, UR4, PT ;  /* 0x000000040c007c0c */ /* 0x000fe2000bf46270 */
[----:B------:R-:W-:Y:S01]  /*21a90*/  ULDC UR4, c[0x0][0x248] ;  /* 0x0000920000047ab9 */ /* 0x000fe20000000800 */
[----:B------:R-:W-:Y:S02]  /*21aa0*/  ISETP.LT.AND P3, PT, R29, UR6, !P1 ;  /* 0x000000061d007c0c */ /* 0x000fe4000cf61270 */
[----:B------:R-:W-:Y:S01]  /*21ab0*/  ISETP.LT.AND P5, PT, R18, UR10, !P4 ;  /* 0x0000000a12007c0c */ /* 0x000fe2000e7a1270 */
[----:B------:R-:W-:Y:S01]  /*21ac0*/  VIADD R12, R23, 0x23 ;  /* 0x00000023170c7836 */ /* 0x000fe20000000000 */
[----:B------:R-:W-:Y:S01]  /*21ad0*/  ULDC UR6, c[0x0][0x228] ;  /* 0x00008a0000067ab9 */ /* 0x000fe20000000800 */
[----:B------:R-:W-:Y:S01]  /*21ae0*/  ULDC UR10, c[0x0][0x228] ;  /* 0x00008a00000a7ab9 */ /* 0x000fe20000000800 */
[----:B0-----:R-:W-:-:S05]  /*21af0*/  IADD3 R4, P1, R11, R3, RZ ;  /* 0x000000030b047210 */ /* 0x001fca0007f3e0ff */
[----:B------:R-:W-:Y:S01]  /*21b00*/  IMAD.X R5, R10, 0x1, R28, P1 ;  /* 0x000000010a057824 */ /* 0x000fe200008e061c */
[----:B------:R-:W-:Y:S01]  /*21b10*/  ISETP.LT.AND P4, PT, R29, UR6, !P4 ;  /* 0x000000061d007c0c */ /* 0x000fe2000e781270 */
[----:B------:R-:W-:Y:S01]  /*21b20*/  ULDC UR6, c[0x0][0x228] ;  /* 0x00008a0000067ab9 */ /* 0x000fe20000000800 */
[----:B----4-:R-:W-:-:S05]  /*21b30*/  PRMT R7, R15, 0x7770, RZ ;  /* 0x000077700f077816 */ /* 0x010fca00000000ff */
[----:B------:R0:W-:Y:S01]  /*21b40*/  @P6 STG.E.U8 desc[UR8][R8.64], R7 ;  /* 0x0000000708006986 */ /* 0x0001e2000c101108 */
[----:B------:R-:W-:Y:S01]  /*21b50*/  PRMT R10, R15, 0x7771, RZ ;  /* 0x000077710f0a7816 */ /* 0x000fe200000000ff */
[----:B0-----:R-:W-:Y:S01]  /*21b60*/  VIADD R9, R11, UR4 ;  /* 0x000000040b097c36 */ /* 0x001fe20008000000 */
[----:B------:R-:W-:-:S04]  /*21b70*/  ULDC UR4, c[0x0][0x22c] ;  /* 0x00008b0000047ab9 */ /* 0x000fc80000000800 */
[----:B------:R-:W-:Y:S02]  /*21b80*/  SHF.R.S32.HI R8, RZ, 0x1f, R9 ;  /* 0x0000001fff087819 */ /* 0x000fe40000011409 */
[----:B------:R-:W-:Y:S01]  /*21b90*/  IADD3 R6, P6, R9, R2, RZ ;  /* 0x0000000209067210 */ /* 0x000fe20007fde0ff */
[----:B------:R0:W-:Y:S01]  /*21ba0*/  @P3 STG.E.U8 desc[UR8][R4.64], R10 ;  /* 0x0000000a04003986 */ /* 0x0001e2000c101108 */
[----:B------:R-:W-:Y:S02]  /*21bb0*/  PRMT R11, R15, 0x7772, RZ ;  /* 0x000077720f0b7816 */ /* 0x000fe400000000ff */
[----:B------:R-:W-:Y:S01]  /*21bc0*/  ISETP.GE.AND P1, PT, R12, UR4, PT ;  /* 0x000000040c007c0c */ /* 0x000fe2000bf26270 */
[----:B------:R-:W-:Y:S01]  /*21bd0*/  IMAD.X R7, R8, 0x1, R0, P6 ;  /* 0x0000000108077824 */ /* 0x000fe200030e0600 */
[----:B------:R-:W-:Y:S01]  /*21be0*/  ULDC UR4, c[0x0][0x248] ;  /* 0x0000920000047ab9 */ /* 0x000fe20000000800 */
[C---:B0-----:R-:W-:Y:S01]  /*21bf0*/  IADD3 R4, P3, R9.reuse, R3, RZ ;  /* 0x0000000309047210 */ /* 0x041fe20007f7e0ff */
[----:B------:R-:W-:-:S02]  /*21c00*/  VIADD R10, R9, UR4 ;  /* 0x00000004090a7c36 */ /* 0x000fc40008000000 */
[----:B------:R0:W-:Y:S01]  /*21c10*/  @P5 STG.E.U8 desc[UR8][R6.64], R11 ;  /* 0x0000000b06005986 */ /* 0x0001e2000c101108 */
[----:B------:R-:W-:Y:S01]  /*21c20*/  ISETP.LT.AND P5, PT, R18, UR10, !P2 ;  /* 0x0000000a12007c0c */ /* 0x000fe2000d7a1270 */
[----:B------:R-:W-:Y:S01]  /*21c30*/  ULDC UR4, c[0x0][0x22c] ;  /* 0x00008b0000047ab9 */ /* 0x000fe20000000800 */
[----:B------:R-:W-:Y:S01]  /*21c40*/  IMAD.X R5, R8, 0x1, R28, P3 ;  /* 0x0000000108057824 */ /* 0x000fe200018e061c */
[----:B------:R-:W-:Y:S01]  /*21c50*/  PRMT R8, R15, 0x7773, RZ ;  /* 0x000077730f087816 */ /* 0x000fe200000000ff */
[----:B------:R-:W-:Y:S01]  /*21c60*/  ULDC UR10, c[0x0][0x228] ;  /* 0x00008a00000a7ab9 */ /* 0x000fe20000000800 */
[----:B------:R-:W-:-:S03]  /*21c70*/  SHF.R.S32.HI R9, RZ, 0x1f, R10 ;  /* 0x0000001fff097819 */ /* 0x000fc6000001140a */
[----:B------:R1:W-:Y:S01]  /*21c80*/  @P4 STG.E.U8 desc[UR8][R4.64], R8 ;  /* 0x0000000804004986 */ /* 0x0003e2000c101108 */
[C---:B0-----:R-:W-:Y:S01]  /*21c90*/  IADD3 R6, P6, R10.reuse, R2, RZ ;  /* 0x000000020a067210 */ /* 0x041fe20007fde0ff */
[----:B------:R-:W-:Y:S01]  /*21ca0*/  VIADD R11, R23, 0x24 ;  /* 0x00000024170b7836 */ /* 0x000fe20000000000 */
[----:B------:R-:W-:Y:S01]  /*21cb0*/  ISETP.LT.AND P4, PT, R29, UR6, !P2 ;  /* 0x000000061d007c0c */ /* 0x000fe2000d781270 */
[----:B------:R-:W-:Y:S01]  /*21cc0*/  ULDC UR6, c[0x0][0x228] ;  /* 0x00008a0000067ab9 */ /* 0x000fe20000000800 */
[----:B--2---:R-:W-:Y:S01]  /*21cd0*/  PRMT R12, R17, 0x7770, RZ ;  /* 0x00007770110c7816 */ /* 0x004fe200000000ff */
[----:B------:R-:W-:Y:S01]  /*21ce0*/  IMAD.X R7, R9, 0x1, R0, P6 ;  /* 0x0000000109077824 */ /* 0x000fe200030e0600 */
[----:B------:R-:W-:Y:S01]  /*21cf0*/  ISETP.GE.AND P3, PT, R11, UR4, PT ;  /* 0x000000040b007c0c */ /* 0x000fe2000bf66270 */
[----:B------:R-:W-:Y:S01]  /*21d00*/  ULDC UR4, c[0x0][0x248] ;  /* 0x0000920000047ab9 */ /* 0x000fe20000000800 */
[C---:B-1----:R-:W-:Y:S01]  /*21d10*/  IADD3 R4, P2, R10.reuse, R3, RZ ;  /* 0x000000030a047210 */ /* 0x042fe20007f5e0ff */
[----:B------:R-:W-:Y:S01]  /*21d20*/  VIADD R11, R10, UR4 ;  /* 0x000000040a0b7c36 */ /* 0x000fe20008000000 */
        /* <DEDUP_REMOVED lines=8> */
[----:B0-----:R-:W-:Y:S01]  /*21db0*/  IADD3 R6, P6, R11, R2, RZ ;  /* 0x000000020b067210 */ /* 0x001fe20007fde0ff */
[----:B------:R-:W-:Y:S01]  /*21dc0*/  VIADD R12, R23, 0x25 ;  /* 0x00000025170c7836 */ /* 0x000fe20000000000 */
[----:B------:R-:W-:Y:S01]  /*21dd0*/  ISETP.LT.AND P4, PT, R29, UR6, !P1 ;  /* 0x000000061d007c0c */ /* 0x000fe2000cf81270 */
[----:B------:R-:W-:Y:S01]  /*21de0*/  ULDC UR6, c[0x0][0x228] ;  /* 0x00008a0000067ab9 */ /* 0x000fe20000000800 */
[----:B------:R-:W-:Y:S01]  /*21df0*/  PRMT R10, R17, 0x7772, RZ ;  /* 0x00007772110a7816 */ /* 0x000fe200000000ff */
[----:B------:R-:W-:Y:S01]  /*21e00*/  IMAD.X R7, R8, 0x1, R0, P6 ;  /* 0x0000000108077824 */ /* 0x000fe200030e0600 */
[----:B------:R-:W-:Y:S01]  /*21e10*/  ISETP.GE.AND P2, PT, R12, UR4, PT ;  /* 0x000000040c007c0c */ /* 0x000fe2000bf46270 */
[----:B------:R-:W-:Y:S01]  /*21e20*/  ULDC UR4, c[0x0][0x248] ;  /* 0x0000920000047ab9 */ /* 0x000fe20000000800 */
[----:B-1----:R-:W-:Y:S02]  /*21e30*/  IADD3 R4, P1, R11, R3, RZ ;  /* 0x000000030b047210 */ /* 0x002fe40007f3e0ff */
[----:B------:R0:W-:Y:S01]  /*21e40*/  @P5 STG.E.U8 desc[UR8][R6.64], R10 ;  /* 0x0000000a06005986 */ /* 0x0001e2000c101108 */
[----:B------:R-:W-:Y:S01]  /*21e50*/  ISETP.LT.AND P5, PT, R18, UR10, !P3 ;  /* 0x0000000a12007c0c */ /* 0x000fe2000dfa1270 */
[----:B------:R-:W-:Y:S01]  /*21e60*/  VIADD R12, R23, 0x26 ;  /* 0x00000026170c7836 */ /* 0x000fe20000000000 */
[----:B------:R-:W-:Y:S01]  /*21e70*/  ULDC UR10, c[0x0][0x228] ;  /* 0x00008a00000a7ab9 */ /* 0x000fe20000000800 */
[----:B------:R-:W-:Y:S01]  /*21e80*/  IMAD.X R5, R8, 0x1, R28, P1 ;  /* 0x0000000108057824 */ /* 0x000fe200008e061c */
[----:B------:R-:W-:-:S02]  /*21e90*/  PRMT R8, R17, 0x7773, RZ ;  /* 0x0000777311087816 */ /* 0x000fc400000000ff */
[----:B------:R-:W2:Y:S01]  /*21ea0*/  LDL.LU R17, [R1+0x44] ;  /* 0x0000440001117983 */ /* 0x000ea20000300800 */
[----:B0-----:R-:W-:Y:S01]  /*21eb0*/  VIADD R10, R11, UR4 ;  /* 0x000000040b0a7c36 */ /* 0x001fe20008000000 */
[----:B------:R-:W-:-:S04]  /*21ec0*/  ULDC UR4, c[0x0][0x22c] ;  /* 0x00008b0000047ab9 */ /* 0x000fc80000000800 */
[----:B------:R-:W-:Y:S02]  /*21ed0*/  SHF.R.S32.HI R9, RZ, 0x1f, R10 ;  /* 0x0000001fff097819 */ /* 0x000fe4000001140a */
[----:B------:R-:W-:Y:S02]  /*21ee0*/  IADD3 R6, P6, R10, R2, RZ ;  /* 0x000000020a067210 */ /* 0x000fe40007fde0ff */
[----:B------:R-:W-:Y:S01]  /*21ef0*/  PRMT R11, R19, 0x7770, RZ ;  /* 0x00007770130b7816 */ /* 0x000fe200000000ff */
[----:B------:R0:W-:Y:S01]  /*21f00*/  @P4 STG.E.U8 desc[UR8][R4.64], R8 ;  /* 0x0000000804004986 */ /* 0x0001e2000c101108 */
[----:B------:R-:W-:Y:S01]  /*21f10*/  ISETP.GE.AND P1, PT, R12, UR4, PT ;  /* 0x000000040c007c0c */ /* 0x000fe2000bf26270 */
[----:B------:R-:W-:Y:S01]  /*21f20*/  IMAD.X R7, R9, 0x1, R0, P6 ;  /* 0x0000000109077824 */ /* 0x000fe200030e0600 */
[----:B------:R-:W-:Y:S01]  /*21f30*/  ULDC UR4, c[0x0][0x248] ;  /* 0x0000920000047ab9 */ /* 0x000fe20000000800 */
[----:B------:R-:W-:Y:S01]  /*21f40*/  ISETP.LT.AND P4, PT, R29, UR6, !P3 ;  /* 0x000000061d007c0c */ /* 0x000fe2000df81270 */
[----:B------:R-:W-:-:S02]  /*21f50*/  ULDC UR6, c[0x0][0x228] ;  /* 0x00008a0000067ab9 */ /* 0x000fc40000000800 */
[----:B------:R1:W-:Y:S01]  /*21f60*/  @P5 STG.E.U8 desc[UR8][R6.64], R11 ;  /* 0x0000000b06005986 */ /* 0x0003e2000c101108 */
[----:B------:R-:W-:Y:S01]  /*21f70*/  ISETP.LT.AND P5, PT, R18, UR6, !P2 ;  /* 0x0000000612007c0c */ /* 0x000fe2000d7a1270 */
[----:B------:R-:W-:Y:S01]  /*21f80*/  ULDC UR6, c[0x0][0x22c] ;  /* 0x00008b0000067ab9 */ /* 0x000fe20000000800 */
[C---:B0-----:R-:W-:Y:S01]  /*21f90*/  VIADD R8, R10.reuse, UR4 ;  /* 0x000000040a087c36 */ /* 0x041fe20008000000 */
[----:B------:R-:W-:Y:S01]  /*21fa0*/  IADD3 R4, P3, R10, R3, RZ ;  /* 0x000000030a047210 */ /* 0x000fe20007f7e0ff */
[----:B------:R-:W-:-:S03]  /*21fb0*/  ULDC UR4, c[0x0][0x22c] ;  /* 0x00008b0000047ab9 */ /* 0x000fc60000000800 */
[----:B------:R-:W-:Y:S01]  /*21fc0*/  SHF.R.S32.HI R10, RZ, 0x1f, R8 ;  /* 0x0000001fff0a7819 */ /* 0x000fe20000011408 */
[----:B-1----:R-:W-:Y:S01]  /*21fd0*/  VIADD R7, R23, 0x27 ;  /* 0x0000002717077836 */ /* 0x002fe20000000000 */
[----:B------:R-:W-:Y:S01]  /*21fe0*/  IADD3 R6, P6, R8, R2, RZ ;  /* 0x0000000208067210 */ /* 0x000fe20007fde0ff */
[----:B------:R-:W-:Y:S01]  /*21ff0*/  IMAD.X R5, R9, 0x1, R28, P3 ;  /* 0x0000000109057824 */ /* 0x000fe200018e061c */
[----:B------:R-:W-:Y:S02]  /*22000*/  PRMT R9, R19, 0x7771, RZ ;  /* 0x0000777113097816 */ /* 0x000fe400000000ff */
[----:B------:R-:W-:Y:S01]  /*22010*/  ISETP.GE.AND P3, PT, R7, UR4, PT ;  /* 0x0000000407007c0c */ /* 0x000fe2000bf66270 */
[----:B------:R-:W-:Y:S01]  /*22020*/  IMAD.X R7, R10, 0x1, R0, P6 ;  /* 0x000000010a077824 */ /* 0x000fe200030e0600 */
[----:B------:R-:W-:Y:S01]  /*22030*/  PRMT R11, R19, 0x7772, RZ ;  /* 0x00007772130b7816 */ /* 0x000fe200000000ff */
[----:B------:R-:W-:Y:S01]  /*22040*/  @P4 STG.E.U8 desc[UR8][R4.64], R9 ;  /* 0x0000000904004986 */ /* 0x000fe2000c101108 */
[----:B------:R-:W-:-:S03]  /*22050*/  ULDC UR4, c[0x0][0x228] ;  /* 0x00008a0000047ab9 */ /* 0x000fc60000000800 */
[----:B------:R0:W-:Y:S02]  /*22060*/  @P5 STG.E.U8 desc[UR8][R6.64], R11 ;  /* 0x0000000b06005986 */ /* 0x0001e4000c101108 */
[----:B0-----:R-:W-:Y:S02]  /*22070*/  PRMT R7, R19, 0x7773, RZ ;  /* 0x0000777313077816 */ /* 0x001fe400000000ff */
[----:B------:R-:W4:Y:S01]  /*22080*/  LDL.LU R19, [R1+0x48] ;  /* 0x0000480001137983 */ /* 0x000f220000300800 */
[----:B------:R-:W-:Y:S01]  /*22090*/  ISETP.LT.AND P4, PT, R29, UR4, !P2 ;  /* 0x000000041d007c0c */ /* 0x000fe2000d781270 */
[----:B------:R-:W-:Y:S01]  /*220a0*/  ULDC UR4, c[0x0][0x248] ;  /* 0x0000920000047ab9 */ /* 0x000fe20000000800 */
[C---:B------:R-:W-:Y:S01]  /*220b0*/  IADD3 R4, P2, R8.reuse, R3, RZ ;  /* 0x0000000308047210 */ /* 0x040fe20007f5e0ff */
[----:B------:R-:W-:Y:S02]  /*220c0*/  VIADD R6, R23, 0x28 ;  /* 0x0000002817067836 */ /* 0x000fe40000000000 */
[----:B------:R-:W-:Y:S01]  /*220d0*/  VIADD R8, R8, UR4 ;  /* 0x0000000408087c36 */ /* 0x000fe20008000000 */
[----:B------:R-:W-:Y:S01]  /*220e0*/  ISETP.LT.AND P5, PT, R18, UR10, !P1 ;  /* 0x0000000a12007c0c */ /* 0x000fe2000cfa1270 */
[----:B------:R-:W-:Y:S01]  /*220f0*/  IMAD.X R5, R10, 0x1, R28, P2 ;  /* 0x000000010a057824 */ /* 0x000fe200010e061c */
[----:B------:R-:W-:Y:S01]  /*22100*/  ISETP.GE.AND P2, PT, R6, UR6, PT ;  /* 0x0000000606007c0c */ /* 0x000fe2000bf46270 */
[----:B------:R-:W-:Y:S01]  /*22110*/  ULDC UR6, c[0x0][0x228] ;  /* 0x00008a0000067ab9 */ /* 0x000fe20000000800 */
[----:B------:R-:W-:Y:S01]  /*22120*/  SHF.R.S32.HI R9, RZ, 0x1f, R8 ;  /* 0x0000001fff097819 */ /* 0x000fe20000011408 */
[----:B------:R-:W-:Y:S01]  /*22130*/  ULDC UR4, c[0x0][0x22c] ;  /* 0x00008b0000047ab9 */ /* 0x000fe20000000800 */
[----:B------:R-:W-:Y:S01]  /*22140*/  IADD3 R6, P6, R8, R2, RZ ;  /* 0x0000000208067210 */ /* 0x000fe20007fde0ff */
[----:B------:R0:W-:Y:S01]  /*22150*/  @P4 STG.E.U8 desc[UR8][R4.64], R7 ;  /* 0x0000000704004986 */ /* 0x0001e2000c101108 */
[----:B------:R-:W-:Y:S01]  /*22160*/  ISETP.LT.AND P1, PT, R29, UR6, !P1 ;  /* 0x000000061d007c0c */ /* 0x000fe2000cf21270 */
[----:B------:R-:W-:Y:S01]  /*22170*/  ULDC UR6, c[0x0][0x228] ;  /* 0x00008a0000067ab9 */ /* 0x000fe20000000800 */
[C---:B------:R-:W-:Y:S01]  /*22180*/  PRMT R12, R22.reuse, 0x7772, RZ ;  /* 0x00007772160c7816 */ /* 0x040fe200000000ff */
        /* <DEDUP_REMOVED lines=11> */
[----:B------:R-:W-:Y:S01]  /*22240*/  ULDC UR4, c[0x0][0x248] ;  /* 0x0000920000047ab9 */ /* 0x000fe20000000800 */
[----:B------:R-:W-:Y:S01]  /*22250*/  ISETP.LT.AND P3, PT, R29, UR6, !P3 ;  /* 0x000000061d007c0c */ /* 0x000fe2000df61270 */
[----:B0-----:R-:W-:Y:S01]  /*22260*/  IMAD.X R5, R9, 0x1, R28, P6 ;  /* 0x0000000109057824 */ /* 0x001fe200030e061c */
[----:B------:R-:W-:-:S02]  /*22270*/  PRMT R9, R22, 0x7771, RZ ;  /* 0x0000777116097816 */ /* 0x000fc400000000ff */
[----:B------:R-:W-:Y:S01]  /*22280*/  SHF.R.S32.HI R7, RZ, 0x1f, R10 ;  /* 0x0000001fff077819 */ /* 0x000fe2000001140a */
[C---:B------:R-:W-:Y:S01]  /*22290*/  VIADD R11, R10.reuse, UR4 ;  /* 0x000000040a0b7c36 */ /* 0x040fe20008000000 */
[----:B------:R-:W-:Y:S01]  /*222a0*/  IADD3 R8, P6, R10, R2, RZ ;  /* 0x000000020a087210 */ /* 0x000fe20007fde0ff */
[----:B------:R0:W-:Y:S01]  /*222b0*/  @P1 STG.E.U8 desc[UR8][R4.64], R9 ;  /* 0x0000000904001986 */ /* 0x0001e2000c101108 */
[----:B------:R-:W-:Y:S01]  /*222c0*/  PRMT R6, R22, 0x7773, RZ ;  /* 0x0000777316067816 */ /* 0x000fe200000000ff */
[----:B------:R-:W-:Y:S01]  /*222d0*/  ULDC UR4, c[0x0][0x22c] ;  /* 0x00008b0000047ab9 */ /* 0x000fe20000000800 */
[----:B------:R-:W-:Y:S01]  /*222e0*/  ULDC UR6, c[0x0][0x228] ;  /* 0x00008a0000067ab9 */ /* 0x000fe20000000800 */
[----:B------:R-:W4:Y:S04]  /*222f0*/  LDL.LU R22, [R1+0x4c] ;  /* 0x00004c0001167983 */ /* 0x000f280000300800 */
[----:B------:R-:W4:Y:S01]  /*22300*/  LDL.LU R15, [R1+0x50] ;  /* 0x00005000010f7983 */ /* 0x000f220000300800 */
[----:B0-----:R-:W-:Y:S01]  /*22310*/  IMAD.X R9, R7, 0x1, R0, P6 ;  /* 0x0000000107097824 */ /* 0x001fe200030e0600 */
[----:B------:R-:W-:Y:S01]  /*22320*/  ISETP.LT.AND P6, PT, R18, UR10, !P2 ;  /* 0x0000000a12007c0c */ /* 0x000fe2000d7c1270 */
[----:B------:R-:W-:Y:S01]  /*22330*/  ULDC UR10, c[0x0][0x228] ;  /* 0x00008a00000a7ab9 */ /* 0x000fe20000000800 */
[----:B------:R-:W-:-:S02]  /*22340*/  IADD3 R4, P1, R10, R3, RZ ;  /* 0x000000030a047210 */ /* 0x000fc40007f3e0ff */
[----:B------:R0:W-:Y:S01]  /*22350*/  @P5 STG.E.U8 desc[UR8][R8.64], R12 ;  /* 0x0000000c08005986 */ /* 0x0001e2000c101108 */
[----:B------:R-:W-:Y:S02]  /*22360*/  SHF.R.S32.HI R10, RZ, 0x1f, R11 ;  /* 0x0000001fff0a7819 */ /* 0x000fe4000001140b */
[----:B------:R-:W-:Y:S01]  /*22370*/  IMAD.X R5, R7, 0x1, R28, P1 ;  /* 0x0000000107057824 */ /* 0x000fe200008e061c */
[----:B---3--:R-:W-:Y:S02]  /*22380*/  PRMT R7, R16, 0x7770, RZ ;  /* 0x0000777010077816 */ /* 0x008fe400000000ff */
[----:B0-----:R-:W-:Y:S01]  /*22390*/  IADD3 R8, P5, R11, R2, RZ ;  /* 0x000000020b087210 */ /* 0x001fe20007fbe0ff */
[----:B------:R-:W-:Y:S01]  /*223a0*/  VIADD R12, R23, 0x2a ;  /* 0x0000002a170c7836 */ /* 0x000fe20000000000 */
[----:B------:R0:W-:Y:S03]  /*223b0*/  @P3 STG.E.U8 desc[UR8][R4.64], R6 ;  /* 0x0000000604003986 */ /* 0x0001e6000c101108 */
[----:B------:R-:W-:Y:S01]  /*223c0*/  IMAD.X R9, R10, 0x1, R0, P5 ;  /* 0x000000010a097824 */ /* 0x000fe200028e0600 */
[----:B------:R-:W-:Y:S01]  /*223d0*/  ISETP.GE.AND P1, PT, R12, UR4, PT ;  /* 0x000000040c007c0c */ /* 0x000fe2000bf26270 */
[----:B------:R-:W-:Y:S01]  /*223e0*/  ULDC UR4, c[0x0][0x248] ;  /* 0x0000920000047ab9 */ /* 0x000fe20000000800 */
[----:B------:R-:W-:-:S02]  /*223f0*/  ISETP.LT.AND P3, PT, R29, UR6, !P2 ;  /* 0x000000061d007c0c */ /* 0x000fc4000d761270 */
[----:B------:R1:W-:Y:S01]  /*22400*/  @P6 STG.E.U8 desc[UR8][R8.64], R7 ;  /* 0x0000000708006986 */ /* 0x0003e2000c101108 */
[----:B------:R-:W-:Y:S01]  /*22410*/  ISETP.LT.AND P5, PT, R18, UR10, !P4 ;  /* 0x0000000a12007c0c */ /* 0x000fe2000e7a1270 */
[----:B------:R-:W-:Y:S01]  /*22420*/  VIADD R12, R23, 0x2b ;  /* 0x0000002b170c7836 */ /* 0x000fe20000000000 */
[----:B------:R-:W-:Y:S01]  /*22430*/  ULDC UR6, c[0x0][0x228] ;  /* 0x00008a0000067ab9 */ /* 0x000fe20000000800 */
[C---:B0-----:R-:W-:Y:S01]  /*22440*/  IADD3 R4, P2, R11.reuse, R3, RZ ;  /* 0x000000030b047210 */ /* 0x041fe20007f5e0ff */
[----:B------:R-:W-:Y:S01]  /*22450*/  ULDC UR10, c[0x0][0x228] ;  /* 0x00008a00000a7ab9 */ /* 0x000fe20000000800 */
[----:B-1----:R-:W-:Y:S01]  /*22460*/  VIADD R9, R11, UR4 ;  /* 0x000000040b097c36 */ /* 0x002fe20008000000 */
[----:B------:R-:W-:Y:S02]  /*22470*/  ULDC UR4, c[0x0][0x22c] ;  /* 0x00008b0000047ab9 */ /* 0x000fe40000000800 */
[----:B------:R-:W-:Y:S01]  /*22480*/  IMAD.X R5, R10, 0x1, R28, P2 ;  /* 0x000000010a057824 */ /* 0x000fe200010e061c */
[----:B------:R-:W-:-:S02]  /*22490*/  PRMT R10, R16, 0x7771, RZ ;  /* 0x00007771100a7816 */ /* 0x000fc400000000ff */
[----:B------:R-:W-:Y:S02]  /*224a0*/  SHF.R.S32.HI R8, RZ, 0x1f, R9 ;  /* 0x0000001fff087819 */ /* 0x000fe40000011409 */
[----:B------:R-:W-:Y:S01]  /*224b0*/  IADD3 R6, P6, R9, R2, RZ ;  /* 0x0000000209067210 */ /* 0x000fe20007fde0ff */
[----:B------:R0:W-:Y:S01]  /*224c0*/  @P3 STG.E.U8 desc[UR8][R4.64], R10 ;  /* 0x0000000a04003986 */ /* 0x0001e2000c101108 */
[----:B------:R-:W-:Y:S01]  /*224d0*/  ISETP.LT.AND P4, PT, R29, UR6, !P4 ;  /* 0x000000061d007c0c */ /* 0x000fe2000e781270 */
[----:B------:R-:W-:Y:S01]  /*224e0*/  ULDC UR6, c[0x0][0x228] ;  /* 0x00008a0000067ab9 */ /* 0x000fe20000000800 */
[----:B------:R-:W-:Y:S01]  /*224f0*/  PRMT R11, R16, 0x7772, RZ ;  /* 0x00007772100b7816 */ /* 0x000fe200000000ff */
[----:B------:R-:W-:Y:S01]  /*22500*/  IMAD.X R7, R8, 0x1, R0, P6 ;  /* 0x0000000108077824 */ /* 0x000fe200030e0600 */
[----:B------:R-:W-:Y:S01]  /*22510*/  ISETP.GE.AND P2, PT, R12, UR4, PT ;  /* 0x000000040c007c0c */ /* 0x000fe2000bf46270 */
[----:B------:R-:W-:Y:S01]  /*22520*/  ULDC UR4, c[0x0][0x248] ;  /* 0x0000920000047ab9 */ /* 0x000fe20000000800 */
[C---:B0-----:R-:W-:Y:S01]  /*22530*/  IADD3 R4, P3, R9.reuse, R3, RZ ;  /* 0x0000000309047210 */ /* 0x041fe20007f7e0ff */
        /* <DEDUP_REMOVED lines=12> */
[----:B------:R-:W-:Y:S02]  /*22600*/  ULDC UR6, c[0x0][0x228] ;  /* 0x00008a0000067ab9 */ /* 0x000fe40000000800 */
[----:B------:R-:W-:Y:S01]  /*22610*/  IMAD.X R7, R9, 0x1, R0, P6 ;  /* 0x0000000109077824 */ /* 0x000fe200030e0600 */
[----:B------:R-:W-:Y:S01]  /*22620*/  ISETP.GE.AND P3, PT, R11, UR4, PT ;  /* 0x000000040b007c0c */ /* 0x000fe2000bf66270 */
[----:B------:R-:W-:Y:S01]  /*22630*/  ULDC UR4, c[0x0][0x248] ;  /* 0x0000920000047ab9 */ /* 0x000fe20000000800 */
[C---:B-1----:R-:W-:Y:S01]  /*22640*/  IADD3 R4, P1, R10.reuse, R3, RZ ;  /* 0x000000030a047210 */ /* 0x042fe20007f3e0ff */
[----:B------:R-:W-:Y:S01]  /*22650*/  VIADD R11, R10, UR4 ;  /* 0x000000040a0b7c36 */ /* 0x000fe20008000000 */
[----:B------:R-:W-:-:S03]  /*22660*/  ULDC UR4, c[0x0][0x22c] ;  /* 0x00008b0000047ab9 */ /* 0x000fc60000000800 */
[----:B------:R-:W-:Y:S01]  /*22670*/  IMAD.X R5, R9, 0x1, R28, P1 ;  /* 0x0000000109057824 */ /* 0x000fe200008e061c */
[----:B------:R-:W-:Y:S02]  /*22680*/  SHF.R.S32.HI R8, RZ, 0x1f, R11 ;  /* 0x0000001fff087819 */ /* 0x000fe4000001140b */
[C---:B--2---:R-:W-:Y:S02]  /*22690*/  PRMT R12, R17.reuse, 0x7770, RZ ;  /* 0x00007770110c7816 */ /* 0x044fe400000000ff */
[----:B------:R-:W-:-:S03]  /*226a0*/  PRMT R9, R17, 0x7771, RZ ;  /* 0x0000777111097816 */ /* 0x000fc600000000ff */
[----:B------:R0:W-:Y:S01]  /*226b0*/  @P5 STG.E.U8 desc[UR8][R6.64], R12 ;  /* 0x0000000c06005986 */ /* 0x0001e2000c101108 */
[----:B------:R-:W-:Y:S01]  /*226c0*/  ISETP.LT.AND P5, PT, R18, UR10, !P2 ;  /* 0x0000000a12007c0c */ /* 0x000fe2000d7a1270 */
[----:B------:R-:W-:Y:S02]  /*226d0*/  ULDC UR10, c[0x0][0x228] ;  /* 0x00008a00000a7ab9 */ /* 0x000fe40000000800 */
[----:B------:R1:W-:Y:S01]  /*226e0*/  @P4 STG.E.U8 desc[UR8][R4.64], R9 ;  /* 0x0000000904004986 */ /* 0x0003e2000c101108 */
[----:B------:R-:W-:Y:S01]  /*226f0*/  ISETP.LT.AND P4, PT, R29, UR6, !P2 ;  /* 0x000000061d007c0c */ /* 0x000fe2000d781270 */
[----:B------:R-:W-:Y:S01]  /*22700*/  ULDC UR6, c[0x0][0x228] ;  /* 0x00008a0000067ab9 */ /* 0x000fe20000000800 */
[----:B------:R-:W-:Y:S02]  /*22710*/  PRMT R10, R17, 0x7772, RZ ;  /* 0x00007772110a7816 */ /* 0x000fe400000000ff */
[----:B0-----:R-:W-:Y:S01]  /*22720*/  IADD3 R6, P6, R11, R2, RZ ;  /* 0x000000020b067210 */ /* 0x001fe20007fde0ff */
[----:B------:R-:W-:Y:S01]  /*22730*/  VIADD R12, R23, 0x2d ;  /* 0x0000002d170c7836 */ /* 0x000fe20000000000 */
[----:B-1----:R-:W-:-:S03]  /*22740*/  IADD3 R4, P2, R11, R3, RZ ;  /* 0x000000030b047210 */ /* 0x002fc60007f5e0ff */
[----:B------:R-:W-:Y:S01]  /*22750*/  IMAD.X R7, R8, 0x1, R0, P6 ;  /* 0x0000000108077824 */ /* 0x000fe200030e0600 */
[----:B------:R-:W-:Y:S01]  /*22760*/  ISETP.GE.AND P1, PT, R12, UR4, PT ;  /* 0x000000040c007c0c */ /* 0x000fe2000bf26270 */
[----:B------:R-:W-:Y:S01]  /*22770*/  ULDC UR4, c[0x0][0x248] ;  /* 0x0000920000047ab9 */ /* 0x000fe20000000800 */
[----:B------:R-:W-:Y:S02]  /*22780*/  IMAD.X R5, R8, 0x1, R28, P2 ;  /* 0x0000000108057824 */ /* 0x000fe400010e061c */
[----:B------:R0:W-:Y:S01]  /*22790*/  @P5 STG.E.U8 desc[UR8][R6.64], R10 ;  /* 0x0000000a06005986 */ /* 0x0001e2000c101108 */
[----:B------:R-:W-:Y:S02]  /*227a0*/  PRMT R8, R17, 0x7773, RZ ;  /* 0x0000777311087816 */ /* 0x000fe400000000ff */
[----:B------:R-:W-:Y:S01]  /*227b0*/  ISETP.LT.AND P5, PT, R18, UR10, !P3 ;  /* 0x0000000a12007c0c */ /* 0x000fe2000dfa1270 */
[----:B------:R-:W2:Y:S01]  /*227c0*/  LDL.LU R17, [R1+0x54] ;  /* 0x0000540001117983 */ /* 0x000ea20000300800 */
[----:B------:R-:W-:Y:S01]  /*227d0*/  VIADD R12, R23, 0x2e ;  /* 0x0000002e170c7836 */ /* 0x000fe20000000000 */
[----:B------:R-:W-:Y:S01]  /*227e0*/  ULDC UR10, c[0x0][0x228] ;  /* 0x00008a00000a7ab9 */ /* 0x000fe20000000800 */
[----:B0-----:R-:W-:Y:S01]  /*227f0*/  VIADD R10, R11, UR4 ;  /* 0x000000040b0a7c36 */ /* 0x001fe20008000000 */
[----:B------:R-:W-:-:S04]  /*22800*/  ULDC UR4, c[0x0][0x22c] ;  /* 0x00008b0000047ab9 */ /* 0x000fc80000000800 */
[----:B------:R-:W-:Y:S02]  /*22810*/  SHF.R.S32.HI R9, RZ, 0x1f, R10 ;  /* 0x0000001fff097819 */ /* 0x000fe4000001140a */
[----:B------:R-:W-:Y:S01]  /*22820*/  IADD3 R6, P6, R10, R2, RZ ;  /* 0x000000020a067210 */ /* 0x000fe20007fde0ff */
[----:B------:R0:W-:Y:S01]  /*22830*/  @P4 STG.E.U8 desc[UR8][R4.64], R8 ;  /* 0x0000000804004986 */ /* 0x0001e2000c101108 */
[----:B------:R-:W-:Y:S01]  /*22840*/  ISETP.GE.AND P2, PT, R12, UR4, PT ;  /* 0x000000040c007c0c */ /* 0x000fe2000bf46270 */
[----:B------:R-:W-:Y:S02]  /*22850*/  ULDC UR4, c[0x0][0x248] ;  /* 0x0000920000047ab9 */ /* 0x000fe40000000800 */
[----:B------:R-:W-:Y:S01]  /*22860*/  IMAD.X R7, R9, 0x1, R0, P6 ;  /* 0x0000000109077824 */ /* 0x000fe200030e0600 */
[----:B------:R-:W-:Y:S01]  /*22870*/  ISETP.LT.AND P4, PT, R29, UR6, !P3 ;  /* 0x000000061d007c0c */ /* 0x000fe2000df81270 */
[----:B------:R-:W-:Y:S01]  /*22880*/  ULDC UR6, c[0x0][0x228] ;  /* 0x00008a0000067ab9 */ /* 0x000fe20000000800 */
[----:B----4-:R-:W-:Y:S01]  /*22890*/  PRMT R11, R19, 0x7770, RZ ;  /* 0x00007770130b7816 */ /* 0x010fe200000000ff */
[C---:B0-----:R-:W-:Y:S01]  /*228a0*/  VIADD R8, R10.reuse, UR4 ;  /* 0x000000040a087c36 */ /* 0x041fe20008000000 */
[----:B------:R-:W-:Y:S01]  /*228b0*/  IADD3 R4, P3, R10, R3, RZ ;  /* 0x000000030a047210 */ /* 0x000fe20007f7e0ff */
[----:B------:R-:W-:-:S02]  /*228c0*/  ULDC UR4, c[0x0][0x22c] ;  /* 0x00008b0000047ab9 */ /* 0x000fc40000000800 */
[----:B------:R0:W-:Y:S01]  /*228d0*/  @P5 STG.E.U8 desc[UR8][R6.64], R11 ;  /* 0x0000000b06005986 */ /* 0x0001e2000c101108 */
[----:B------:R-:W-:Y:S02]  /*228e0*/  ISETP.LT.AND P5, PT, R18, UR6, !P1 ;  /* 0x0000000612007c0c */ /* 0x000fe4000cfa1270 */
[----:B------:R-:W-:Y:S01]  /*228f0*/  SHF.R.S32.HI R10, RZ, 0x1f, R8 ;  /* 0x0000001fff0a7819 */ /* 0x000fe20000011408 */
[----:B------:R-:W-:Y:S01]  /*22900*/  IMAD.X R5, R9, 0x1, R28, P3 ;  /* 0x0000000109057824 */ /* 0x000fe200018e061c */
[----:B------:R-:W-:Y:S01]  /*22910*/  PRMT R9, R19, 0x7771, RZ ;  /* 0x0000777113097816 */ /* 0x000fe200000000ff */
[----:B------:R-:W-:Y:S01]  /*22920*/  ULDC UR6, c[0x0][0x22c] ;  /* 0x00008b0000067ab9 */ /* 0x000fe20000000800 */
[----:B0-----:R-:W-:Y:S01]  /*22930*/  VIADD R7, R23, 0x2f ;  /* 0x0000002f17077836 */ /* 0x001fe20000000000 */
[----:B------:R-:W-:Y:S02]  /*22940*/  IADD3 R6, P6, R8, R2, RZ ;  /* 0x0000000208067210 */ /* 0x000fe40007fde0ff */
[----:B------:R-:W-:-:S02]  /*22950*/  PRMT R11, R19, 0x7772, RZ ;  /* 0x00007772130b7816 */ /* 0x000fc400000000ff */
[----:B------:R-:W-:Y:S01]  /*22960*/  ISETP.GE.AND P3, PT, R7, UR4, PT ;  /* 0x0000000407007c0c */ /* 0x000fe2000bf66270 */
[----:B------:R-:W-:Y:S01]  /*22970*/  IMAD.X R7, R10, 0x1, R0, P6 ;  /* 0x000000010a077824 */ /* 0x000fe200030e0600 */
[----:B------:R-:W-:Y:S01]  /*22980*/  @P4 STG.E.U8 desc[UR8][R4.64], R9 ;  /* 0x0000000904004986 */ /* 0x000fe2000c101108 */
[----:B------:R-:W-:-:S03]  /*22990*/  ULDC UR4, c[0x0][0x228] ;  /* 0x00008a0000047ab9 */ /* 0x000fc60000000800 */
[----:B------:R0:W-:Y:S02]  /*229a0*/  @P5 STG.E.U8 desc[UR8][R6.64], R11 ;  /* 0x0000000b06005986 */ /* 0x0001e4000c101108 */
[----:B0-----:R-:W-:Y:S02]  /*229b0*/  PRMT R7, R19, 0x7773, RZ ;  /* 0x0000777313077816 */ /* 0x001fe400000000ff */
[----:B------:R-:W3:Y:S01]  /*229c0*/  LDL.LU R19, [R1+0x58] ;  /* 0x0000580001137983 */ /* 0x000ee20000300800 */
        /* <DEDUP_REMOVED lines=47> */
[----:B------:R-:W-:Y:S02]  /*22cc0*/  PRMT R7, R15, 0x7770, RZ ;  /* 0x000077700f077816 */ /* 0x000fe400000000ff */
        /* <DEDUP_REMOVED lines=80> */
[C---:B0-----:R-:W-:Y:S01]  /*231d0*/  VIADD R8, R10.reuse, UR4 ;  /* 0x000000040a087c36 */ /* 0x041fe20008000000 */
[----:B------:R-:W-:Y:S01]  /*231e0*/  IADD3 R4, P3, R10, R3, RZ ;  /* 0x000000030a047210 */ /* 0x000fe20007f7e0ff */
[----:B------:R-:W-:Y:S01]  /*231f0*/  ULDC UR4, c[0x0][0x22c] ;  /* 0x00008b0000047ab9 */ /* 0x000fe20000000800 */
[----:B---3--:R-:W-:-:S05]  /*23200*/  PRMT R11, R19, 0x7770, RZ ;  /* 0x00007770130b7816 */ /* 0x008fca00000000ff */
        /* <DEDUP_REMOVED lines=31> */
[C---:B----4-:R-:W-:Y:S01]  /*23400*/  PRMT R12, R22.reuse, 0x7772, RZ ;  /* 0x00007772160c7816 */ /* 0x050fe200000000ff */
        /* <DEDUP_REMOVED lines=114> */
[----:B------:R-:W-:-:S03]  /*23b30*/  ULDC UR4, c[0x0][0x22c] ;  /* 0x00008b0000047ab9 */ /* 0x000fc60000000800 */
[----:B------:R-:W-:Y:S01]  /*23b40*/  SHF.R.S32.HI R10, RZ, 0x1f, R8 ;  /* 0x0000001fff0a7819 */ /* 0x000fe20000011408 */
[----:B------:R-:W-:Y:S01]  /*23b50*/  IMAD.X R5, R9, 0x1, R28, P3 ;  /* 0x0000000109057824 */ /* 0x000fe200018e061c */
[----:B---3--:R-:W-:-:S05]  /*23b60*/  PRMT R11, R19, 0x7770, RZ ;  /* 0x00007770130b7816 */ /* 0x008fca00000000ff */
[----:B------:R0:W-:Y:S01]  /*23b70*/  @P5 STG.E.U8 desc[UR8][R6.64], R11 ;  /* 0x0000000b06005986 */ /* 0x0001e2000c101108 */
[----:B------:R-:W-:Y:S01]  /*23b80*/  ISETP.LT.AND P5, PT, R18, UR6, !P1 ;  /* 0x0000000612007c0c */ /* 0x000fe2000cfa1270 */
[----:B------:R-:W-:Y:S01]  /*23b90*/  ULDC UR6, c[0x0][0x22c] ;  /* 0x00008b0000067ab9 */ /* 0x000fe20000000800 */
[----:B------:R-:W-:Y:S01]  /*23ba0*/  PRMT R9, R19, 0x7771, RZ ;  /* 0x0000777113097816 */ /* 0x000fe200000000ff */
[----:B0-----:R-:W-:Y:S01]  /*23bb0*/  VIADD R7, R23, 0x3f ;  /* 0x0000003f17077836 */ /* 0x001fe20000000000 */
[----:B------:R-:W-:Y:S02]  /*23bc0*/  IADD3 R6, P6, R8, R2, RZ ;  /* 0x0000000208067210 */ /* 0x000fe40007fde0ff */
[----:B------:R-:W-:Y:S02]  /*23bd0*/  PRMT R11, R19, 0x7772, RZ ;  /* 0x00007772130b7816 */ /* 0x000fe400000000ff */
        /* <DEDUP_REMOVED lines=30> */
[----:B------:R0:W-:Y:S01]  /*23dc0*/  @P5 STG.E.U8 desc[UR8][R6.64], R5 ;  /* 0x0000000506005986 */ /* 0x0001e2000c101108 */
[----:B------:R-:W-:Y:S01]  /*23dd0*/  VIADD R10, R8, UR4 ;  /* 0x00000004080a7c36 */ /* 0x000fe20008000000 */
[----:B------:R-:W-:Y:S01]  /*23de0*/  ISETP.LT.AND P5, PT, R18, UR6, !P3 ;  /* 0x0000000612007c0c */ /* 0x000fe2000dfa1270 */
[----:B------:R-:W-:Y:S01]  /*23df0*/  ULDC UR6, c[0x0][0x228] ;  /* 0x00008a0000067ab9 */ /* 0x000fe20000000800 */
[----:B------:R-:W-:Y:S01]  /*23e00*/  ULDC UR4, c[0x0][0x248] ;  /* 0x0000920000047ab9 */ /* 0x000fe20000000800 */
[----:B0-----:R-:W-:Y:S01]  /*23e10*/  IMAD.X R5, R9, 0x1, R28, P6 ;  /* 0x0000000109057824 */ /* 0x001fe200030e061c */
[C---:B------:R-:W-:Y:S02]  /*23e20*/  PRMT R6, R22.reuse, 0x7773, RZ ;  /* 0x0000777316067816 */ /* 0x040fe400000000ff */
[----:B------:R-:W-:-:S02]  /*23e30*/  PRMT R9, R22, 0x7771, RZ ;  /* 0x0000777116097816 */ /* 0x000fc400000000ff */
[----:B------:R-:W4:Y:S01]  /*23e40*/  LDL.LU R22, [R1+0x7c] ;  /* 0x00007c0001167983 */ /* 0x000f220000300800 */
[----:B------:R-:W-:Y:S02]  /*23e50*/  SHF.R.S32.HI R7, RZ, 0x1f, R10 ;  /* 0x0000001fff077819 */ /* 0x000fe4000001140a */
[C---:B------:R-:W-:Y:S01]  /*23e60*/  IADD3 R8, P6, R10.reuse, R2, RZ ;  /* 0x000000020a087210 */ /* 0x040fe20007fde0ff */
[----:B------:R0:W-:Y:S01]  /*23e70*/  @P2 STG.E.U8 desc[UR8][R4.64], R9 ;  /* 0x0000000904002986 */ /* 0x0001e2000c101108 */
[----:B------:R-:W-:Y:S01]  /*23e80*/  ISETP.LT.AND P3, PT, R29, UR6, !P3 ;  /* 0x000000061d007c0c */ /* 0x000fe2000df61270 */
[----:B------:R-:W-:Y:S01]  /*23e90*/  VIADD R11, R10, UR4 ;  /* 0x000000040a0b7c36 */ /* 0x000fe20008000000 */
[----:B------:R-:W-:Y:S01]  /*23ea0*/  ULDC UR4, c[0x0][0x22c] ;  /* 0x00008b0000047ab9 */ /* 0x000fe20000000800 */
[----:B------:R-:W-:Y:S01]  /*23eb0*/  ULDC UR6, c[0x0][0x228] ;  /* 0x00008a0000067ab9 */ /* 0x000fe20000000800 */
        /* <DEDUP_REMOVED lines=112> */
[C---:B------:R-:W-:Y:S02]  /*245c0*/  VIADD R6, R23.reuse, 0x48 ;  /* 0x0000004817067836 */ /* 0x040fe40000000000 */
        /* <DEDUP_REMOVED lines=9> */
[C---:B----4-:R-:W-:Y:S01]  /*24660*/  PRMT R12, R22.reuse, 0x7772, RZ ;  /* 0x00007772160c7816 */ /* 0x050fe200000000ff */
[----:B------:R-:W-:Y:S01]  /*24670*/  ULDC UR10, c[0x0][0x228] ;  /* 0x00008a00000a7ab9 */ /* 0x000fe20000000800 */
[----:B0-----:R-:W-:Y:S01]  /*24680*/  VIADD R4, R23, 0x49 ;  /* 0x0000004917047836 */ /* 0x001fe20000000000 */
[----:B------:R-:W-:Y:S01]  /*24690*/  PRMT R5, R22, 0x7770, RZ ;  /* 0x0000777016057816 */ /* 0x000fe200000000ff */
[----:B------:R-:W-:-:S03]  /*246a0*/  IMAD.X R7, R9, 0x1, R0, P6 ;  /* 0x0000000109077824 */ /* 0x000fc600030e0600 */
[----:B------:R-:W-:Y:S01]  /*246b0*/  ISETP.GE.AND P4, PT, R4, UR4, PT ;  /* 0x0000000404007c0c */ /* 0x000fe2000bf86270 */
[----:B------:R-:W-:Y:S01]  /*246c0*/  ULDC UR4, c[0x0][0x248] ;  /* 0x0000920000047ab9 */ /* 0x000fe20000000800 */
[----:B------:R-:W-:Y:S01]  /*246d0*/  IADD3 R4, P6, R8, R3, RZ ;  /* 0x0000000308047210 */ /* 0x000fe20007fde0ff */
[----:B------:R0:W-:Y:S01]  /*246e0*/  @P5 STG.E.U8 desc[UR8][R6.64], R5 ;  /* 0x0000000506005986 */ /* 0x0001e2000c101108 */
[----:B------:R-:W-:Y:S01]  /*246f0*/  ISETP.LT.AND P1, PT, R29, UR6, !P1 ;  /* 0x000000061d007c0c */ /* 0x000fe2000cf21270 */
[----:B------:R-:W-:Y:S02]  /*24700*/  ULDC UR6, c[0x0][0x228] ;  /* 0x00008a0000067ab9 */ /* 0x000fe40000000800 */
[----:B0-----:R-:W-:Y:S01]  /*24710*/  IMAD.X R5, R9, 0x1, R28, P6 ;  /* 0x0000000109057824 */ /* 0x001fe200030e061c */
[C---:B------:R-:W-:Y:S02]  /*24720*/  PRMT R6, R22.reuse, 0x7773, RZ ;  /* 0x0000777316067816 */ /* 0x040fe400000000ff */
[----:B------:R-:W-:-:S02]  /*24730*/  PRMT R9, R22, 0x7771, RZ ;  /* 0x0000777116097816 */ /* 0x000fc400000000ff */
[----:B------:R-:W4:Y:S01]  /*24740*/  LDL.LU R22, [R1+0x8c] ;  /* 0x00008c0001167983 */ /* 0x000f220000300800 */
[----:B------:R-:W-:Y:S01]  /*24750*/  VIADD R10, R8, UR4 ;  /* 0x00000004080a7c36 */ /* 0x000fe20008000000 */
[----:B------:R-:W-:Y:S01]  /*24760*/  ISETP.LT.AND P5, PT, R18, UR6, !P3 ;  /* 0x0000000612007c0c */ /* 0x000fe2000dfa1270 */
[----:B------:R-:W-:Y:S02]  /*24770*/  ULDC UR6, c[0x0][0x228] ;  /* 0x00008a0000067ab9 */ /* 0x000fe40000000800 */
[----:B------:R0:W-:Y:S01]  /*24780*/  @P1 STG.E.U8 desc[UR8][R4.64], R9 ;  /* 0x0000000904001986 */ /* 0x0001e2000c101108 */
[----:B------:R-:W-:Y:S01]  /*24790*/  ULDC UR4, c[0x0][0x248] ;  /* 0x0000920000047ab9 */ /* 0x000fe20000000800 */
[----:B------:R-:W-:Y:S02]  /*247a0*/  SHF.R.S32.HI R7, RZ, 0x1f, R10 ;  /* 0x0000001fff077819 */ /* 0x000fe4000001140a */
[C---:B------:R-:W-:Y:S01]  /*247b0*/  IADD3 R8, P6, R10.reuse, R2, RZ ;  /* 0x000000020a087210 */ /* 0x040fe20007fde0ff */
[----:B------:R-:W4:Y:S01]  /*247c0*/  LDL.LU R15, [R1+0x90] ;  /* 0x00009000010f7983 */ /* 0x000f220000300800 */
[----:B------:R-:W-:Y:S01]  /*247d0*/  ISETP.LT.AND P3, PT, R29, UR6, !P3 ;  /* 0x000000061d007c0c */ /* 0x000fe2000df61270 */
[C---:B------:R-:W-:Y:S01]  /*247e0*/  VIADD R11, R10.reuse, UR4 ;  /* 0x000000040a0b7c36 */ /* 0x040fe20008000000 */
[----:B------:R-:W-:Y:S01]  /*247f0*/  ULDC UR6, c[0x0][0x228] ;  /* 0x00008a0000067ab9 */ /* 0x000fe20000000800 */
[----:B------:R-:W-:Y:S01]  /*24800*/  ULDC UR4, c[0x0][0x22c] ;  /* 0x00008b0000047ab9 */ /* 0x000fe20000000800 */
[----:B0-----:R-:W-:Y:S01]  /*24810*/  IMAD.X R9, R7, 0x1, R0, P6 ;  /* 0x0000000107097824 */ /* 0x001fe200030e0600 */
[----:B------:R-:W-:-:S02]  /*24820*/  IADD3 R4, P1, R10, R3, RZ ;  /* 0x000000030a047210 */ /* 0x000fc40007f3e0ff */
[----:B------:R-:W-:Y:S01]  /*24830*/  ISETP.LT.AND P6, PT, R18, UR10, !P2 ;  /* 0x0000000a12007c0c */ /* 0x000fe2000d7c1270 */
[----:B------:R-:W-:Y:S01]  /*24840*/  ULDC UR10, c[0x0][0x228] ;  /* 0x00008a00000a7ab9 */ /* 0x000fe20000000800 */
[----:B------:R0:W-:Y:S01]  /*24850*/  @P5 STG.E.U8 desc[UR8][R8.64], R12 ;  /* 0x0000000c08005986 */ /* 0x0001e2000c101108 */
[----:B------:R-:W-:Y:S01]  /*24860*/  SHF.R.S32.HI R10, RZ, 0x1f, R11 ;  /* 0x0000001fff0a7819 */ /* 0x000fe2000001140b */
[----:B------:R-:W-:Y:S01]  /*24870*/  IMAD.X R5, R7, 0x1, R28, P1 ;  /* 0x0000000107057824 */ /* 0x000fe200008e061c */
[----:B------:R-:W-:Y:S02]  /*24880*/  PRMT R7, R16, 0x7770, RZ ;  /* 0x0000777010077816 */ /* 0x000fe400000000ff */
[----:B0-----:R-:W-:Y:S01]  /*24890*/  IADD3 R8, P5, R11, R2, RZ ;  /* 0x000000020b087210 */ /* 0x001fe20007fbe0ff */
[----:B------:R-:W-:Y:S01]  /*248a0*/  VIADD R12, R23, 0x4a ;  /* 0x0000004a170c7836 */ /* 0x000fe20000000000 */
[----:B------:R0:W-:Y:S01]  /*248b0*/  @P3 STG.E.U8 desc[UR8][R4.64], R6 ;  /* 0x0000000604003986 */ /* 0x0001e2000c101108 */
[----:B------:R-:W-:Y:S01]  /*248c0*/  ISETP.LT.AND P3, PT, R29, UR6, !P2 ;  /* 0x000000061d007c0c */ /* 0x000fe2000d761270 */
[----:B------:R-:W-:Y:S01]  /*248d0*/  ULDC UR6, c[0x0][0x228] ;  /* 0x00008a0000067ab9 */ /* 0x000fe20000000800 */
[----:B------:R-:W-:Y:S01]  /*248e0*/  IMAD.X R9, R10, 0x1, R0, P5 ;  /* 0x000000010a097824 */ /* 0x000fe200028e0600 */
[----:B------:R-:W-:Y:S01]  /*248f0*/  ISETP.GE.AND P1, PT, R12, UR4, PT ;  /* 0x000000040c007c0c */ /* 0x000fe2000bf26270 */
[----:B------:R-:W-:-:S03]  /*24900*/  ULDC UR4, c[0x0][0x248] ;  /* 0x0000920000047ab9 */ /* 0x000fc60000000800 */
[----:B------:R1:W-:Y:S01]  /*24910*/  @P6 STG.E.U8 desc[UR8][R8.64], R7 ;  /* 0x0000000708006986 */ /* 0x0003e2000c101108 */
[----:B0-----:R-:W-:Y:S02]  /*24920*/  IADD3 R4, P2, R11, R3, RZ ;  /* 0x000000030b047210 */ /* 0x001fe40007f5e0ff */
[----:B------:R-:W-:Y:S01]  /*24930*/  ISETP.LT.AND P5, PT, R18, UR10, !P4 ;  /* 0x0000000a12007c0c */ /* 0x000fe2000e7a1270 */
[----:B------:R-:W-:Y:S02]  /*24940*/  VIADD R12, R23, 0x4b ;  /* 0x0000004b170c7836 */ /* 0x000fe40000000000 */
[----:B------:R-:W-:Y:S02]  /*24950*/  IMAD.X R5, R10, 0x1, R28, P2 ;  /* 0x000000010a057824 */ /* 0x000fe400010e061c */
[----:B-1----:R-:W-:Y:S01]  /*24960*/  VIADD R9, R11, UR4 ;  /* 0x000000040b097c36 */ /* 0x002fe20008000000 */
[----:B------:R-:W-:Y:S01]  /*24970*/  PRMT R10, R16, 0x7771, RZ ;  /* 0x00007771100a7816 */ /* 0x000fe200000000ff */
[----:B------:R-:W-:Y:S01]  /*24980*/  ULDC UR4, c[0x0][0x22c] ;  /* 0x00008b0000047ab9 */ /* 0x000fe20000000800 */
[----:B------:R-:W-:-:S02]  /*24990*/  ULDC UR10, c[0x0][0x228] ;  /* 0x00008a00000a7ab9 */ /* 0x000fc40000000800 */
[----:B------:R-:W-:Y:S02]  /*249a0*/  SHF.R.S32.HI R8, RZ, 0x1f, R9 ;  /* 0x0000001fff087819 */ /* 0x000fe40000011409 */
[----:B------:R-:W-:Y:S01]  /*249b0*/  IADD3 R6, P6, R9, R2, RZ ;  /* 0x0000000209067210 */ /* 0x000fe20007fde0ff */
[----:B------:R0:W-:Y:S01]  /*249c0*/  @P3 STG.E.U8 desc[UR8][R4.64], R10 ;  /* 0x0000000a04003986 */ /* 0x0001e2000c101108 */
[----:B------:R-:W-:Y:S02]  /*249d0*/  PRMT R11, R16, 0x7772, RZ ;  /* 0x00007772100b7816 */ /* 0x000fe400000000ff */
[----:B------:R-:W-:Y:S01]  /*249e0*/  ISETP.GE.AND P2, PT, R12, UR4, PT ;  /* 0x000000040c007c0c */ /* 0x000fe2000bf46270 */
[----:B------:R-:W-:Y:S01]  /*249f0*/  IMAD.X R7, R8, 0x1, R0, P6 ;  /* 0x0000000108077824 */ /* 0x000fe200030e0600 */
[----:B------:R-:W-:Y:S01]  /*24a00*/  ISETP.LT.AND P4, PT, R29, UR6, !P4 ;  /* 0x000000061d007c0c */ /* 0x000fe2000e781270 */
[----:B------:R-:W-:Y:S01]  /*24a10*/  ULDC UR4, c[0x0][0x248] ;  /* 0x0000920000047ab9 */ /* 0x000fe20000000800 */
        /* <DEDUP_REMOVED lines=9> */
[----:B------:R-:W4:Y:S01]  /*24ab0*/  LDL.LU R16, [R1+0x94] ;  /* 0x0000940001107983 */ /* 0x000f220000300800 */
[----:B------:R-:W-:-:S02]  /*24ac0*/  SHF.R.S32.HI R9, RZ, 0x1f, R10 ;  /* 0x0000001fff097819 */ /* 0x000fc4000001140a */
[C---:B0-----:R-:W-:Y:S01]  /*24ad0*/  IADD3 R6, P6, R10.reuse, R2, RZ ;  /* 0x000000020a067210 */ /* 0x041fe20007fde0ff */
[----:B------:R-:W-:Y:S01]  /*24ae0*/  VIADD R11, R23, 0x4c ;  /* 0x0000004c170b7836 */ /* 0x000fe20000000000 */
[----:B------:R0:W-:Y:S01]  /*24af0*/  @P4 STG.E.U8 desc[UR8][R4.64], R8 ;  /* 0x0000000804004986 */ /* 0x0001e2000c101108 */
[----:B------:R-:W-:Y:S01]  /*24b00*/  ISETP.LT.AND P4, PT, R29, UR6, !P1 ;  /* 0x000000061d007c0c */ /* 0x000fe2000cf81270 */
[----:B------:R-:W-:Y:S01]  /*24b10*/  ULDC UR6, c[0x0][0x228] ;  /* 0x00008a0000067ab9 */ /* 0x000fe20000000800 */
[----:B------:R-:W-:Y:S01]  /*24b20*/  IMAD.X R7, R9, 0x1, R0, P6 ;  /* 0x0000000109077824 */ /* 0x000fe200030e0600 */
[----:B------:R-:W-:Y:S01]  /*24b30*/  ISETP.GE.AND P3, PT, R11, UR4, PT ;  /* 0x000000040b007c0c */ /* 0x000fe2000bf66270 */
[----:B------:R-:W-:Y:S02]  /*24b40*/  ULDC UR4, c[0x0][0x248] ;  /* 0x0000920000047ab9 */ /* 0x000fe40000000800 */
[C---:B------:R-:W-:Y:S01]  /*24b50*/  VIADD R11, R10.reuse, UR4 ;  /* 0x000000040a0b7c36 */ /* 0x040fe20008000000 */
[----:B------:R-:W-:Y:S01]  /*24b60*/  ULDC UR4, c[0x0][0x22c] ;  /* 0x00008b0000047ab9 */ /* 0x000fe20000000800 */
[----:B0-----:R-:W-:-:S03]  /*24b70*/  IADD3 R4, P1, R10, R3, RZ ;  /* 0x000000030a047210 */ /* 0x001fc60007f3e0ff */
[----:B------:R-:W-:Y:S02]  /*24b80*/  SHF.R.S32.HI R8, RZ, 0x1f, R11 ;  /* 0x0000001fff087819 */ /* 0x000fe4000001140b */
[----:B------:R-:W-:Y:S01]  /*24b90*/  IMAD.X R5, R9, 0x1, R28, P1 ;  /* 0x0000000109057824 */ /* 0x000fe200008e061c */
[----:B--2---:R-:W-:-:S05]  /*24ba0*/  PRMT R12, R17, 0x7770, RZ ;  /* 0x00007770110c7816 */ /* 0x004fca00000000ff */
[----:B------:R0:W-:Y:S01]  /*24bb0*/  @P5 STG.E.U8 desc[UR8][R6.64], R12 ;  /* 0x0000000c06005986 */ /* 0x0001e2000c101108 */
[----:B------:R-:W-:Y:S01]  /*24bc0*/  ISETP.LT.AND P5, PT, R18, UR10, !P2 ;  /* 0x0000000a12007c0c */ /* 0x000fe2000d7a1270 */
[----:B------:R-:W-:Y:S01]  /*24bd0*/  ULDC UR10, c[0x0][0x228] ;  /* 0x00008a00000a7ab9 */ /* 0x000fe20000000800 */
[C---:B------:R-:W-:Y:S02]  /*24be0*/  PRMT R9, R17.reuse, 0x7771, RZ ;  /* 0x0000777111097816 */ /* 0x040fe400000000ff */
        /* <DEDUP_REMOVED lines=12> */
[----:B------:R-:W-:Y:S01]  /*24cb0*/  VIADD R12, R23, 0x4e ;  /* 0x0000004e170c7836 */ /* 0x000fe20000000000 */
[----:B------:R-:W-:Y:S01]  /*24cc0*/  ULDC UR10, c[0x0][0x228] ;  /* 0x00008a00000a7ab9 */ /* 0x000fe20000000800 */
[----:B------:R-:W-:Y:S01]  /*24cd0*/  IMAD.X R5, R8, 0x1, R28, P2 ;  /* 0x0000000108057824 */ /* 0x000fe200010e061c */
[----:B------:R-:W-:Y:S01]  /*24ce0*/  PRMT R8, R17, 0x7773, RZ ;  /* 0x0000777311087816 */ /* 0x000fe200000000ff */
[----:B-1----:R-:W-:Y:S01]  /*24cf0*/  VIADD R10, R11, UR4 ;  /* 0x000000040b0a7c36 */ /* 0x002fe20008000000 */
[----:B------:R-:W2:Y:S01]  /*24d00*/  LDL.LU R17, [R1+0x98] ;  /* 0x0000980001117983 */ /* 0x000ea20000300800 */
[----:B------:R-:W-:-:S03]  /*24d10*/  ULDC UR4, c[0x0][0x22c] ;  /* 0x00008b0000047ab9 */ /* 0x000fc60000000800 */
        /* <DEDUP_REMOVED lines=56> */
[----:B------:R-:W-:Y:S02]  /*250a0*/  VIADD R11, R10, UR4 ;  /* 0x000000040a0b7c36 */ /* 0x000fe40008000000 */
[----:B0-----:R-:W-:Y:S01]  /*250b0*/  IMAD.X R5, R9, 0x1, R28, P6 ;  /* 0x0000000109057824 */ /* 0x001fe200030e061c */
[----:B------:R-:W-:Y:S01]  /*250c0*/  PRMT R9, R22, 0x7771, RZ ;  /* 0x0000777116097816 */ /* 0x000fe200000000ff */
[----:B------:R-:W-:Y:S01]  /*250d0*/  ULDC UR4, c[0x0][0x22c] ;  /* 0x00008b0000047ab9 */ /* 0x000fe20000000800 */
[----:B------:R-:W-:-:S02]  /*250e0*/  SHF.R.S32.HI R7, RZ, 0x1f, R10 ;  /* 0x0000001fff077819 */ /* 0x000fc4000001140a */
[----:B------:R-:W-:Y:S01]  /*250f0*/  IADD3 R8, P6, R10, R2, RZ ;  /* 0x000000020a087210 */ /* 0x000fe20007fde0ff */
[----:B------:R0:W-:Y:S01]  /*25100*/  @P2 STG.E.U8 desc[UR8][R4.64], R9 ;  /* 0x0000000904002986 */ /* 0x0001e2000c101108 */
[----:B------:R-:W-:Y:S01]  /*25110*/  ISETP.LT.AND P3, PT, R29, UR6, !P3 ;  /* 0x000000061d007c0c */ /* 0x000fe2000df61270 */
[----:B------:R-:W-:Y:S02]  /*25120*/  ULDC UR6, c[0x0][0x228] ;  /* 0x00008a0000067ab9 */ /* 0x000fe40000000800 */
[----:B0-----:R-:W-:Y:S01]  /*25130*/  IMAD.X R9, R7, 0x1, R0, P6 ;  /* 0x0000000107097824 */ /* 0x001fe200030e0600 */
[----:B------:R-:W-:Y:S01]  /*25140*/  ISETP.LT.AND P6, PT, R18, UR10, !P1 ;  /* 0x0000000a12007c0c */ /* 0x000fe2000cfc1270 */
[----:B------:R-:W-:Y:S01]  /*25150*/  ULDC UR10, c[0x0][0x228] ;  /* 0x00008a00000a7ab9 */ /* 0x000fe20000000800 */
[----:B------:R-:W-:Y:S02]  /*25160*/  IADD3 R4, P2, R10, R3, RZ ;  /* 0x000000030a047210 */ /* 0x000fe40007f5e0ff */
[----:B------:R0:W-:Y:S01]  /*25170*/  @P5 STG.E.U8 desc[UR8][R8.64], R12 ;  /* 0x0000000c08005986 */ /* 0x0001e2000c101108 */
[----:B------:R-:W-:-:S02]  /*25180*/  SHF.R.S32.HI R10, RZ, 0x1f, R11 ;  /* 0x0000001fff0a7819 */ /* 0x000fc4000001140b */
[----:B------:R-:W-:Y:S01]  /*25190*/  PRMT R6, R22, 0x7773, RZ ;  /* 0x0000777316067816 */ /* 0x000fe200000000ff */
[----:B------:R-:W-:Y:S01]  /*251a0*/  IMAD.X R5, R7, 0x1, R28, P2 ;  /* 0x0000000107057824 */ /* 0x000fe200010e061c */
[----:B------:R-:W-:Y:S01]  /*251b0*/  PRMT R7, R15, 0x7770, RZ ;  /* 0x000077700f077816 */ /* 0x000fe200000000ff */
[----:B------:R-:W4:Y:S01]  /*251c0*/  LDL.LU R22, [R1+0xa0] ;  /* 0x0000a00001167983 */ /* 0x000f220000300800 */
[----:B0-----:R-:W-:Y:S01]  /*251d0*/  IADD3 R8, P5, R11, R2, RZ ;  /* 0x000000020b087210 */ /* 0x001fe20007fbe0ff */
[----:B------:R-:W-:Y:S02]  /*251e0*/  VIADD R12, R23, 0x52 ;  /* 0x00000052170c7836 */ /* 0x000fe40000000000 */
[----:B------:R0:W-:Y:S02]  /*251f0*/  @P3 STG.E.U8 desc[UR8][R4.64], R6 ;  /* 0x0000000604003986 */ /* 0x0001e4000c101108 */
[----:B------:R-:W-:Y:S01]  /*25200*/  IMAD.X R9, R10, 0x1, R0, P5 ;  /* 0x000000010a097824 */ /* 0x000fe200028e0600 */
[----:B------:R-:W-:Y:S01]  /*25210*/  ISETP.GE.AND P2, PT, R12, UR4, PT ;  /* 0x000000040c007c0c */ /* 0x000fe2000bf46270 */
[----:B------:R-:W-:Y:S01]  /*25220*/  ULDC UR4, c[0x0][0x248] ;  /* 0x0000920000047ab9 */ /* 0x000fe20000000800 */
[----:B------:R-:W-:Y:S01]  /*25230*/  ISETP.LT.AND P3, PT, R29, UR6, !P1 ;  /* 0x000000061d007c0c */ /* 0x000fe2000cf61270 */
[----:B------:R-:W4:Y:S01]  /*25240*/  LDL.LU R14, [R1+0xa4] ;  /* 0x0000a400010e7983 */ /* 0x000f220000300800 */
[----:B------:R-:W-:-:S03]  /*25250*/  ISETP.LT.AND P5, PT, R18, UR10, !P4 ;  /* 0x0000000a12007c0c */ /* 0x000fc6000e7a1270 */
[----:B------:R1:W-:Y:S01]  /*25260*/  @P6 STG.E.U8 desc[UR8][R8.64], R7 ;  /* 0x0000000708006986 */ /* 0x0003e2000c101108 */
[----:B0-----:R-:W-:Y:S01]  /*25270*/  IADD3 R4, P1, R11, R3, RZ ;  /* 0x000000030b047210 */ /* 0x001fe20007f3e0ff */
[----:B------:R-:W-:Y:S01]  /*25280*/  VIADD R12, R23, 0x53 ;  /* 0x00000053170c7836 */ /* 0x000fe20000000000 */
[----:B------:R-:W-:Y:S01]  /*25290*/  ULDC UR6, c[0x0][0x228] ;  /* 0x00008a0000067ab9 */ /* 0x000fe20000000800 */
[----:B------:R-:W-:Y:S01]  /*252a0*/  ULDC UR10, c[0x0][0x228] ;  /* 0x00008a00000a7ab9 */ /* 0x000fe20000000800 */
[----:B-1----:R-:W-:Y:S01]  /*252b0*/  VIADD R9, R11, UR4 ;  /* 0x000000040b097c36 */ /* 0x002fe20008000000 */
[----:B------:R-:W-:Y:S01]  /*252c0*/  ULDC UR4, c[0x0][0x22c] ;  /* 0x00008b0000047ab9 */ /* 0x000fe20000000800 */
[----:B------:R-:W-:-:S03]  /*252d0*/  IMAD.X R5, R10, 0x1, R28, P1 ;  /* 0x000000010a057824 */ /* 0x000fc600008e061c */
[----:B------:R-:W-:Y:S02]  /*252e0*/  SHF.R.S32.HI R8, RZ, 0x1f, R9 ;  /* 0x0000001fff087819 */ /* 0x000fe40000011409 */
[----:B------:R-:W-:Y:S02]  /*252f0*/  IADD3 R6, P6, R9, R2, RZ ;  /* 0x0000000209067210 */ /* 0x000fe40007fde0ff */
[C---:B------:R-:W-:Y:S02]  /*25300*/  PRMT R10, R15.reuse, 0x7771, RZ ;  /* 0x000077710f0a7816 */ /* 0x040fe400000000ff */
[----:B------:R-:W-:Y:S01]  /*25310*/  PRMT R11, R15, 0x7772, RZ ;  /* 0x000077720f0b7816 */ /* 0x000fe200000000ff */
[----:B------:R-:W-:Y:S01]  /*25320*/  IMAD.X R7, R8, 0x1, R0, P6 ;  /* 0x0000000108077824 */ /* 0x000fe200030e0600 */
[----:B------:R-:W-:Y:S01]  /*25330*/  ISETP.GE.AND P1, PT, R12, UR4, PT ;  /* 0x000000040c007c0c */ /* 0x000fe2000bf26270 */
[----:B------:R-:W-:Y:S01]  /*25340*/  ULDC UR4, c[0x0][0x248] ;  /* 0x0000920000047ab9 */ /* 0x000fe20000000800 */
[----:B------:R-:W-:Y:S01]  /*25350*/  ISETP.LT.AND P4, PT, R29, UR6, !P4 ;  /* 0x000000061d007c0c */ /* 0x000fe2000e781270 */
[----:B------:R0:W-:Y:S01]  /*25360*/  @P3 STG.E.U8 desc[UR8][R4.64], R10 ;  /* 0x0000000a04003986 */ /* 0x0001e2000c101108 */
[----:B------:R-:W-:Y:S01]  /*25370*/  PRMT R12, R16, 0x7770, RZ ;  /* 0x00007770100c7816 */ /* 0x000fe200000000ff */
[----:B------:R-:W-:-:S02]  /*25380*/  ULDC UR6, c[0x0][0x228] ;  /* 0x00008a0000067ab9 */ /* 0x000fc40000000800 */
[----:B------:R1:W-:Y:S01]  /*25390*/  @P5 STG.E.U8 desc[UR8][R6.64], R11 ;  /* 0x0000000b06005986 */ /* 0x0003e2000c101108 */
[----:B------:R-:W-:Y:S01]  /*253a0*/  ISETP.LT.AND P5, PT, R18, UR10, !P2 ;  /* 0x0000000a12007c0c */ /* 0x000fe2000d7a1270 */
[----:B------:R-:W-:Y:S01]  /*253b0*/  ULDC UR10, c[0x0][0x228] ;  /* 0x00008a00000a7ab9 */ /* 0x000fe20000000800 */
[C---:B0-----:R-:W-:Y:S01]  /*253c0*/  VIADD R10, R9.reuse, UR4 ;  /* 0x00000004090a7c36 */ /* 0x041fe20008000000 */
[----:B------:R-:W-:Y:S01]  /*253d0*/  IADD3 R4, P3, R9, R3, RZ ;  /* 0x0000000309047210 */ /* 0x000fe20007f7e0ff */
[----:B------:R-:W-:Y:S01]  /*253e0*/  ULDC UR4, c[0x0][0x22c] ;  /* 0x00008b0000047ab9 */ /* 0x000fe20000000800 */
[----:B-1----:R-:W-:Y:S02]  /*253f0*/  VIADD R11, R23, 0x54 ;  /* 0x00000054170b7836 */ /* 0x002fe40000000000 */
[----:B------:R-:W-:Y:S01]  /*25400*/  SHF.R.S32.HI R9, RZ, 0x1f, R10 ;  /* 0x0000001fff097819 */ /* 0x000fe2000001140a */
[----:B------:R-:W-:Y:S01]  /*25410*/  IMAD.X R5, R8, 0x1, R28, P3 ;  /* 0x0000000108057824 */ /* 0x000fe200018e061c */
[----:B------:R-:W-:-:S02]  /*25420*/  IADD3 R6, P6, R10, R2, RZ ;  /* 0x000000020a067210 */ /* 0x000fc40007fde0ff */
[----:B------:R-:W-:Y:S02]  /*25430*/  PRMT R8, R15, 0x7773, RZ ;  /* 0x000077730f087816 */ /* 0x000fe400000000ff */
[----:B------:R-:W-:Y:S01]  /*25440*/  ISETP.GE.AND P3, PT, R11, UR4, PT ;  /* 0x000000040b007c0c */ /* 0x000fe2000bf66270 */
[----:B------:R-:W-:Y:S01]  /*25450*/  IMAD.X R7, R9, 0x1, R0, P6 ;  /* 0x0000000109077824 */ /* 0x000fe200030e0600 */
[----:B------:R-:W-:Y:S01]  /*25460*/  ULDC UR4, c[0x0][0x248] ;  /* 0x0000920000047ab9 */ /* 0x000fe20000000800 */
[----:B------:R0:W-:Y:S01]  /*25470*/  @P4 STG.E.U8 desc[UR8][R4.64], R8 ;  /* 0x0000000804004986 */ /* 0x0001e2000c101108 */
[----:B------:R-:W-:Y:S01]  /*25480*/  ISETP.LT.AND P4, PT, R29, UR6, !P2 ;  /* 0x000000061d007c0c */ /* 0x000fe2000d781270 */
[----:B------:R-:W-:Y:S01]  /*25490*/  VIADD R11, R10, UR4 ;  /* 0x000000040a0b7c36 */ /* 0x000fe20008000000 */
[----:B------:R-:W-:Y:S01]  /*254a0*/  ULDC UR6, c[0x0][0x228] ;  /* 0x00008a0000067ab9 */ /* 0x000fe20000000800 */
[----:B------:R1:W-:Y:S01]  /*254b0*/  @P5 STG.E.U8 desc[UR8][R6.64], R12 ;  /* 0x0000000c06005986 */ /* 0x0003e2000c101108 */
[----:B------:R-:W-:Y:S01]  /*254c0*/  ISETP.LT.AND P5, PT, R18, UR10, !P1 ;  /* 0x0000000a12007c0c */ /* 0x000fe2000cfa1270 */
[----:B------:R-:W-:Y:S01]  /*254d0*/  ULDC UR4, c[0x0][0x22c] ;  /* 0x00008b0000047ab9 */ /* 0x000fe20000000800 */
[----:B------:R-:W-:Y:S01]  /*254e0*/  ULDC UR10, c[0x0][0x228] ;  /* 0x00008a00000a7ab9 */ /* 0x000fe20000000800 */
[----:B0-----:R-:W-:-:S02]  /*254f0*/  IADD3 R4, P2, R10, R3, RZ ;  /* 0x000000030a047210 */ /* 0x001fc40007f5e0ff */
[----:B------:R-:W-:Y:S02]  /*25500*/  SHF.R.S32.HI R8, RZ, 0x1f, R11 ;  /* 0x0000001fff087819 */ /* 0x000fe4000001140b */
[----:B-1----:R-:W-:Y:S01]  /*25510*/  IADD3 R6, P6, R11, R2, RZ ;  /* 0x000000020b067210 */ /* 0x002fe20007fde0ff */
[----:B------:R-:W-:Y:S01]  /*25520*/  IMAD.X R5, R9, 0x1, R28, P2 ;  /* 0x0000000109057824 */ /* 0x000fe200010e061c */
[C---:B------:R-:W-:Y:S01]  /*25530*/  PRMT R9, R16.reuse, 0x7771, RZ ;  /* 0x0000777110097816 */ /* 0x040fe200000000ff */
[----:B------:R-:W-:Y:S01]  /*25540*/  VIADD R12, R23, 0x55 ;  /* 0x00000055170c7836 */ /* 0x000fe20000000000 */
[----:B------:R-:W-:Y:S01]  /*25550*/  PRMT R10, R16, 0x7772, RZ ;  /* 0x00007772100a7816 */ /* 0x000fe200000000ff */
[----:B------:R-:W-:Y:S02]  /*25560*/  IMAD.X R7, R8, 0x1, R0, P6 ;  /* 0x0000000108077824 */ /* 0x000fe400030e0600 */
[----:B------:R0:W-:Y:S01]  /*25570*/  @P4 STG.E.U8 desc[UR8][R4.64], R9 ;  /* 0x0000000904004986 */ /* 0x0001e2000c101108 */
[----:B------:R-:W-:Y:S01]  /*25580*/  ISETP.LT.AND P4, PT, R29, UR6, !P1 ;  /* 0x000000061d007c0c */ /* 0x000fe2000cf81270 */
[----:B------:R-:W-:Y:S01]  /*25590*/  ULDC UR6, c[0x0][0x228] ;  /* 0x00008a0000067ab9 */ /* 0x000fe20000000800 */
[----:B------:R-:W-:Y:S01]  /*255a0*/  ISETP.GE.AND P2, PT, R12, UR4, PT ;  /* 0x000000040c007c0c */ /* 0x000fe2000bf46270 */
[----:B------:R-:W-:Y:S01]  /*255b0*/  ULDC UR4, c[0x0][0x248] ;  /* 0x0000920000047ab9 */ /* 0x000fe20000000800 */
[----:B------:R1:W-:Y:S01]  /*255c0*/  @P5 STG.E.U8 desc[UR8][R6.64], R10 ;  /* 0x0000000a06005986 */ /* 0x0003e2000c101108 */
[----:B------:R-:W-:-:S02]  /*255d0*/  ISETP.LT.AND P5, PT, R18, UR10, !P3 ;  /* 0x0000000a12007c0c */ /* 0x000fc4000dfa1270 */
[----:B0-----:R-:W-:Y:S01]  /*255e0*/  IADD3 R4, P1, R11, R3, RZ ;  /* 0x000000030b047210 */ /* 0x001fe20007f3e0ff */
[----:B------:R-:W-:Y:S01]  /*255f0*/  VIADD R12, R23, 0x56 ;  /* 0x00000056170c7836 */ /* 0x000fe20000000000 */
[----:B------:R-:W-:Y:S01]  /*25600*/  ULDC UR10, c[0x0][0x228] ;  /* 0x00008a00000a7ab9 */ /* 0x000fe20000000800 */
[----:B-1----:R-:W-:Y:S01]  /*25610*/  VIADD R10, R11, UR4 ;  /* 0x000000040b0a7c36 */ /* 0x002fe20008000000 */
[----:B------:R-:W-:Y:S01]  /*25620*/  ULDC UR4, c[0x0][0x22c] ;  /* 0x00008b0000047ab9 */ /* 0x000fe20000000800 */
[----:B------:R-:W-:Y:S01]  /*25630*/  IMAD.X R5, R8, 0x1, R28, P1 ;  /* 0x0000000108057824 */ /* 0x000fe200008e061c */
[----:B------:R-:W-:Y:S02]  /*25640*/  PRMT R8, R16, 0x7773, RZ ;  /* 0x0000777310087816 */ /* 0x000fe400000000ff */
[----:B------:R-:W-:Y:S01]  /*25650*/  SHF.R.S32.HI R9, RZ, 0x1f, R10 ;  /* 0x0000001fff097819 */ /* 0x000fe2000001140a */
[----:B------:R-:W4:Y:S01]  /*25660*/  LDL.LU R16, [R1+0xa8] ;  /* 0x0000a80001107983 */ /* 0x000f220000300800 */
[----:B------:R-:W-:-:S02]  /*25670*/  IADD3 R6, P6, R10, R2, RZ ;  /* 0x000000020a067210 */ /* 0x000fc40007fde0ff */
[----:B--2---:R-:W-:Y:S01]  /*25680*/  PRMT R11, R17, 0x7770, RZ ;  /* 0x00007770110b7816 */ /* 0x004fe200000000ff */
[----:B------:R0:W-:Y:S01]  /*25690*/  @P4 STG.E.U8 desc[UR8][R4.64], R8 ;  /* 0x0000000804004986 */ /* 0x0001e2000c101108 */
[----:B------:R-:W-:Y:S01]  /*256a0*/  ISETP.LT.AND P4, PT, R29, UR6, !P3 ;  /* 0x000000061d007c0c */ /* 0x000fe2000df81270 */
[----:B------:R-:W-:Y:S01]  /*256b0*/  IMAD.X R7, R9, 0x1, R0, P6 ;  /* 0x0000000109077824 */ /* 0x000fe200030e0600 */
[----:B------:R-:W-:Y:S01]  /*256c0*/  ISETP.GE.AND P1, PT, R12, UR4, PT ;  /* 0x000000040c007c0c */ /* 0x000fe2000bf26270 */
[----:B------:R-:W-:Y:S01]  /*256d0*/  ULDC UR4, c[0x0][0x248] ;  /* 0x0000920000047ab9 */ /* 0x000fe20000000800 */
[----:B------:R-:W-:Y:S02]  /*256e0*/  ULDC UR6, c[0x0][0x228] ;  /* 0x00008a0000067ab9 */ /* 0x000fe40000000800 */
[----:B------:R1:W-:Y:S01]  /*256f0*/  @P5 STG.E.U8 desc[UR8][R6.64], R11 ;  /* 0x0000000b06005986 */ /* 0x0003e2000c101108 */
[----:B------:R-:W-:Y:S02]  /*25700*/  ISETP.LT.AND P5, PT, R18, UR6, !P2 ;  /* 0x0000000612007c0c */ /* 0x000fe4000d7a1270 */
[C---:B0-----:R-:W-:Y:S01]  /*25710*/  IADD3 R4, P3, R10.reuse, R3, RZ ;  /* 0x000000030a047210 */ /* 0x041fe20007f7e0ff */
[----:B------:R-:W-:Y:S01]  /*25720*/  VIADD R8, R10, UR4 ;  /* 0x000000040a087c36 */ /* 0x000fe20008000000 */
[----:B------:R-:W-:Y:S01]  /*25730*/  ULDC UR4, c[0x0][0x22c] ;  /* 0x00008b0000047ab9 */ /* 0x000fe20000000800 */
[----:B------:R-:W-:Y:S01]  /*25740*/  PRMT R13, R17, 0x7773, RZ ;  /* 0x00007773110d7816 */ /* 0x000fe200000000ff */
[----:B------:R-:W-:Y:S01]  /*25750*/  VIADD R12, R23, 0x58 ;  /* 0x00000058170c7836 */ /* 0x000fe20000000000 */
[----:B------:R-:W-:Y:S01]  /*25760*/  ULDC UR6, c[0x0][0x22c] ;  /* 0x00008b0000067ab9 */ /* 0x000fe20000000800 */
[----:B------:R-:W-:-:S02]  /*25770*/  IMAD.X R5, R9, 0x1, R28, P3 ;  /* 0x0000000109057824 */ /* 0x000fc400018e061c */
[----:B-1----:R-:W-:Y:S01]  /*25780*/  VIADD R7, R23, 0x57 ;  /* 0x0000005717077836 */ /* 0x002fe20000000000 */
[----:B------:R-:W-:Y:S02]  /*25790*/  PRMT R9, R17, 0x7771, RZ ;  /* 0x0000777111097816 */ /* 0x000fe400000000ff */
[----:B------:R-:W-:Y:S02]  /*257a0*/  SHF.R.S32.HI R10, RZ, 0x1f, R8 ;  /* 0x0000001fff0a7819 */ /* 0x000fe40000011408 */
[----:B------:R-:W-:Y:S02]  /*257b0*/  IADD3 R6, P6, R8, R2, RZ ;  /* 0x0000000208067210 */ /* 0x000fe40007fde0ff */
[----:B------:R-:W-:Y:S01]  /*257c0*/  ISETP.GE.AND P3, PT, R7, UR4, PT ;  /* 0x0000000407007c0c */ /* 0x000fe2000bf66270 */
[----:B------:R-:W-:Y:S01]  /*257d0*/  ULDC UR4, c[0x0][0x228] ;  /* 0x00008a0000047ab9 */ /* 0x000fe20000000800 */
[----:B------:R0:W-:Y:S01]  /*257e0*/  @P4 STG.E.U8 desc[UR8][R4.64], R9 ;  /* 0x0000000904004986 */ /* 0x0001e2000c101108 */
[----:B------:R-:W-:Y:S01]  /*257f0*/  IMAD.X R7, R10, 0x1, R0, P6 ;  /* 0x000000010a077824 */ /* 0x000fe200030e0600 */
[----:B------:R-:W-:-:S02]  /*25800*/  PRMT R11, R17, 0x7772, RZ ;  /* 0x00007772110b7816 */ /* 0x000fc400000000ff */
[----:B------:R-:W-:Y:S01]  /*25810*/  ISETP.LT.AND P4, PT, R29, UR4, !P2 ;  /* 0x000000041d007c0c */ /* 0x000fe2000d781270 */
[----:B------:R-:W-:Y:S02]  /*25820*/  ULDC UR4, c[0x0][0x248] ;  /* 0x0000920000047ab9 */ /* 0x000fe40000000800 */
[----:B------:R1:W-:Y:S01]  /*25830*/  @P5 STG.E.U8 desc[UR8][R6.64], R11 ;  /* 0x0000000b06005986 */ /* 0x0003e2000c101108 */
[----:B------:R-:W-:Y:S01]  /*25840*/  ISETP.LT.AND P5, PT, R18, UR10, !P1 ;  /* 0x0000000a12007c0c */ /* 0x000fe2000cfa1270 */
[----:B------:R-:W-:Y:S01]  /*25850*/  ULDC UR10, c[0x0][0x228] ;  /* 0x00008a00000a7ab9 */ /* 0x000fe20000000800 */
[C---:B0-----:R-:W-:Y:S01]  /*25860*/  IADD3 R4, P2, R8.reuse, R3, RZ ;  /* 0x0000000308047210 */ /* 0x041fe20007f5e0ff */
[----:B------:R-:W-:Y:S01]  /*25870*/  VIADD R8, R8, UR4 ;  /* 0x0000000408087c36 */ /* 0x000fe20008000000 */
[----:B------:R-:W-:-:S03]  /*25880*/  ULDC UR4, c[0x0][0x22c] ;  /* 0x00008b0000047ab9 */ /* 0x000fc60000000800 */
[----:B------:R-:W-:Y:S01]  /*25890*/  IMAD.X R5, R10, 0x1, R28, P2 ;  /* 0x000000010a057824 */ /* 0x000fe200010e061c */
[----:B------:R-:W-:Y:S02]  /*258a0*/  SHF.R.S32.HI R9, RZ, 0x1f, R8 ;  /* 0x0000001fff097819 */ /* 0x000fe40000011408 */
[----:B-1----:R-:W-:Y:S02]  /*258b0*/  IADD3 R6, P6, R8, R2, RZ ;  /* 0x0000000208067210 */ /* 0x002fe40007fde0ff */
[----:B------:R0:W-:Y:S03]  /*258c0*/  @P4 STG.E.U8 desc[UR8][R4.64], R13 ;  /* 0x0000000d04004986 */ /* 0x0001e6000c101108 */
[----:B------:R-:W-:Y:S01]  /*258d0*/  IMAD.X R7, R9, 0x1, R0, P6 ;  /* 0x0000000109077824 */ /* 0x000fe200030e0600 */
[----:B------:R-:W-:Y:S02]  /*258e0*/  ISETP.GE.AND P2, PT, R12, UR6, PT ;  /* 0x000000060c007c0c */ /* 0x000fe4000bf46270 */
[----:B---3--:R-:W-:Y:S01]  /*258f0*/  PRMT R11, R19, 0x7770, RZ ;  /* 0x00007770130b7816 */ /* 0x008fe200000000ff */
[----:B------:R-:W-:Y:S01]  /*25900*/  VIADD R10, R23, 0x59 ;  /* 0x00000059170a7836 */ /* 0x000fe20000000000 */
[----:B0-----:R-:W-:Y:S01]  /*25910*/  IADD3 R4, P6, R8, R3, RZ ;  /* 0x0000000308047210 */ /* 0x001fe20007fde0ff */
[----:B------:R-:W-:Y:S01]  /*25920*/  ULDC UR6, c[0x0][0x228] ;  /* 0x00008a0000067ab9 */ /* 0x000fe20000000800 */
[----:B------:R-:W-:Y:S01]  /*25930*/  PRMT R12, R19, 0x7772, RZ ;  /* 0x00007772130c7816 */ /* 0x000fe200000000ff */
[----:B------:R0:W-:Y:S02]  /*25940*/  @P5 STG.E.U8 desc[UR8][R6.64], R11 ;  /* 0x0000000b06005986 */ /* 0x0001e4000c101108 */
[----:B------:R-:W-:Y:S01]  /*25950*/  IMAD.X R5, R9, 0x1, R28, P6 ;  /* 0x0000000109057824 */ /* 0x000fe200030e061c */
[----:B------:R-:W-:-:S02]  /*25960*/  PRMT R9, R19, 0x7771, RZ ;  /* 0x0000777113097816 */ /* 0x000fc400000000ff */
[----:B0-----:R-:W-:Y:S02]  /*25970*/  PRMT R6, R19, 0x7773, RZ ;  /* 0x0000777313067816 */ /* 0x001fe400000000ff */
[----:B------:R-:W2:Y:S01]  /*25980*/  LDL.LU R19, [R1+0xac] ;  /* 0x0000ac0001137983 */ /* 0x000ea20000300800 */
[----:B------:R-:W-:Y:S01]  /*25990*/  ISETP.LT.AND P1, PT, R29, UR6, !P1 ;  /* 0x000000061d007c0c */ /* 0x000fe2000cf21270 */
[----:B------:R-:W-:Y:S01]  /*259a0*/  ULDC UR6, c[0x0][0x228] ;  /* 0x00008a0000067ab9 */ /* 0x000fe20000000800 */
[----:B------:R-:W-:Y:S01]  /*259b0*/  ISETP.GE.AND P4, PT, R10, UR4, PT ;  /* 0x000000040a007c0c */ /* 0x000fe2000bf86270 */
[----:B------:R-:W-:Y:S02]  /*259c0*/  ULDC UR4, c[0x0][0x248] ;  /* 0x0000920000047ab9 */ /* 0x000fe40000000800 */
[----:B------:R-:W-:Y:S01]  /*259d0*/  VIADD R10, R8, UR4 ;  /* 0x00000004080a7c36 */ /* 0x000fe20008000000 */
[----:B------:R-:W-:Y:S01]  /*259e0*/  ISETP.LT.AND P5, PT, R18, UR6, !P3 ;  /* 0x0000000612007c0c */ /* 0x000fe2000dfa1270 */
[----:B------:R-:W-:Y:S01]  /*259f0*/  ULDC UR6, c[0x0][0x228] ;  /* 0x00008a0000067ab9 */ /* 0x000fe20000000800 */
[----:B------:R-:W-:-:S02]  /*25a00*/  ULDC UR4, c[0x0][0x248] ;  /* 0x0000920000047ab9 */ /* 0x000fc40000000800 */
[----:B------:R-:W-:Y:S02]  /*25a10*/  SHF.R.S32.HI R7, RZ, 0x1f, R10 ;  /* 0x0000001fff077819 */ /* 0x000fe4000001140a */
[C---:B------:R-:W-:Y:S01]  /*25a20*/  IADD3 R8, P6, R10.reuse, R2, RZ ;  /* 0x000000020a087210 */ /* 0x040fe20007fde0ff */
[----:B------:R0:W-:Y:S01]  /*25a30*/  @P1 STG.E.U8 desc[UR8][R4.64], R9 ;  /* 0x0000000904001986 */ /* 0x0001e2000c101108 */
[----:B------:R-:W-:Y:S01]  /*25a40*/  ISETP.LT.AND P3, PT, R29, UR6, !P3 ;  /* 0x000000061d007c0c */ /* 0x000fe2000df61270 */
[C---:B------:R-:W-:Y:S01]  /*25a50*/  VIADD R11, R10.reuse, UR4 ;  /* 0x000000040a0b7c36 */ /* 0x040fe20008000000 */
[----:B------:R-:W-:Y:S01]  /*25a60*/  ULDC UR4, c[0x0][0x22c] ;  /* 0x00008b0000047ab9 */ /* 0x000fe20000000800 */
[----:B------:R-:W-:Y:S01]  /*25a70*/  VIADD R13, R23, 0x5a ;  /* 0x0000005a170d7836 */ /* 0x000fe20000000000 */
        /* <DEDUP_REMOVED lines=8> */
[----:B------:R-:W-:Y:S01]  /*25b00*/  ISETP.GE.AND P1, PT, R13, UR4, PT ;  /* 0x000000040d007c0c */ /* 0x000fe2000bf26270 */
[----:B------:R-:W-:-:S03]  /*25b10*/  ULDC UR4, c[0x0][0x248] ;  /* 0x0000920000047ab9 */ /* 0x000fc60000000800 */
[----:B------:R1:W-:Y:S01]  /*25b20*/  @P3 STG.E.U8 desc[UR8][R4.64], R6 ;  /* 0x0000000604003986 */ /* 0x0003e2000c101108 */
[C---:B0-----:R-:W-:Y:S01]  /*25b30*/  IADD3 R8, P5, R11.reuse, R2, RZ ;  /* 0x000000020b087210 */ /* 0x041fe20007fbe0ff */
[----:B------:R-:W-:Y:S01]  /*25b40*/  VIADD R12, R11, UR4 ;  /* 0x000000040b0c7c36 */ /* 0x000fe20008000000 */
[----:B------:R-:W-:Y:S01]  /*25b50*/  ISETP.LT.AND P3, PT, R29, UR6, !P2 ;  /* 0x000000061d007c0c */ /* 0x000fe2000d761270 */
[----:B------:R-:W-:Y:S01]  /*25b60*/  VIADD R13, R23, 0x5b ;  /* 0x0000005b170d7836 */ /* 0x000fe20000000000 */
[----:B------:R-:W-:Y:S01]  /*25b70*/  ULDC UR4, c[0x0][0x22c] ;  /* 0x00008b0000047ab9 */ /* 0x000fe20000000800 */
[----:B------:R-:W-:Y:S01]  /*25b80*/  IMAD.X R9, R10, 0x1, R0, P5 ;  /* 0x000000010a097824 */ /* 0x000fe200028e0600 */
[----:B------:R-:W-:Y:S01]  /*25b90*/  ISETP.LT.AND P5, PT, R18, UR10, !P4 ;  /* 0x0000000a12007c0c */ /* 0x000fe2000e7a1270 */
[----:B------:R-:W-:Y:S01]  /*25ba0*/  ULDC UR6, c[0x0][0x228] ;  /* 0x00008a0000067ab9 */ /* 0x000fe20000000800 */
[----:B-1----:R-:W-:Y:S01]  /*25bb0*/  IADD3 R4, P2, R11, R3, RZ ;  /* 0x000000030b047210 */ /* 0x002fe20007f5e0ff */
[----:B------:R-:W-:Y:S01]  /*25bc0*/  ULDC UR10, c[0x0][0x228] ;  /* 0x00008a00000a7ab9 */ /* 0x000fe20000000800 */
[----:B----4-:R-:W-:-:S03]  /*25bd0*/  PRMT R15, R22, 0x7770, RZ ;  /* 0x00007770160f7816 */ /* 0x010fc600000000ff */
[----:B------:R-:W-:Y:S02]  /*25be0*/  IMAD.X R5, R10, 0x1, R28, P2 ;  /* 0x000000010a057824 */ /* 0x000fe400010e061c */
[----:B------:R0:W-:Y:S01]  /*25bf0*/  @P6 STG.E.U8 desc[UR8][R8.64], R15 ;  /* 0x0000000f08006986 */ /* 0x0001e2000c101108 */
[----:B------:R-:W-:Y:S02]  /*25c00*/  IADD3 R6, P6, R12, R2, RZ ;  /* 0x000000020c067210 */ /* 0x000fe40007fde0ff */
[C---:B------:R-:W-:Y:S02]  /*25c10*/  PRMT R17, R22.reuse, 0x7771, RZ ;  /* 0x0000777116117816 */ /* 0x040fe400000000ff */
[----:B------:R-:W-:Y:S01]  /*25c20*/  ISETP.GE.AND P2, PT, R13, UR4, PT ;  /* 0x000000040d007c0c */ /* 0x000fe2000bf46270 */
[----:B------:R-:W-:Y:S01]  /*25c30*/  ULDC UR4, c[0x0][0x248] ;  /* 0x0000920000047ab9 */ /* 0x000fe20000000800 */
[----:B0-----:R-:W-:Y:S02]  /*25c40*/  SHF.R.S32.HI R8, RZ, 0x1f, R12 ;  /* 0x0000001fff087819 */ /* 0x001fe4000001140c */
[----:B------:R-:W-:-:S02]  /*25c50*/  PRMT R15, R22, 0x7772, RZ ;  /* 0x00007772160f7816 */ /* 0x000fc400000000ff */
[----:B------:R-:W-:Y:S01]  /*25c60*/  ISETP.LT.AND P4, PT, R29, UR6, !P4 ;  /* 0x000000061d007c0c */ /* 0x000fe2000e781270 */
[----:B------:R-:W-:Y:S01]  /*25c70*/  IMAD.X R7, R8, 0x1, R0, P6 ;  /* 0x0000000108077824 */ /* 0x000fe200030e0600 */
[----:B------:R0:W-:Y:S01]  /*25c80*/  @P3 STG.E.U8 desc[UR8][R4.64], R17 ;  /* 0x0000001104003986 */ /* 0x0001e2000c101108 */
[----:B------:R-:W-:Y:S01]  /*25c90*/  VIADD R10, R12, UR4 ;  /* 0x000000040c0a7c36 */ /* 0x000fe20008000000 */
[----:B------:R-:W-:Y:S01]  /*25ca0*/  ULDC UR4, c[0x0][0x22c] ;  /* 0x00008b0000047ab9 */ /* 0x000fe20000000800 */
[----:B------:R-:W-:Y:S01]  /*25cb0*/  VIADD R11, R23, 0x5c ;  /* 0x0000005c170b7836 */ /* 0x000fe20000000000 */
[----:B------:R1:W-:Y:S01]  /*25cc0*/  @P5 STG.E.U8 desc[UR8][R6.64], R15 ;  /* 0x0000000f06005986 */ /* 0x0003e2000c101108 */
[----:B------:R-:W-:Y:S01]  /*25cd0*/  ISETP.LT.AND P5, PT, R18, UR10, !P1 ;  /* 0x0000000a12007c0c */ /* 0x000fe2000cfa1270 */
[----:B------:R-:W-:Y:S01]  /*25ce0*/  ULDC UR6, c[0x0][0x228] ;  /* 0x00008a0000067ab9 */ /* 0x000fe20000000800 */
[----:B------:R-:W-:Y:S01]  /*25cf0*/  SHF.R.S32.HI R9, RZ, 0x1f, R10 ;  /* 0x0000001fff097819 */ /* 0x000fe2000001140a */
[----:B------:R-:W-:Y:S01]  /*25d00*/  ULDC UR10, c[0x0][0x228] ;  /* 0x00008a00000a7ab9 */ /* 0x000fe20000000800 */
[----:B0-----:R-:W-:-:S02]  /*25d10*/  IADD3 R4, P3, R12, R3, RZ ;  /* 0x000000030c047210 */ /* 0x001fc40007f7e0ff */
[----:B-1----:R-:W-:-:S03]  /*25d20*/  IADD3 R6, P6, R10, R2, RZ ;  /* 0x000000020a067210 */ /* 0x002fc60007fde0ff */
[----:B------:R-:W-:Y:S01]  /*25d30*/  IMAD.X R5, R8, 0x1, R28, P3 ;  /* 0x0000000108057824 */ /* 0x000fe200018e061c */
[----:B------:R-:W-:Y:S02]  /*25d40*/  PRMT R15, R22, 0x7773, RZ ;  /* 0x00007773160f7816 */ /* 0x000fe400000000ff */
[----:B------:R-:W-:Y:S01]  /*25d50*/  PRMT R13, R14, 0x7770, RZ ;  /* 0x000077700e0d7816 */ /* 0x000fe200000000ff */
[----:B------:R-:W-:Y:S01]  /*25d60*/  IMAD.X R7, R9, 0x1, R0, P6 ;  /* 0x0000000109077824 */ /* 0x000fe200030e0600 */
[----:B------:R-:W-:Y:S01]  /*25d70*/  ISETP.GE.AND P3, PT, R11, UR4, PT ;  /* 0x000000040b007c0c */ /* 0x000fe2000bf66270 */
[----:B------:R0:W-:Y:S01]  /*25d80*/  @P4 STG.E.U8 desc[UR8][R4.64], R15 ;  /* 0x0000000f04004986 */ /* 0x0001e2000c101108 */
[----:B------:R-:W-:Y:S01]  /*25d90*/  ISETP.LT.AND P4, PT, R29, UR6, !P1 ;  /* 0x000000061d007c0c */ /* 0x000fe2000cf81270 */
[----:B------:R-:W-:Y:S01]  /*25da0*/  ULDC UR4, c[0x0][0x248] ;  /* 0x0000920000047ab9 */ /* 0x000fe20000000800 */
[----:B------:R-:W-:Y:S01]  /*25db0*/  VIADD R12, R23, 0x5d ;  /* 0x0000005d170c7836 */ /* 0x000fe20000000000 */
[----:B------:R1:W-:Y:S01]  /*25dc0*/  @P5 STG.E.U8 desc[UR8][R6.64], R13 ;  /* 0x0000000d06005986 */ /* 0x0003e2000c101108 */
[----:B------:R-:W-:Y:S01]  /*25dd0*/  VIADD R8, R10, UR4 ;  /* 0x000000040a087c36 */ /* 0x000fe20008000000 */
[----:B------:R-:W-:Y:S01]  /*25de0*/  ISETP.LT.AND P5, PT, R18, UR10, !P2 ;  /* 0x0000000a12007c0c */ /* 0x000fe2000d7a1270 */
[----:B------:R-:W-:Y:S01]  /*25df0*/  ULDC UR4, c[0x0][0x22c] ;  /* 0x00008b0000047ab9 */ /* 0x000fe20000000800 */
[----:B------:R-:W-:Y:S01]  /*25e00*/  ULDC UR6, c[0x0][0x228] ;  /* 0x00008a0000067ab9 */ /* 0x000fe20000000800 */
[----:B------:R-:W-:Y:S01]  /*25e10*/  ULDC UR10, c[0x0][0x228] ;  /* 0x00008a00000a7ab9 */ /* 0x000fe20000000800 */
[----:B------:R-:W3:Y:S01]  /*25e20*/  LDL.LU R22, [R1+0xad4] ;  /* 0x000ad40001167983 */ /* 0x000ee20000300800 */
[----:B0-----:R-:W-:-:S02]  /*25e30*/  IADD3 R4, P1, R10, R3, RZ ;  /* 0x000000030a047210 */ /* 0x001fc40007f3e0ff */
[----:B------:R-:W-:Y:S02]  /*25e40*/  SHF.R.S32.HI R11, RZ, 0x1f, R8 ;  /* 0x0000001fff0b7819 */ /* 0x000fe40000011408 */
[----:B-1----:R-:W-:Y:S01]  /*25e50*/  IADD3 R6, P6, R8, R2, RZ ;  /* 0x0000000208067210 */ /* 0x002fe20007fde0ff */
[----:B------:R-:W-:Y:S01]  /*25e60*/  IMAD.X R5, R9, 0x1, R28, P1 ;  /* 0x0000000109057824 */ /* 0x000fe200008e061c */
[C---:B------:R-:W-:Y:S02]  /*25e70*/  PRMT R15, R14.reuse, 0x7771, RZ ;  /* 0x000077710e0f7816 */ /* 0x040fe400000000ff */
        /* <DEDUP_REMOVED lines=13> */
[----:B0-----:R-:W-:-:S02]  /*25f50*/  IADD3 R4, P2, R8, R3, RZ ;  /* 0x0000000308047210 */ /* 0x001fc40007f5e0ff */
[----:B------:R-:W-:Y:S02]  /*25f60*/  SHF.R.S32.HI R9, RZ, 0x1f, R10 ;  /* 0x0000001fff097819 */ /* 0x000fe4000001140a */
[----:B-1----:R-:W-:Y:S01]  /*25f70*/  IADD3 R6, P6, R10, R2, RZ ;  /* 0x000000020a067210 */ /* 0x002fe20007fde0ff */
[----:B------:R-:W-:Y:S01]  /*25f80*/  IMAD.X R5, R11, 0x1, R28, P2 ;  /* 0x000000010b057824 */ /* 0x000fe200010e061c */
[----:B------:R-:W-:Y:S02]  /*25f90*/  PRMT R11, R14, 0x7773, RZ ;  /* 0x000077730e0b7816 */ /* 0x000fe400000000ff */
[----:B------:R-:W-:Y:S01]  /*25fa0*/  ISETP.GE.AND P2, PT, R12, UR4, PT ;  /* 0x000000040c007c0c */ /* 0x000fe2000bf46270 */
[----:B------:R-:W-:Y:S01]  /*25fb0*/  IMAD.X R7, R9, 0x1, R0, P6 ;  /* 0x0000000109077824 */ /* 0x000fe200030e0600 */
[----:B------:R-:W-:Y:S01]  /*25fc0*/  ULDC UR4, c[0x0][0x248] ;  /* 0x0000920000047ab9 */ /* 0x000fe20000000800 */
[----:B------:R0:W-:Y:S01]  /*25fd0*/  @P4 STG.E.U8 desc[UR8][R4.64], R11 ;  /* 0x0000000b04004986 */ /* 0x0001e2000c101108 */
[----:B------:R-:W-:Y:S01]  /*25fe0*/  ISETP.LT.AND P4, PT, R29, UR6, !P3 ;  /* 0x000000061d007c0c */ /* 0x000fe2000df81270 */
[----:B------:R-:W-:Y:S01]  /*25ff0*/  ULDC UR6, c[0x0][0x228] ;  /* 0x00008a0000067ab9 */ /* 0x000fe20000000800 */
[C---:B------:R-:W-:Y:S01]  /*26000*/  VIADD R8, R10.reuse, UR4 ;  /* 0x000000040a087c36 */ /* 0x040fe20008000000 */
[----:B------:R-:W-:Y:S01]  /*26010*/  ULDC UR4, c[0x0][0x22c] ;  /* 0x00008b0000047ab9 */ /* 0x000fe20000000800 */
[----:B------:R-:W-:Y:S01]  /*26020*/  VIADD R12, R23, 0x5f ;  /* 0x0000005f170c7836 */ /* 0x000fe20000000000 */
[----:B0-----:R-:W-:-:S02]  /*26030*/  IADD3 R4, P3, R10, R3, RZ ;  /* 0x000000030a047210 */ /* 0x001fc40007f7e0ff */
[----:B------:R-:W-:-:S03]  /*26040*/  SHF.R.S32.HI R11, RZ, 0x1f, R8 ;  /* 0x0000001fff0b7819 */ /* 0x000fc60000011408 */
[----:B------:R-:W-:Y:S01]  /*26050*/  IMAD.X R5, R9, 0x1, R28, P3 ;  /* 0x0000000109057824 */ /* 0x000fe200018e061c */
[----:B------:R-:W-:-:S05]  /*26060*/  PRMT R13, R16, 0x7770, RZ ;  /* 0x00007770100d7816 */ /* 0x000fca00000000ff */
[----:B------:R0:W-:Y:S01]  /*26070*/  @P5 STG.E.U8 desc[UR8][R6.64], R13 ;  /* 0x0000000d06005986 */ /* 0x0001e2000c101108 */
[----:B------:R-:W-:Y:S02]  /*26080*/  ISETP.LT.AND P5, PT, R18, UR6, !P1 ;  /* 0x0000000612007c0c */ /* 0x000fe4000cfa1270 */
[----:B------:R-:W-:Y:S01]  /*26090*/  PRMT R15, R16, 0x7771, RZ ;  /* 0x00007771100f7816 */ /* 0x000fe200000000ff */
[----:B------:R-:W-:Y:S01]  /*260a0*/  VIADD R9, R23, 0x60 ;  /* 0x0000006017097836 */ /* 0x000fe20000000000 */
[----:B------:R-:W-:Y:S01]  /*260b0*/  ISETP.GE.AND P3, PT, R12, UR4, PT ;  /* 0x000000040c007c0c */ /* 0x000fe2000bf66270 */
[----:B------:R-:W-:Y:S01]  /*260c0*/  ULDC UR4, c[0x0][0x228] ;  /* 0x00008a0000047ab9 */ /* 0x000fe20000000800 */
[----:B------:R-:W-:Y:S01]  /*260d0*/  ULDC UR6, c[0x0][0x22c] ;  /* 0x00008b0000067ab9 */ /* 0x000fe20000000800 */
[----:B0-----:R-:W-:Y:S01]  /*260e0*/  IADD3 R6, P6, R8, R2, RZ ;  /* 0x0000000208067210 */ /* 0x001fe20007fde0ff */
[----:B------:R0:W-:Y:S01]  /*260f0*/  @P4 STG.E.U8 desc[UR8][R4.64], R15 ;  /* 0x0000000f04004986 */ /* 0x0001e2000c101108 */
[----:B------:R-:W-:-:S02]  /*26100*/  PRMT R13, R16, 0x7772, RZ ;  /* 0x00007772100d7816 */ /* 0x000fc400000000ff */
[----:B------:R-:W-:Y:S01]  /*26110*/  ISETP.LT.AND P4, PT, R29, UR4, !P1 ;  /* 0x000000041d007c0c */ /* 0x000fe2000cf81270 */
[----:B------:R-:W-:Y:S01]  /*26120*/  IMAD.X R7, R11, 0x1, R0, P6 ;  /* 0x000000010b077824 */ /* 0x000fe200030e0600 */
[----:B------:R-:W-:-:S04]  /*26130*/  ULDC UR4, c[0x0][0x248] ;  /* 0x0000920000047ab9 */ /* 0x000fc80000000800 */
[----:B------:R1:W-:Y:S01]  /*26140*/  @P5 STG.E.U8 desc[UR8][R6.64], R13 ;  /* 0x0000000d06005986 */ /* 0x0003e2000c101108 */
[C---:B0-----:R-:W-:Y:S01]  /*26150*/  IADD3 R4, P1, R8.reuse, R3, RZ ;  /* 0x0000000308047210 */ /* 0x041fe20007f3e0ff */
[----:B------:R-:W-:Y:S01]  /*26160*/  VIADD R8, R8, UR4 ;  /* 0x0000000408087c36 */ /* 0x000fe20008000000 */
[----:B------:R-:W-:Y:S01]  /*26170*/  ISETP.LT.AND P5, PT, R18, UR10, !P2 ;  /* 0x0000000a12007c0c */ /* 0x000fe2000d7a1270 */
[----:B------:R-:W-:Y:S01]  /*26180*/  VIADD R10, R23, 0x61 ;  /* 0x00000061170a7836 */ /* 0x000fe20000000000 */
[----:B------:R-:W-:Y:S01]  /*26190*/  ULDC UR4, c[0x0][0x22c] ;  /* 0x00008b0000047ab9 */ /* 0x000fe20000000800 */
[----:B------:R-:W-:Y:S01]  /*261a0*/  IMAD.X R5, R11, 0x1, R28, P1 ;  /* 0x000000010b057824 */ /* 0x000fe200008e061c */
[----:B------:R-:W-:Y:S01]  /*261b0*/  ISETP.GE.AND P1, PT, R9, UR6, PT ;  /* 0x0000000609007c0c */ /* 0x000fe2000bf26270 */
[----:B------:R-:W-:Y:S01]  /*261c0*/  ULDC UR6, c[0x0][0x228] ;  /* 0x00008a0000067ab9 */ /* 0x000fe20000000800 */
[----:B------:R-:W-:Y:S01]  /*261d0*/  PRMT R11, R16, 0x7773, RZ ;  /* 0x00007773100b7816 */ /* 0x000fe200000000ff */
[----:B------:R-:W-:Y:S01]  /*261e0*/  ULDC UR10, c[0x0][0x228] ;  /* 0x00008a00000a7ab9 */ /* 0x000fe20000000800 */
[----:B------:R-:W-:-:S02]  /*261f0*/  SHF.R.S32.HI R9, RZ, 0x1f, R8 ;  /* 0x0000001fff097819 */ /* 0x000fc40000011408 */
[----:B-1----:R-:W-:Y:S02]  /*26200*/  IADD3 R6, P6, R8, R2, RZ ;  /* 0x0000000208067210 */ /* 0x002fe40007fde0ff */
[----:B------:R-:W-:Y:S01]  /*26210*/  ISETP.LT.AND P2, PT, R29, UR6, !P2 ;  /* 0x000000061d007c0c */ /* 0x000fe2000d741270 */
[----:B------:R0:W-:Y:S01]  /*26220*/  @P4 STG.E.U8 desc[UR8][R4.64], R11 ;  /* 0x0000000b04004986 */ /* 0x0001e2000c101108 */
[----:B------:R-:W-:Y:S01]  /*26230*/  ISETP.GE.AND P4, PT, R10, UR4, PT ;  /* 0x000000040a007c0c */ /* 0x000fe2000bf86270 */
[----:B------:R-:W-:Y:S01]  /*26240*/  IMAD.X R7, R9, 0x1, R0, P6 ;  /* 0x0000000109077824 */ /* 0x000fe200030e0600 */
[----:B------:R-:W-:Y:S01]  /*26250*/  ULDC UR4, c[0x0][0x248] ;  /* 0x0000920000047ab9 */ /* 0x000fe20000000800 */
[----:B------:R-:W-:Y:S01]  /*26260*/  ULDC UR6, c[0x0][0x228] ;  /* 0x00008a0000067ab9 */ /* 0x000fe20000000800 */
[C---:B0-----:R-:W-:Y:S01]  /*26270*/  IADD3 R4, P6, R8.reuse, R3, RZ ;  /* 0x0000000308047210 */ /* 0x041fe20007fde0ff */
[----:B------:R-:W-:Y:S01]  /*26280*/  VIADD R8, R8, UR4 ;  /* 0x0000000408087c36 */ /* 0x000fe20008000000 */
[----:B------:R-:W-:-:S03]  /*26290*/  ULDC UR4, c[0x0][0x248] ;  /* 0x0000920000047ab9 */ /* 0x000fc60000000800 */
[----:B------:R-:W-:Y:S01]  /*262a0*/  IMAD.X R5, R9, 0x1, R28, P6 ;  /* 0x0000000109057824 */ /* 0x000fe200030e061c */
[----:B------:R-:W-:Y:S01]  /*262b0*/  SHF.R.S32.HI R9, RZ, 0x1f, R8 ;  /* 0x0000001fff097819 */ /* 0x000fe20000011408 */
[----:B------:R-:W-:Y:S01]  /*262c0*/  VIADD R10, R8, UR4 ;  /* 0x00000004080a7c36 */ /* 0x000fe20008000000 */
[----:B------:R-:W-:Y:S01]  /*262d0*/  ULDC UR4, c[0x0][0x22c] ;  /* 0x00008b0000047ab9 */ /* 0x000fe20000000800 */
[----:B------:R-:W-:Y:S01]  /*262e0*/  VIADD R12, R23, 0x62 ;  /* 0x00000062170c7836 */ /* 0x000fe20000000000 */
[C---:B--2---:R-:W-:Y:S02]  /*262f0*/  PRMT R13, R19.reuse, 0x7770, RZ ;  /* 0x00007770130d7816 */ /* 0x044fe400000000ff */
[----:B------:R-:W-:-:S03]  /*26300*/  PRMT R17, R19, 0x7771, RZ ;  /* 0x0000777113117816 */ /* 0x000fc600000000ff */
[----:B------:R0:W-:Y:S01]  /*26310*/  @P5 STG.E.U8 desc[UR8][R6.64], R13 ;  /* 0x0000000d06005986 */ /* 0x0001e2000c101108 */
[----:B------:R-:W-:Y:S01]  /*26320*/  ISETP.LT.AND P5, PT, R18, UR6, !P3 ;  /* 0x0000000612007c0c */ /* 0x000fe2000dfa1270 */
[----:B------:R-:W-:Y:S02]  /*26330*/  ULDC UR6, c[0x0][0x228] ;  /* 0x00008a0000067ab9 */ /* 0x000fe40000000800 */
[----:B------:R-:W-:Y:S01]  /*26340*/  ISETP.LT.AND P3, PT, R29, UR6, !P3 ;  /* 0x000000061d007c0c */ /* 0x000fe2000df61270 */
[----:B------:R1:W-:Y:S01]  /*26350*/  @P2 STG.E.U8 desc[UR8][R4.64], R17 ;  /* 0x0000001104002986 */ /* 0x0003e2000c101108 */
[----:B------:R-:W-:Y:S01]  /*26360*/  PRMT R15, R19, 0x7772, RZ ;  /* 0x00007772130f7816 */ /* 0x000fe200000000ff */
[----:B------:R-:W-:Y:S01]  /*26370*/  ULDC UR6, c[0x0][0x228] ;  /* 0x00008a0000067ab9 */ /* 0x000fe20000000800 */
[C---:B0-----:R-:W-:Y:S02]  /*26380*/  IADD3 R6, P6, R8.reuse, R2, RZ ;  /* 0x0000000208067210 */ /* 0x041fe40007fde0ff */
[----:B------:R-:W-:-:S03]  /*26390*/  IADD3 R8, P2, R8, R3, RZ ;  /* 0x0000000308087210 */ /* 0x000fc60007f5e0ff */
[----:B------:R-:W-:Y:S01]  /*263a0*/  IMAD.X R7, R9, 0x1, R0, P6 ;  /* 0x0000000109077824 */ /* 0x000fe200030e0600 */
[----:B------:R-:W-:Y:S01]  /*263b0*/  PRMT R11, R19, 0x7773, RZ ;  /* 0x00007773130b7816 */ /* 0x000fe200000000ff */
[----:B------:R-:W-:Y:S01]  /*263c0*/  IMAD.X R9, R9, 0x1, R28, P2 ;  /* 0x0000000109097824 */ /* 0x000fe200010e061c */
[----:B------:R-:W-:Y:S01]  /*263d0*/  ISETP.LT.AND P6, PT, R18, UR10, !P1 ;  /* 0x0000000a12007c0c */ /* 0x000fe2000cfc1270 */
[----:B------:R-:W-:Y:S01]  /*263e0*/  ULDC UR10, c[0x0][0x228] ;  /* 0x00008a00000a7ab9 */ /* 0x000fe20000000800 */
[----:B------:R0:W-:Y:S01]  /*263f0*/  @P5 STG.E.U8 desc[UR8][R6.64], R15 ;  /* 0x0000000f06005986 */ /* 0x0001e2000c101108 */
[----:B------:R-:W-:Y:S02]  /*26400*/  SHF.R.S32.HI R13, RZ, 0x1f, R10 ;  /* 0x0000001fff0d7819 */ /* 0x000fe4000001140a */
[----:B-1----:R-:W-:Y:S01]  /*26410*/  IADD3 R4, P5, R10, R2, RZ ;  /* 0x000000020a047210 */ /* 0x002fe20007fbe0ff */
[----:B------:R-:W-:Y:S01]  /*26420*/  @P3 STG.E.U8 desc[UR8][R8.64], R11 ;  /* 0x0000000b08003986 */ /* 0x000fe2000c101108 */
[----:B------:R-:W-:Y:S01]  /*26430*/  ISETP.LT.AND P3, PT, R29, UR6, !P1 ;  /* 0x000000061d007c0c */ /* 0x000fe2000cf61270 */
[----:B------:R-:W-:Y:S01]  /*26440*/  ULDC UR6, c[0x0][0x228] ;  /* 0x00008a0000067ab9 */ /* 0x000fe20000000800 */
[----:B------:R-:W-:Y:S01]  /*26450*/  PRMT R17, R20, 0x7770, RZ ;  /* 0x0000777014117816 */ /* 0x000fe200000000ff */
[----:B------:R-:W-:Y:S01]  /*26460*/  IMAD.X R5, R13, 0x1, R0, P5 ;  /* 0x000000010d057824 */ /* 0x000fe200028e0600 */
[----:B0-----:R-:W-:-:S04]  /*26470*/  IADD3 R6, P1, R10, R3, RZ ;  /* 0x000000030a067210 */ /* 0x001fc80007f3e0ff */
[----:B------:R0:W-:Y:S01]  /*26480*/  @P6 STG.E.U8 desc[UR8][R4.64], R17 ;  /* 0x0000001104006986 */ /* 0x0001e2000c101108 */
[----:B------:R-:W-:Y:S01]  /*26490*/  ISETP.GE.AND P2, PT, R12, UR4, PT ;  /* 0x000000040c007c0c */ /* 0x000fe2000bf46270 */
[----:B------:R-:W-:Y:S01]  /*264a0*/  ULDC UR4, c[0x0][0x248] ;  /* 0x0000920000047ab9 */ /* 0x000fe20000000800 */
[----:B------:R-:W-:Y:S02]  /*264b0*/  IMAD.X R7, R13, 0x1, R28, P1 ;  /* 0x000000010d077824 */ /* 0x000fe400008e061c */
[----:B------:R-:W-:Y:S01]  /*264c0*/  VIADD R14, R10, UR4 ;  /* 0x000000040a0e7c36 */ /* 0x000fe20008000000 */
[C---:B0-----:R-:W-:Y:S01]  /*264d0*/  PRMT R17, R20.reuse, 0x7771, RZ ;  /* 0x0000777114117816 */ /* 0x041fe200000000ff */
[C---:B------:R-:W-:Y:S01]  /*264e0*/  VIADD R12, R23.reuse, 0x63 ;  /* 0x00000063170c7836 */ /* 0x040fe20000000000 */
[----:B------:R-:W-:Y:S01]  /*264f0*/  PRMT R13, R20, 0x7772, RZ ;  /* 0x00007772140d7816 */ /* 0x000fe200000000ff */
[----:B------:R-:W-:Y:S01]  /*26500*/  VIADD R10, R23, 0x64 ;  /* 0x00000064170a7836 */ /* 0x000fe20000000000 */
[----:B------:R-:W-:Y:S01]  /*26510*/  ISETP.LT.AND P5, PT, R18, UR10, !P4 ;  /* 0x0000000a12007c0c */ /* 0x000fe2000e7a1270 */
[----:B------:R0:W-:Y:S01]  /*26520*/  @P3 STG.E.U8 desc[UR8][R6.64], R17 ;  /* 0x0000001106003986 */ /* 0x0001e2000c101108 */
[----:B------:R-:W-:Y:S01]  /*26530*/  SHF.R.S32.HI R15, RZ, 0x1f, R14 ;  /* 0x0000001fff0f7819 */ /* 0x000fe2000001140e */
[----:B------:R-:W-:Y:S01]  /*26540*/  ULDC UR4, c[0x0][0x22c] ;  /* 0x00008b0000047ab9 */ /* 0x000fe20000000800 */
[----:B------:R-:W-:Y:S01]  /*26550*/  IADD3 R8, P6, R14, R2, RZ ;  /* 0x000000020e087210 */ /* 0x000fe20007fde0ff */
[----:B------:R-:W2:Y:S01]  /*26560*/  LDL.LU R23, [R1+0xad0] ;  /* 0x000ad00001177983 */ /* 0x000ea20000300800 */
[----:B------:R-:W-:Y:S01]  /*26570*/  ULDC UR10, c[0x0][0x228] ;  /* 0x00008a00000a7ab9 */ /* 0x000fe20000000800 */
[----:B0-----:R-:W-:-:S02]  /*26580*/  PRMT R17, R20, 0x7773, RZ ;  /* 0x0000777314117816 */ /* 0x001fc400000000ff */
[----:B------:R-:W4:Y:S01]  /*26590*/  LDL.LU R20, [R1+0x464] ;  /* 0x0004640001147983 */ /* 0x000f220000300800 */
[----:B------:R-:W-:Y:S02]  /*265a0*/  ISETP.LT.AND P4, PT, R29, UR6, !P4 ;  /* 0x000000061d007c0c */ /* 0x000fe4000e781270 */
[----:B------:R-:W-:Y:S01]  /*265b0*/  IADD3 R4, P3, R14, R3, RZ ;  /* 0x000000030e047210 */ /* 0x000fe20007f7e0ff */
[C---:B------:R-:W-:Y:S01]  /*265c0*/  IMAD.X R9, R15.reuse, 0x1, R0, P6 ;  /* 0x000000010f097824 */ /* 0x040fe200030e0600 */
[----:B------:R-:W-:Y:S01]  /*265d0*/  ISETP.GE.AND P1, PT, R12, UR4, PT ;  /* 0x000000040c007c0c */ /* 0x000fe2000bf26270 */
[----:B------:R-:W-:Y:S01]  /*265e0*/  ULDC UR4, c[0x0][0x248] ;  /* 0x0000920000047ab9 */ /* 0x000fe20000000800 */
[----:B------:R-:W-:Y:S01]  /*265f0*/  ULDC UR6, c[0x0][0x228] ;  /* 0x00008a0000067ab9 */ /* 0x000fe20000000800 */
[----:B------:R-:W-:Y:S01]  /*26600*/  IMAD.X R5, R15, 0x1, R28, P3 ;  /* 0x000000010f057824 */ /* 0x000fe200018e061c */
[----:B------:R0:W-:Y:S01]  /*26610*/  @P5 STG.E.U8 desc[UR8][R8.64], R13 ;  /* 0x0000000d08005986 */ /* 0x0001e2000c101108 */
[----:B------:R-:W-:Y:S01]  /*26620*/  VIADD R12, R14, UR4 ;  /* 0x000000040e0c7c36 */ /* 0x000fe20008000000 */
[----:B------:R-:W-:Y:S01]  /*26630*/  ISETP.LT.AND P5, PT, R18, UR10, !P2 ;  /* 0x0000000a12007c0c */ /* 0x000fe2000d7a1270 */
[----:B------:R-:W-:Y:S01]  /*26640*/  ULDC UR4, c[0x0][0x22c] ;  /* 0x00008b0000047ab9 */ /* 0x000fe20000000800 */
[----:B------:R-:W-:Y:S01]  /*26650*/  PRMT R15, R21, 0x7770, RZ ;  /* 0x00007770150f7816 */ /* 0x000fe200000000ff */
[----:B------:R1:W-:Y:S01]  /*26660*/  @P4 STG.E.U8 desc[UR8][R4.64], R17 ;  /* 0x0000001104004986 */ /* 0x0003e2000c101108 */
[----:B------:R-:W-:Y:S01]  /*26670*/  ISETP.LT.AND P4, PT, R29, UR6, !P2 ;  /* 0x000000061d007c0c */ /* 0x000fe2000d781270 */
[----:B------:R-:W-:Y:S01]  /*26680*/  ULDC UR10, c[0x0][0x228] ;  /* 0x00008a00000a7ab9 */ /* 0x000fe20000000800 */
[----:B------:R-:W-:Y:S01]  /*26690*/  SHF.R.S32.HI R11, RZ, 0x1f, R12 ;  /* 0x0000001fff0b7819 */ /* 0x000fe2000001140c */
[----:B------:R-:W-:Y:S01]  /*266a0*/  ULDC UR6, c[0x0][0x228] ;  /* 0x00008a0000067ab9 */ /* 0x000fe20000000800 */
[----:B------:R-:W-:-:S02]  /*266b0*/  IADD3 R6, P6, R12, R2, RZ ;  /* 0x000000020c067210 */ /* 0x000fc40007fde0ff */
[----:B0-----:R-:W-:Y:S02]  /*266c0*/  IADD3 R8, P2, R12, R3, RZ ;  /* 0x000000030c087210 */ /* 0x001fe40007f5e0ff */
[----:B------:R-:W-:Y:S01]  /*266d0*/  ISETP.GE.AND P3, PT, R10, UR4, PT ;  /* 0x000000040a007c0c */ /* 0x000fe2000bf66270 */
[C---:B------:R-:W-:Y:S01]  /*266e0*/  IMAD.X R7, R11.reuse, 0x1, R0, P6 ;  /* 0x000000010b077824 */ /* 0x040fe200030e0600 */
[----:B------:R-:W-:Y:S01]  /*266f0*/  ULDC UR4, c[0x0][0x248] ;  /* 0x0000920000047ab9 */ /* 0x000fe20000000800 */
[----:B------:R-:W-:Y:S01]  /*26700*/  IMAD.X R9, R11, 0x1, R28, P2 ;  /* 0x000000010b097824 */ /* 0x000fe200010e061c */
[----:B-1----:R-:W-:Y:S01]  /*26710*/  PRMT R17, R21, 0x7771, RZ ;  /* 0x0000777115117816 */ /* 0x002fe200000000ff */
[----:B------:R-:W-:Y:S01]  /*26720*/  VIADD R14, R12, UR4 ;  /* 0x000000040c0e7c36 */ /* 0x000fe20008000000 */
[----:B------:R0:W-:Y:S01]  /*26730*/  @P5 STG.E.U8 desc[UR8][R6.64], R15 ;  /* 0x0000000f06005986 */ /* 0x0001e2000c101108 */
[----:B------:R-:W-:Y:S01]  /*26740*/  ISETP.LT.AND P5, PT, R18, UR10, !P1 ;  /* 0x0000000a12007c0c */ /* 0x000fe2000cfa1270 */
[----:B------:R-:W-:Y:S01]  /*26750*/  ULDC UR4, c[0x0][0x22c] ;  /* 0x00008b0000047ab9 */ /* 0x000fe20000000800 */
[----:B------:R-:W-:Y:S01]  /*26760*/  ULDC UR10, c[0x0][0x228] ;  /* 0x00008a00000a7ab9 */ /* 0x000fe20000000800 */
[----:B------:R-:W-:Y:S01]  /*26770*/  @P4 STG.E.U8 desc[UR8][R8.64], R17 ;  /* 0x0000001108004986 */ /* 0x000fe2000c101108 */
[----:B------:R-:W-:Y:S01]  /*26780*/  ISETP.LT.AND P4, PT, R29, UR6, !P1 ;  /* 0x000000061d007c0c */ /* 0x000fe2000cf81270 */
[----:B------:R-:W-:Y:S01]  /*26790*/  ULDC UR6, c[0x0][0x228] ;  /* 0x00008a0000067ab9 */ /* 0x000fe20000000800 */
[----:B------:R-:W-:-:S02]  /*267a0*/  SHF.R.S32.HI R13, RZ, 0x1f, R14 ;  /* 0x0000001fff0d7819 */ /* 0x000fc4000001140e */
[C---:B------:R-:W-:Y:S02]  /*267b0*/  IADD3 R4, P6, R14.reuse, R2, RZ ;  /* 0x000000020e047210 */ /* 0x040fe40007fde0ff */
[----:B0-----:R-:W-:-:S03]  /*267c0*/  IADD3 R6, P1, R14, R3, RZ ;  /* 0x000000030e067210 */ /* 0x001fc60007f3e0ff */
[----:B------:R-:W-:Y:S01]  /*267d0*/  IMAD.X R5, R13, 0x1, R0, P6 ;  /* 0x000000010d057824 */ /* 0x000fe200030e0600 */
[----:B------:R-:W-:Y:S01]  /*267e0*/  PRMT R15, R21, 0x7772, RZ ;  /* 0x00007772150f7816 */ /* 0x000fe200000000ff */
[----:B------:R-:W-:Y:S01]  /*267f0*/  IMAD.X R7, R13, 0x1, R28, P1 ;  /* 0x000000010d077824 */ /* 0x000fe200008e061c */
[----:B------:R-:W-:-:S03]  /*26800*/  PRMT R21, R21, 0x7773, RZ ;  /* 0x0000777315157816 */ /* 0x000fc600000000ff */
[----:B------:R3:W-:Y:S01]  /*26810*/  @P5 STG.E.U8 desc[UR8][R4.64], R15 ;  /* 0x0000000f04005986 */ /* 0x0007e2000c101108 */
[----:B------:R-:W-:Y:S01]  /*26820*/  ISETP.LT.AND P5, PT, R18, UR10, !P3 ;  /* 0x0000000a12007c0c */ /* 0x000fe2000dfa1270 */
[----:B------:R-:W-:Y:S02]  /*26830*/  ULDC UR10, c[0x0][0x228] ;  /* 0x00008a00000a7ab9 */ /* 0x000fe40000000800 */
[----:B------:R-:W-:Y:S01]  /*26840*/  @P4 STG.E.U8 desc[UR8][R6.64], R21 ;  /* 0x0000001506004986 */ /* 0x000fe2000c101108 */
[----:B------:R-:W-:Y:S01]  /*26850*/  ISETP.LT.AND P4, PT, R29, UR6, !P3 ;  /* 0x000000061d007c0c */ /* 0x000fe2000df81270 */
[----:B------:R-:W-:Y:S01]  /*26860*/  ULDC UR6, c[0x0][0x228] ;  /* 0x00008a0000067ab9 */ /* 0x000fe20000000800 */
[----:B---3--:R-:W-:Y:S01]  /*26870*/  PRMT R15, R22, 0x7770, RZ ;  /* 0x00007770160f7816 */ /* 0x008fe200000000ff */
[----:B----4-:R-:W-:-:S05]  /*26880*/  VIADD R10, R20, 0x65 ;  /* 0x00000065140a7836 */ /* 0x010fca0000000000 */
[----:B------:R-:W-:Y:S01]  /*26890*/  ISETP.GE.AND P2, PT, R10, UR4, PT ;  /* 0x000000040a007c0c */ /* 0x000fe2000bf46270 */
[----:B------:R-:W-:Y:S02]  /*268a0*/  ULDC UR4, c[0x0][0x248] ;  /* 0x0000920000047ab9 */ /* 0x000fe40000000800 */
[----:B------:R-:W-:Y:S01]  /*268b0*/  VIADD R12, R14, UR4 ;  /* 0x000000040e0c7c36 */ /* 0x000fe20008000000 */
[----:B------:R-:W-:-:S04]  /*268c0*/  ULDC UR4, c[0x0][0x22c] ;  /* 0x00008b0000047ab9 */ /* 0x000fc80000000800 */
[----:B------:R-:W-:Y:S02]  /*268d0*/  SHF.R.S32.HI R11, RZ, 0x1f, R12 ;  /* 0x0000001fff0b7819 */ /* 0x000fe4000001140c */
[C---:B------:R-:W-:Y:S02]  /*268e0*/  IADD3 R8, P6, R12.reuse, R2, RZ ;  /* 0x000000020c087210 */ /* 0x040fe40007fde0ff */
[----:B------:R-:W-:-:S03]  /*268f0*/  IADD3 R4, P3, R12, R3, RZ ;  /* 0x000000030c047210 */ /* 0x000fc60007f7e0ff */
[C---:B------:R-:W-:Y:S02]  /*26900*/  IMAD.X R9, R11.reuse, 0x1, R0, P6 ;  /* 0x000000010b097824 */ /* 0x040fe400030e0600 */
[----:B------:R-:W-:Y:S01]  /*26910*/  IMAD.X R5, R11, 0x1, R28, P3 ;  /* 0x000000010b057824 */ /* 0x000fe200018e061c */
[C---:B------:R-:W-:Y:S02]  /*26920*/  PRMT R11, R22.reuse, 0x7771, RZ ;  /* 0x00007771160b7816 */ /* 0x040fe400000000ff */
[----:B------:R0:W-:Y:S04]  /*26930*/  @P5 STG.E.U8 desc[UR8][R8.64], R15 ;  /* 0x0000000f08005986 */ /* 0x0001e8000c101108 */
[----:B------:R1:W-:Y:S01]  /*26940*/  @P4 STG.E.U8 desc[UR8][R4.64], R11 ;  /* 0x0000000b04004986 */ /* 0x0003e2000c101108 */
[----:B0-----:R-:W-:-:S02]  /*26950*/  PRMT R15, R22, 0x7772, RZ ;  /* 0x00007772160f7816 */ /* 0x001fc400000000ff */
[----:B-1----:R-:W-:Y:S02]  /*26960*/  PRMT R11, R22, 0x7773, RZ ;  /* 0x00007773160b7816 */ /* 0x002fe400000000ff */
[----:B------:R-:W3:Y:S01]  /*26970*/  LDL.LU R22, [R1+0x3c] ;  /* 0x00003c0001167983 */ /* 0x000ee20000300800 */
[----:B------:R-:W-:-:S05]  /*26980*/  VIADD R10, R20, 0x66 ;  /* 0x00000066140a7836 */ /* 0x000fca0000000000 */
[----:B------:R-:W-:Y:S01]  /*26990*/  ISETP.GE.AND P1, PT, R10, UR4, PT ;  /* 0x000000040a007c0c */ /* 0x000fe2000bf26270 */
[----:B------:R-:W-:Y:S02]  /*269a0*/  ULDC UR4, c[0x0][0x248] ;  /* 0x0000920000047ab9 */ /* 0x000fe40000000800 */
[----:B------:R-:W-:Y:S01]  /*269b0*/  VIADD R13, R12, UR4 ;  /* 0x000000040c0d7c36 */ /* 0x000fe20008000000 */
[----:B------:R-:W-:Y:S01]  /*269c0*/  ISETP.LT.AND P5, PT, R18, UR6, !P2 ;  /* 0x0000000612007c0c */ /* 0x000fe2000d7a1270 */
[----:B------:R-:W-:Y:S01]  /*269d0*/  VIADD R10, R20, 0x67 ;  /* 0x00000067140a7836 */ /* 0x000fe20000000000 */
[----:B------:R-:W-:Y:S01]  /*269e0*/  ULDC UR4, c[0x0][0x22c] ;  /* 0x00008b0000047ab9 */ /* 0x000fe20000000800 */
[----:B------:R-:W-:Y:S01]  /*269f0*/  ULDC UR6, c[0x0][0x22c] ;  /* 0x00008b0000067ab9 */ /* 0x000fe20000000800 */
[----:B------:R-:W-:Y:S02]  /*26a00*/  SHF.R.S32.HI R17, RZ, 0x1f, R13 ;  /* 0x0000001fff117819 */ /* 0x000fe4000001140d */
[----:B------:R-:W-:-:S02]  /*26a10*/  IADD3 R6, P6, R13, R2, RZ ;  /* 0x000000020d067210 */ /* 0x000fc40007fde0ff */
[----:B------:R-:W-:Y:S01]  /*26a20*/  ISETP.GE.AND P3, PT, R10, UR4, PT ;  /* 0x000000040a007c0c */ /* 0x000fe2000bf66270 */
[----:B------:R-:W-:Y:S02]  /*26a30*/  ULDC UR4, c[0x0][0x228] ;  /* 0x00008a0000047ab9 */ /* 0x000fe40000000800 */
[----:B------:R-:W-:Y:S01]  /*26a40*/  IMAD.X R7, R17, 0x1, R0, P6 ;  /* 0x0000000111077824 */ /* 0x000fe200030e0600 */
[----:B------:R-:W-:Y:S01]  /*26a50*/  ISETP.LT.AND P4, PT, R29, UR4, !P2 ;  /* 0x000000041d007c0c */ /* 0x000fe2000d781270 */
[----:B------:R-:W-:Y:S01]  /*26a60*/  ULDC UR4, c[0x0][0x248] ;  /* 0x0000920000047ab9 */ /* 0x000fe20000000800 */
[C---:B------:R-:W-:Y:S01]  /*26a70*/  IADD3 R8, P2, R13.reuse, R3, RZ ;  /* 0x000000030d087210 */ /* 0x040fe20007f5e0ff */
[----:B------:R-:W-:Y:S01]  /*26a80*/  VIADD R13, R13, UR4 ;  /* 0x000000040d0d7c36 */ /* 0x000fe20008000000 */
[----:B------:R0:W-:Y:S01]  /*26a90*/  @P5 STG.E.U8 desc[UR8][R6.64], R15 ;  /* 0x0000000f06005986 */ /* 0x0001e2000c101108 */
[----:B------:R-:W-:Y:S01]  /*26aa0*/  ISETP.LT.AND P5, PT, R18, UR10, !P1 ;  /* 0x0000000a12007c0c */ /* 0x000fe2000cfa1270 */
[----:B------:R-:W-:Y:S01]  /*26ab0*/  VIADD R10, R20, 0x68 ;  /* 0x00000068140a7836 */ /* 0x000fe20000000000 */
[----:B------:R-:W-:Y:S01]  /*26ac0*/  ULDC UR4, c[0x0][0x22c] ;  /* 0x00008b0000047ab9 */ /* 0x000fe20000000800 */
[----:B------:R-:W-:Y:S01]  /*26ad0*/  IMAD.X R9, R17, 0x1, R28, P2 ;  /* 0x0000000111097824 */ /* 0x000fe200010e061c */
[----:B------:R-:W-:Y:S01]  /*26ae0*/  IADD3 R4, P6, R13, R2, RZ ;  /* 0x000000020d047210 */ /* 0x000fe20007fde0ff */
[----:B------:R-:W-:Y:S01]  /*26af0*/  ULDC UR10, c[0x0][0x228] ;  /* 0x00008a00000a7ab9 */ /* 0x000fe20000000800 */
[----:B------:R-:W-:Y:S01]  /*26b00*/  ISETP.GE.AND P2, PT, R10, UR6, PT ;  /* 0x000000060a007c0c */ /* 0x000fe2000bf46270 */
[----:B------:R-:W-:Y:S01]  /*26b10*/  ULDC UR6, c[0x0][0x228] ;  /* 0x00008a0000067ab9 */ /* 0x000fe20000000800 */
[----:B0-----:R-:W-:Y:S01]  /*26b20*/  SHF.R.S32.HI R7, RZ, 0x1f, R13 ;  /* 0x0000001fff077819 */ /* 0x001fe2000001140d */
[----:B------:R-:W-:Y:S01]  /*26b30*/  VIADD R6, R20, 0x69 ;  /* 0x0000006914067836 */ /* 0x000fe20000000000 */
[----:B------:R0:W-:Y:S01]  /*26b40*/  @P4 STG.E.U8 desc[UR8][R8.64], R11 ;  /* 0x0000000b08004986 */ /* 0x0001e2000c101108 */
[----:B--2---:R-:W-:-:S02]  /*26b50*/  PRMT R15, R23, 0x7770, RZ ;  /* 0x00007770170f7816 */ /* 0x004fc400000000ff */
[----:B------:R-:W-:Y:S01]  /*26b60*/  IMAD.X R5, R7, 0x1, R0, P6 ;  /* 0x0000000107057824 */ /* 0x000fe200030e0600 */
[----:B------:R-:W-:Y:S01]  /*26b70*/  ISETP.GE.AND P4, PT, R6, UR4, PT ;  /* 0x0000000406007c0c */ /* 0x000fe2000bf86270 */
[----:B------:R-:W-:Y:S01]  /*26b80*/  ULDC UR4, c[0x0][0x248] ;  /* 0x0000920000047ab9 */ /* 0x000fe20000000800 */
[----:B------:R-:W-:Y:S01]  /*26b90*/  ISETP.LT.AND P1, PT, R29, UR6, !P1 ;  /* 0x000000061d007c0c */ /* 0x000fe2000cf21270 */
[----:B------:R-:W-:Y:S01]  /*26ba0*/  ULDC UR6, c[0x0][0x228] ;  /* 0x00008a0000067ab9 */ /* 0x000fe20000000800 */
[C---:B------:R-:W-:Y:S01]  /*26bb0*/  IADD3 R6, P6, R13.reuse, R3, RZ ;  /* 0x000000030d067210 */ /* 0x040fe20007fde0ff */
[----:B------:R1:W-:Y:S01]  /*26bc0*/  @P5 STG.E.U8 desc[UR8][R4.64], R15 ;  /* 0x0000000f04005986 */ /* 0x0003e2000c101108 */
[----:B------:R-:W-:Y:S01]  /*26bd0*/  ISETP.LT.AND P5, PT, R18, UR6, !P3 ;  /* 0x0000000612007c0c */ /* 0x000fe2000dfa1270 */
[----:B------:R-:W-:Y:S01]  /*26be0*/  ULDC UR6, c[0x0][0x228] ;  /* 0x00008a0000067ab9 */ /* 0x000fe20000000800 */
[----:B0-----:R-:W-:Y:S02]  /*26bf0*/  VIADD R8, R13, UR4 ;  /* 0x000000040d087c36 */ /* 0x001fe40008000000 */
[----:B------:R-:W-:Y:S01]  /*26c00*/  IMAD.X R7, R7, 0x1, R28, P6 ;  /* 0x0000000107077824 */ /* 0x000fe200030e061c */
[----:B------:R-:W-:Y:S01]  /*26c10*/  PRMT R13, R23, 0x7771, RZ ;  /* 0x00007771170d7816 */ /* 0x000fe200000000ff */
[----:B------:R-:W-:Y:S01]  /*26c20*/  ULDC UR4, c[0x0][0x248] ;  /* 0x0000920000047ab9 */ /* 0x000fe20000000800 */
[----:B------:R-:W-:-:S02]  /*26c30*/  SHF.R.S32.HI R9, RZ, 0x1f, R8 ;  /* 0x0000001fff097819 */ /* 0x000fc40000011408 */
[CC--:B-1----:R-:W-:Y:S02]  /*26c40*/  IADD3 R4, P6, R8.reuse, R2.reuse, RZ ;  /* 0x0000000208047210 */ /* 0x0c2fe40007fde0ff */
[----:B------:R-:W-:Y:S02]  /*26c50*/  PRMT R11, R23, 0x7773, RZ ;  /* 0x00007773170b7816 */ /* 0x000fe400000000ff */
[----:B------:R-:W-:Y:S01]  /*26c60*/  ISETP.LT.AND P3, PT, R29, UR6, !P3 ;  /* 0x000000061d007c0c */ /* 0x000fe2000df61270 */
[----:B------:R-:W-:Y:S01]  /*26c70*/  IMAD.X R5, R9, 0x1, R0, P6 ;  /* 0x0000000109057824 */ /* 0x000fe200030e0600 */
[----:B------:R-:W-:Y:S01]  /*26c80*/  PRMT R23, R23, 0x7772, RZ ;  /* 0x0000777217177816 */ /* 0x000fe200000000ff */
[----:B------:R0:W-:Y:S01]  /*26c90*/  @P1 STG.E.U8 desc[UR8][R6.64], R13 ;  /* 0x0000000d06001986 */ /* 0x0001e2000c101108 */
[C---:B------:R-:W-:Y:S01]  /*26ca0*/  VIADD R12, R8.reuse, UR4 ;  /* 0x00000004080c7c36 */ /* 0x040fe20008000000 */
[----:B------:R-:W-:Y:S01]  /*26cb0*/  IADD3 R8, P1, R8, R3, RZ ;  /* 0x0000000308087210 */ /* 0x000fe20007f3e0ff */
[----:B------:R-:W-:Y:S01]  /*26cc0*/  VIADD R10, R20, 0x6a ;  /* 0x0000006a140a7836 */ /* 0x000fe20000000000 */
[----:B------:R-:W-:Y:S01]  /*26cd0*/  ISETP.LT.AND P6, PT, R18, UR10, !P2 ;  /* 0x0000000a12007c0c */ /* 0x000fe2000d7c1270 */
[----:B------:R1:W-:Y:S01]  /*26ce0*/  @P5 STG.E.U8 desc[UR8][R4.64], R23 ;  /* 0x0000001704005986 */ /* 0x0003e2000c101108 */
[----:B------:R-:W-:Y:S01]  /*26cf0*/  SHF.R.S32.HI R17, RZ, 0x1f, R12 ;  /* 0x0000001fff117819 */ /* 0x000fe2000001140c */
[----:B------:R-:W-:Y:S01]  /*26d00*/  IMAD.X R9, R9, 0x1, R28, P1 ;  /* 0x0000000109097824 */ /* 0x000fe200008e061c */
[----:B------:R-:W-:Y:S01]  /*26d10*/  ULDC UR4, c[0x0][0x22c] ;  /* 0x00008b0000047ab9 */ /* 0x000fe20000000800 */
[----:B------:R-:W-:Y:S01]  /*26d20*/  PRMT R15, R24, 0x7770, RZ ;  /* 0x00007770180f7816 */ /* 0x000fe200000000ff */
[----:B------:R-:W-:Y:S01]  /*26d30*/  ULDC UR6, c[0x0][0x228] ;  /* 0x00008a0000067ab9 */ /* 0x000fe20000000800 */
[----:B------:R-:W-:Y:S01]  /*26d40*/  ULDC UR10, c[0x0][0x228] ;  /* 0x00008a00000a7ab9 */ /* 0x000fe20000000800 */
[----:B0-----:R-:W-:-:S02]  /*26d50*/  IADD3 R6, P5, R12, R2, RZ ;  /* 0x000000020c067210 */ /* 0x001fc40007fbe0ff */
[----:B------:R-:W-:Y:S01]  /*26d60*/  ISETP.GE.AND P1, PT, R10, UR4, PT ;  /* 0x000000040a007c0c */ /* 0x000fe2000bf26270 */
[----:B------:R-:W-:Y:S01]  /*26d70*/  ULDC UR4, c[0x0][0x248] ;  /* 0x0000920000047ab9 */ /* 0x000fe20000000800 */
[----:B------:R0:W-:Y:S01]  /*26d80*/  @P3 STG.E.U8 desc[UR8][R8.64], R11 ;  /* 0x0000000b08003986 */ /* 0x0001e2000c101108 */
[----:B------:R-:W-:Y:S01]  /*26d90*/  IMAD.X R7, R17, 0x1, R0, P5 ;  /* 0x0000000111077824 */ /* 0x000fe200028e0600 */
[----:B------:R-:W-:Y:S01]  /*26da0*/  ISETP.LT.AND P3, PT, R29, UR6, !P2 ;  /* 0x000000061d007c0c */ /* 0x000fe2000d761270 */
[----:B------:R-:W-:Y:S01]  /*26db0*/  VIADD R13, R12, UR4 ;  /* 0x000000040c0d7c36 */ /* 0x000fe20008000000 */
[----:B------:R-:W-:Y:S01]  /*26dc0*/  ISETP.LT.AND P5, PT, R18, UR10, !P4 ;  /* 0x0000000a12007c0c */ /* 0x000fe2000e7a1270 */
[----:B------:R-:W-:Y:S01]  /*26dd0*/  VIADD R10, R20, 0x6b ;  /* 0x0000006b140a7836 */ /* 0x000fe20000000000 */
[----:B-1----:R-:W-:Y:S01]  /*26de0*/  IADD3 R4, P2, R12, R3, RZ ;  /* 0x000000030c047210 */ /* 0x002fe20007f5e0ff */
[----:B------:R1:W-:Y:S01]  /*26df0*/  @P6 STG.E.U8 desc[UR8][R6.64], R15 ;  /* 0x0000000f06006986 */ /* 0x0003e2000c101108 */
[----:B------:R-:W-:Y:S01]  /*26e00*/  SHF.R.S32.HI R19, RZ, 0x1f, R13 ;  /* 0x0000001fff137819 */ /* 0x000fe2000001140d */
[----:B------:R-:W-:Y:S01]  /*26e10*/  ULDC UR4, c[0x0][0x22c] ;  /* 0x00008b0000047ab9 */ /* 0x000fe20000000800 */
[----:B------:R-:W-:Y:S01]  /*26e20*/  ULDC UR6, c[0x0][0x228] ;  /* 0x00008a0000067ab9 */ /* 0x000fe20000000800 */
[----:B------:R-:W-:Y:S01]  /*26e30*/  ULDC UR10, c[0x0][0x228] ;  /* 0x00008a00000a7ab9 */ /* 0x000fe20000000800 */
[----:B0-----:R-:W-:Y:S01]  /*26e40*/  IADD3 R8, P6, R13, R2, RZ ;  /* 0x000000020d087210 */ /* 0x001fe20007fde0ff */
[----:B------:R-:W-:Y:S01]  /*26e50*/  IMAD.X R5, R17, 0x1, R28, P2 ;  /* 0x0000000111057824 */ /* 0x000fe200010e061c */
[----:B------:R-:W-:-:S02]  /*26e60*/  PRMT R17, R24, 0x7771, RZ ;  /* 0x0000777118117816 */ /* 0x000fc400000000ff */
[----:B------:R-:W-:Y:S01]  /*26e70*/  ISETP.GE.AND P2, PT, R10, UR4, PT ;  /* 0x000000040a007c0c */ /* 0x000fe2000bf46270 */
[----:B------:R-:W-:Y:S01]  /*26e80*/  IMAD.X R9, R19, 0x1, R0, P6 ;  /* 0x0000000113097824 */ /* 0x000fe200030e0600 */
[----:B------:R-:W-:Y:S01]  /*26e90*/  ULDC UR4, c[0x0][0x248] ;  /* 0x0000920000047ab9 */ /* 0x000fe20000000800 */
[----:B-1----:R-:W-:Y:S01]  /*26ea0*/  PRMT R15, R24, 0x7772, RZ ;  /* 0x00007772180f7816 */ /* 0x002fe200000000ff */
[----:B------:R0:W-:Y:S01]  /*26eb0*/  @P3 STG.E.U8 desc[UR8][R4.64], R17 ;  /* 0x0000001104003986 */ /* 0x0001e2000c101108 */
[----:B------:R-:W-:Y:S01]  /*26ec0*/  VIADD R11, R13, UR4 ;  /* 0x000000040d0b7c36 */ /* 0x000fe20008000000 */
[----:B------:R-:W-:Y:S01]  /*26ed0*/  ISETP.LT.AND P4, PT, R29, UR6, !P4 ;  /* 0x000000061d007c0c */ /* 0x000fe2000e781270 */
[----:B------:R-:W-:Y:S01]  /*26ee0*/  VIADD R10, R20, 0x6c ;  /* 0x0000006c140a7836 */ /* 0x000fe20000000000 */
[----:B------:R1:W-:Y:S01]  /*26ef0*/  @P5 STG.E.U8 desc[UR8][R8.64], R15 ;  /* 0x0000000f08005986 */ /* 0x0003e2000c101108 */
[----:B------:R-:W-:Y:S01]  /*26f00*/  ISETP.LT.AND P5, PT, R18, UR10, !P1 ;  /* 0x0000000a12007c0c */ /* 0x000fe2000cfa1270 */
[----:B------:R-:W-:Y:S01]  /*26f10*/  ULDC UR4, c[0x0][0x22c] ;  /* 0x00008b0000047ab9 */ /* 0x000fe20000000800 */
[----:B------:R-:W-:Y:S01]  /*26f20*/  IADD3 R6, P3, R13, R3, RZ ;  /* 0x000000030d067210 */ /* 0x000fe20007f7e0ff */
[----:B------:R-:W-:Y:S01]  /*26f30*/  ULDC UR6, c[0x0][0x228] ;  /* 0x00008a0000067ab9 */ /* 0x000fe20000000800 */
[----:B------:R-:W-:Y:S01]  /*26f40*/  SHF.R.S32.HI R21, RZ, 0x1f, R11 ;  /* 0x0000001fff157819 */ /* 0x000fe2000001140b */
[----:B------:R-:W-:Y:S01]  /*26f50*/  ULDC UR10, c[0x0][0x228] ;  /* 0x00008a00000a7ab9 */ /* 0x000fe20000000800 */
[----:B0-----:R-:W-:Y:S01]  /*26f60*/  IADD3 R4, P6, R11, R2, RZ ;  /* 0x000000020b047210 */ /* 0x001fe20007fde0ff */
[----:B------:R-:W-:Y:S01]  /*26f70*/  IMAD.X R7, R19, 0x1, R28, P3 ;  /* 0x0000000113077824 */ /* 0x000fe200018e061c */
[----:B------:R-:W-:-:S02]  /*26f80*/  PRMT R13, R25, 0x7770, RZ ;  /* 0x00007770190d7816 */ /* 0x000fc400000000ff */
[----:B-1----:R-:W-:Y:S01]  /*26f90*/  PRMT R15, R24, 0x7773, RZ ;  /* 0x00007773180f7816 */ /* 0x002fe200000000ff */
[----:B------:R-:W-:Y:S01]  /*26fa0*/  IMAD.X R5, R21, 0x1, R0, P6 ;  /* 0x0000000115057824 */ /* 0x000fe200030e0600 */
[----:B------:R-:W-:Y:S01]  /*26fb0*/  ISETP.GE.AND P3, PT, R10, UR4, PT ;  /* 0x000000040a007c0c */ /* 0x000fe2000bf66270 */
[----:B------:R-:W-:Y:S02]  /*26fc0*/  ULDC UR4, c[0x0][0x248] ;  /* 0x0000920000047ab9 */ /* 0x000fe40000000800 */
        /* <DEDUP_REMOVED lines=17> */
[----:B------:R-:W-:Y:S01]  /*270e0*/  ULDC UR4, c[0x0][0x248] ;  /* 0x0000920000047ab9 */ /* 0x000fe20000000800 */
        /* <DEDUP_REMOVED lines=31> */
[----:B-1----:R-:W-:-:S03]  /*272e0*/  PRMT R9, R26, 0x7771, RZ ;  /* 0x000077711a097816 */ /* 0x002fc600000000ff */
[----:B------:R-:W-:Y:S01]  /*272f0*/  IMAD.X R5, R11, 0x1, R0, P6 ;  /* 0x000000010b057824 */ /* 0x000fe200030e0600 */
[----:B------:R-:W-:Y:S02]  /*27300*/  PRMT R13, R26, 0x7772, RZ ;  /* 0x000077721a0d7816 */ /* 0x000fe400000000ff */
[----:B------:R-:W-:Y:S01]  /*27310*/  ISETP.GE.AND P4, PT, R10, UR4, PT ;  /* 0x000000040a007c0c */ /* 0x000fe2000bf86270 */
[----:B------:R0:W-:Y:S01]  /*27320*/  @P3 STG.E.U8 desc[UR8][R6.64], R9 ;  /* 0x0000000906003986 */ /* 0x0001e2000c101108 */
[----:B------:R-:W-:Y:S01]  /*27330*/  ULDC UR4, c[0x0][0x248] ;  /* 0x0000920000047ab9 */ /* 0x000fe20000000800 */
[----:B------:R-:W-:Y:S01]  /*27340*/  ISETP.LT.AND P1, PT, R29, UR6, !P1 ;  /* 0x000000061d007c0c */ /* 0x000fe2000cf21270 */
[----:B------:R-:W-:Y:S01]  /*27350*/  ULDC UR6, c[0x0][0x228] ;  /* 0x00008a0000067ab9 */ /* 0x000fe20000000800 */
[----:B------:R1:W-:Y:S01]  /*27360*/  @P5 STG.E.U8 desc[UR8][R4.64], R13 ;  /* 0x0000000d04005986 */ /* 0x0003e2000c101108 */
[----:B------:R-:W-:Y:S01]  /*27370*/  VIADD R15, R12, UR4 ;  /* 0x000000040c0f7c36 */ /* 0x000fe20008000000 */
[----:B------:R-:W-:Y:S01]  /*27380*/  ISETP.LT.AND P3, PT, R18, UR6, !P2 ;  /* 0x0000000612007c0c */ /* 0x000fe2000d761270 */
[----:B------:R-:W-:Y:S01]  /*27390*/  VIADD R8, R20, 0x70 ;  /* 0x0000007014087836 */ /* 0x000fe20000000000 */
[----:B------:R-:W-:Y:S01]  /*273a0*/  IADD3 R10, P5, R12, R3, RZ ;  /* 0x000000030c0a7210 */ /* 0x000fe20007fbe0ff */
[----:B------:R-:W-:Y:S01]  /*273b0*/  ULDC UR4, c[0x0][0x22c] ;  /* 0x00008b0000047ab9 */ /* 0x000fe20000000800 */
[----:B------:R-:W-:Y:S01]  /*273c0*/  IADD3 R12, P6, R15, R2, RZ ;  /* 0x000000020f0c7210 */ /* 0x000fe20007fde0ff */
[----:B------:R-:W-:Y:S01]  /*273d0*/  ULDC UR6, c[0x0][0x228] ;  /* 0x00008a0000067ab9 */ /* 0x000fe20000000800 */
[----:B0-----:R-:W-:Y:S01]  /*273e0*/  SHF.R.S32.HI R9, RZ, 0x1f, R15 ;  /* 0x0000001fff097819 */ /* 0x001fe2000001140f */
[----:B------:R-:W-:Y:S01]  /*273f0*/  IMAD.X R11, R11, 0x1, R28, P5 ;  /* 0x000000010b0b7824 */ /* 0x000fe200028e061c */
[----:B------:R-:W-:-:S02]  /*27400*/  PRMT R19, R26, 0x7773, RZ ;  /* 0x000077731a137816 */ /* 0x000fc400000000ff */
[----:B------:R-:W-:Y:S01]  /*27410*/  ISETP.GE.AND P5, PT, R8, UR4, PT ;  /* 0x0000000408007c0c */ /* 0x000fe2000bfa6270 */
[----:B-1----:R-:W-:Y:S01]  /*27420*/  IMAD.X R13, R9, 0x1, R0, P6 ;  /* 0x00000001090d7824 */ /* 0x002fe200030e0600 */
[----:B------:R-:W-:Y:S01]  /*27430*/  PRMT R17, R27, 0x7770, RZ ;  /* 0x000077701b117816 */ /* 0x000fe200000000ff */
[----:B------:R-:W-:Y:S01]  /*27440*/  ULDC UR4, c[0x0][0x248] ;  /* 0x0000920000047ab9 */ /* 0x000fe20000000800 */
[----:B------:R0:W-:Y:S01]  /*27450*/  @P1 STG.E.U8 desc[UR8][R10.64], R19 ;  /* 0x000000130a001986 */ /* 0x0001e2000c101108 */
[----:B------:R-:W-:Y:S01]  /*27460*/  VIADD R16, R15, UR4 ;  /* 0x000000040f107c36 */ /* 0x000fe20008000000 */
[----:B------:R-:W-:Y:S01]  /*27470*/  ISETP.LT.AND P2, PT, R29, UR6, !P2 ;  /* 0x000000061d007c0c */ /* 0x000fe2000d741270 */
[----:B------:R-:W-:Y:S01]  /*27480*/  VIADD R14, R20, 0x71 ;  /* 0x00000071140e7836 */ /* 0x000fe20000000000 */
[----:B------:R-:W-:Y:S01]  /*27490*/  ISETP.LT.AND P1, PT, R18, UR10, !P4 ;  /* 0x0000000a12007c0c */ /* 0x000fe2000e721270 */
[----:B------:R1:W-:Y:S01]  /*274a0*/  @P3 STG.E.U8 desc[UR8][R12.64], R17 ;  /* 0x000000110c003986 */ /* 0x0003e2000c101108 */
[----:B------:R-:W-:Y:S01]  /*274b0*/  IADD3 R8, P3, R15, R3, RZ ;  /* 0x000000030f087210 */ /* 0x000fe20007f7e0ff */
[----:B------:R-:W-:Y:S01]  /*274c0*/  ULDC UR4, c[0x0][0x22c] ;  /* 0x00008b0000047ab9 */ /* 0x000fe20000000800 */
[----:B0-----:R-:W-:-:S02]  /*274d0*/  SHF.R.S32.HI R19, RZ, 0x1f, R16 ;  /* 0x0000001fff137819 */ /* 0x001fc40000011410 */
[-C--:B------:R-:W-:Y:S01]  /*274e0*/  IADD3 R10, P6, R16, R2.reuse, RZ ;  /* 0x00000002100a7210 */ /* 0x080fe20007fde0ff */
[----:B------:R-:W-:Y:S01]  /*274f0*/  IMAD.X R9, R9, 0x1, R28, P3 ;  /* 0x0000000109097824 */ /* 0x000fe200018e061c */
[C---:B------:R-:W-:Y:S01]  /*27500*/  PRMT R15, R27.reuse, 0x7772, RZ ;  /* 0x000077721b0f7816 */ /* 0x040fe200000000ff */
[----:B------:R-:W-:Y:S01]  /*27510*/  ULDC UR10, c[0x0][0x228] ;  /* 0x00008a00000a7ab9 */ /* 0x000fe20000000800 */
[----:B-1----:R-:W-:Y:S01]  /*27520*/  PRMT R17, R27, 0x7771, RZ ;  /* 0x000077711b117816 */ /* 0x002fe200000000ff */
[----:B------:R-:W-:Y:S01]  /*27530*/  IMAD.X R11, R19, 0x1, R0, P6 ;  /* 0x00000001130b7824 */ /* 0x000fe200030e0600 */
[----:B------:R-:W-:Y:S01]  /*27540*/  ISETP.GE.AND P3, PT, R14, UR4, PT ;  /* 0x000000040e007c0c */ /* 0x000fe2000bf66270 */
[----:B------:R-:W-:Y:S01]  /*27550*/  VIADD R13, R20, 0x72 ;  /* 0x00000072140d7836 */ /* 0x000fe20000000000 */
[----:B------:R-:W-:Y:S01]  /*27560*/  ULDC UR4, c[0x0][0x248] ;  /* 0x0000920000047ab9 */ /* 0x000fe20000000800 */
[----:B------:R0:W-:Y:S01]  /*27570*/  @P2 STG.E.U8 desc[UR8][R8.64], R17 ;  /* 0x0000001108002986 */ /* 0x0001e2000c101108 */
[----:B------:R-:W-:Y:S01]  /*27580*/  ISETP.LT.AND P4, PT, R29, UR10, !P4 ;  /* 0x0000000a1d007c0c */ /* 0x000fe2000e781270 */
[C---:B------:R-:W-:Y:S01]  /*27590*/  VIADD R14, R16.reuse, UR4 ;  /* 0x00000004100e7c36 */ /* 0x040fe20008000000 */
[----:B------:R-:W-:Y:S01]  /*275a0*/  ULDC UR6, c[0x0][0x22c] ;  /* 0x00008b0000067ab9 */ /* 0x000fe20000000800 */
[----:B------:R1:W-:Y:S01]  /*275b0*/  @P1 STG.E.U8 desc[UR8][R10.64], R15 ;  /* 0x0000000f0a001986 */ /* 0x0003e2000c101108 */
[----:B------:R-:W-:Y:S01]  /*275c0*/  IADD3 R12, P1, R16, R3, RZ ;  /* 0x00000003100c7210 */ /* 0x000fe20007f3e0ff */
[----:B------:R-:W-:Y:S01]  /*275d0*/  ULDC UR4, c[0x0][0x22c] ;  /* 0x00008b0000047ab9 */ /* 0x000fe20000000800 */
[----:B------:R-:W-:Y:S01]  /*275e0*/  ISETP.LT.AND P6, PT, R18, UR12, !P5 ;  /* 0x0000000c12007c0c */ /* 0x000fe2000efc1270 */
[----:B------:R-:W-:Y:S01]  /*275f0*/  ULDC UR10, c[0x0][0x228] ;  /* 0x00008a00000a7ab9 */ /* 0x000fe20000000800 */
[----:B------:R-:W-:Y:S01]  /*27600*/  ISETP.GE.AND P2, PT, R13, UR6, PT ;  /* 0x000000060d007c0c */ /* 0x000fe2000bf46270 */
[----:B------:R-:W-:Y:S01]  /*27610*/  IMAD.X R13, R19, 0x1, R28, P1 ;  /* 0x00000001130d7824 */ /* 0x000fe200008e061c */
[----:B------:R-:W-:Y:S01]  /*27620*/  PRMT R27, R27, 0x7773, RZ ;  /* 0x000077731b1b7816 */ /* 0x000fe200000000ff */
[----:B------:R-:W-:Y:S01]  /*27630*/  ULDC UR6, c[0x0][0x228] ;  /* 0x00008a0000067ab9 */ /* 0x000fe20000000800 */
[----:B0-----:R-:W-:-:S02]  /*27640*/  IADD3 R8, P1, R14, R2, RZ ;  /* 0x000000020e087210 */ /* 0x001fc40007f3e0ff */
[----:B-1----:R-:W-:Y:S01]  /*27650*/  SHF.R.S32.HI R15, RZ, 0x1f, R14 ;  /* 0x0000001fff0f7819 */ /* 0x002fe2000001140e */
[----:B------:R-:W-:Y:S01]  /*27660*/  VIADD R10, R20, 0x73 ;  /* 0x00000073140a7836 */ /* 0x000fe20000000000 */
[----:B------:R-:W-:Y:S03]  /*27670*/  @P4 STG.E.U8 desc[UR8][R12.64], R27 ;  /* 0x0000001b0c004986 */ /* 0x000fe6000c101108 */
[----:B------:R-:W-:Y:S01]  /*27680*/  IMAD.X R9, R15, 0x1, R0, P1 ;  /* 0x000000010f097824 */ /* 0x000fe200008e0600 */
[----:B------:R-:W-:Y:S01]  /*27690*/  ISETP.GE.AND P1, PT, R10, UR4, PT ;  /* 0x000000040a007c0c */ /* 0x000fe2000bf26270 */
[----:B------:R-:W-:Y:S01]  /*276a0*/  ULDC UR4, c[0x0][0x248] ;  /* 0x0000920000047ab9 */ /* 0x000fe20000000800 */
[C---:B------:R-:W-:Y:S01]  /*276b0*/  ISETP.LT.AND P4, PT, R29.reuse, UR6, !P5 ;  /* 0x000000061d007c0c */ /* 0x040fe2000ef81270 */
[----:B------:R-:W-:Y:S01]  /*276c0*/  VIADD R16, R14, UR4 ;  /* 0x000000040e107c36 */ /* 0x000fe20008000000 */
[----:B------:R-:W-:Y:S01]  /*276d0*/  ULDC UR6, c[0x0][0x228] ;  /* 0x00008a0000067ab9 */ /* 0x000fe20000000800 */
[----:B---3--:R-:W0:Y:S01]  /*276e0*/  LDS.128 R4, [R22] ;  /* 0x0000000016047984 */ /* 0x008e220000000c00 */
[----:B------:R-:W-:Y:S01]  /*276f0*/  VIADD R10, R20, 0x74 ;  /* 0x00000074140a7836 */ /* 0x000fe20000000000 */
[----:B------:R-:W-:Y:S01]  /*27700*/  ISETP.LT.AND P5, PT, R18, UR10, !P3 ;  /* 0x0000000a12007c0c */ /* 0x000fe2000dfa1270 */
[----:B------:R-:W-:Y:S01]  /*27710*/  ULDC UR4, c[0x0][0x22c] ;  /* 0x00008b0000047ab9 */ /* 0x000fe20000000800 */
[----:B------:R-:W-:Y:S01]  /*27720*/  ISETP.LT.AND P3, PT, R29, UR6, !P3 ;  /* 0x000000061d007c0c */ /* 0x000fe2000df61270 */
[----:B------:R-:W-:Y:S01]  /*27730*/  ULDC UR6, c[0x0][0x228] ;  /* 0x00008a0000067ab9 */ /* 0x000fe20000000800 */
[----:B------:R-:W-:Y:S01]  /*27740*/  ULDC UR10, c[0x0][0x228] ;  /* 0x00008a00000a7ab9 */ /* 0x000fe20000000800 */
[----:B0-----:R-:W-:-:S05]  /*27750*/  PRMT R11, R4, 0x7770, RZ ;  /* 0x00007770040b7816 */ /* 0x001fca00000000ff */
[----:B------:R0:W-:Y:S01]  /*27760*/  @P6 STG.E.U8 desc[UR8][R8.64], R11 ;  /* 0x0000000b08006986 */ /* 0x0001e2000c101108 */
[----:B------:R-:W-:Y:S02]  /*27770*/  IADD3 R14, P6, R14, R3, RZ ;  /* 0x000000030e0e7210 */ /* 0x000fe40007fde0ff */
[----:B------:R-:W-:-:S03]  /*27780*/  PRMT R19, R4, 0x7771, RZ ;  /* 0x0000777104137816 */ /* 0x000fc600000000ff */
[----:B------:R-:W-:Y:S01]  /*27790*/  IMAD.X R15, R15, 0x1, R28, P6 ;  /* 0x000000010f0f7824 */ /* 0x000fe200030e061c */
[----:B0-----:R-:W-:Y:S02]  /*277a0*/  SHF.R.S32.HI R11, RZ, 0x1f, R16 ;  /* 0x0000001fff0b7819 */ /* 0x001fe40000011410 */
[-C--:B------:R-:W-:Y:S02]  /*277b0*/  IADD3 R8, P6, R16, R2.reuse, RZ ;  /* 0x0000000210087210 */ /* 0x080fe40007fde0ff */
[----:B------:R0:W-:Y:S01]  /*277c0*/  @P4 STG.E.U8 desc[UR8][R14.64], R19 ;  /* 0x000000130e004986 */ /* 0x0001e2000c101108 */
[----:B------:R-:W-:Y:S01]  /*277d0*/  ISETP.GE.AND P4, PT, R10, UR4, PT ;  /* 0x000000040a007c0c */ /* 0x000fe2000bf86270 */
[----:B------:R-:W-:Y:S01]  /*277e0*/  ULDC UR4, c[0x0][0x248] ;  /* 0x0000920000047ab9 */ /* 0x000fe20000000800 */
[C---:B------:R-:W-:Y:S01]  /*277f0*/  IMAD.X R9, R11.reuse, 0x1, R0, P6 ;  /* 0x000000010b097824 */ /* 0x040fe200030e0600 */
[-C--:B------:R-:W-:Y:S02]  /*27800*/  IADD3 R10, P6, R16, R3.reuse, RZ ;  /* 0x00000003100a7210 */ /* 0x080fe40007fde0ff */
[----:B------:R-:W-:Y:S01]  /*27810*/  PRMT R17, R4, 0x7772, RZ ;  /* 0x0000777204117816 */ /* 0x000fe200000000ff */
[----:B------:R-:W-:Y:S01]  /*27820*/  VIADD R12, R16, UR4 ;  /* 0x00000004100c7c36 */ /* 0x000fe20008000000 */
[----:B------:R-:W-:Y:S01]  /*27830*/  PRMT R13, R4, 0x7773, RZ ;  /* 0x00007773040d7816 */ /* 0x000fe200000000ff */
[----:B------:R-:W-:Y:S01]  /*27840*/  IMAD.X R11, R11, 0x1, R28, P6 ;  /* 0x000000010b0b7824 */ /* 0x000fe200030e061c */
[----:B------:R-:W-:Y:S01]  /*27850*/  ULDC UR4, c[0x0][0x248] ;  /* 0x0000920000047ab9 */ /* 0x000fe20000000800 */
[----:B------:R-:W-:Y:S01]  /*27860*/  @P5 STG.E.U8 desc[UR8][R8.64], R17 ;  /* 0x0000001108005986 */ /* 0x000fe2000c101108 */
[----:B------:R-:W-:Y:S01]  /*27870*/  ISETP.LT.AND P5, PT, R18, UR6, !P2 ;  /* 0x0000000612007c0c */ /* 0x000fe2000d7a1270 */
[----:B------:R-:W-:Y:S01]  /*27880*/  ULDC UR6, c[0x0][0x228] ;  /* 0x00008a0000067ab9 */ /* 0x000fe20000000800 */
[----:B0-----:R-:W-:Y:S01]  /*27890*/  SHF.R.S32.HI R19, RZ, 0x1f, R12 ;  /* 0x0000001fff137819 */ /* 0x001fe2000001140c */
[----:B------:R0:W-:Y:S01]  /*278a0*/  @P3 STG.E.U8 desc[UR8][R10.64], R13 ;  /* 0x0000000d0a003986 */ /* 0x0001e2000c101108 */
[CC--:B------:R-:W-:Y:S01]  /*278b0*/  IADD3 R14, P3, R12.reuse, R2.reuse, RZ ;  /* 0x000000020c0e7210 */ /* 0x0c0fe20007f7e0ff */
[C---:B------:R-:W-:Y:S01]  /*278c0*/  VIADD R16, R12.reuse, UR4 ;  /* 0x000000040c107c36 */ /* 0x040fe20008000000 */
[----:B------:R-:W-:Y:S01]  /*278d0*/  ISETP.LT.AND P2, PT, R29, UR6, !P2 ;  /* 0x000000061d007c0c */ /* 0x000fe2000d741270 */
[----:B------:R-:W-:Y:S01]  /*278e0*/  ULDC UR6, c[0x0][0x228] ;  /* 0x00008a0000067ab9 */ /* 0x000fe20000000800 */
[----:B------:R-:W-:Y:S01]  /*278f0*/  PRMT R21, R5, 0x7770, RZ ;  /* 0x0000777005157816 */ /* 0x000fe200000000ff */
[C---:B------:R-:W-:Y:S01]  /*27900*/  IMAD.X R15, R19.reuse, 0x1, R0, P3 ;  /* 0x00000001130f7824 */ /* 0x040fe200018e0600 */
[----:B------:R-:W-:Y:S01]  /*27910*/  IADD3 R12, P3, R12, R3, RZ ;  /* 0x000000030c0c7210 */ /* 0x000fe20007f7e0ff */
[----:B------:R-:W-:Y:S01]  /*27920*/  VIADD R4, R20, 0x75 ;  /* 0x0000007514047836 */ /* 0x000fe20000000000 */
[----:B------:R-:W-:Y:S01]  /*27930*/  ISETP.LT.AND P6, PT, R18, UR10, !P1 ;  /* 0x0000000a12007c0c */ /* 0x000fe2000cfc1270 */
[----:B------:R-:W-:Y:S01]  /*27940*/  ULDC UR4, c[0x0][0x248] ;  /* 0x0000920000047ab9 */ /* 0x000fe20000000800 */
[----:B------:R1:W-:Y:S01]  /*27950*/  @P5 STG.E.U8 desc[UR8][R14.64], R21 ;  /* 0x000000150e005986 */ /* 0x0003e2000c101108 */
[----:B0-----:R-:W-:Y:S01]  /*27960*/  IMAD.X R13, R19, 0x1, R28, P3 ;  /* 0x00000001130d7824 */ /* 0x001fe200018e061c */
[----:B------:R-:W-:Y:S01]  /*27970*/  SHF.R.S32.HI R11, RZ, 0x1f, R16 ;  /* 0x0000001fff0b7819 */ /* 0x000fe20000011410 */
[----:B------:R-:W-:Y:S01]  /*27980*/  ULDC UR10, c[0x0][0x228] ;  /* 0x00008a00000a7ab9 */ /* 0x000fe20000000800 */
[----:B------:R-:W-:-:S02]  /*27990*/  IADD3 R8, P5, R16, R2, RZ ;  /* 0x0000000210087210 */ /* 0x000fc40007fbe0ff */
[----:B------:R-:W-:Y:S02]  /*279a0*/  PRMT R19, R5, 0x7771, RZ ;  /* 0x0000777105137816 */ /* 0x000fe400000000ff */
[----:B------:R-:W-:Y:S01]  /*279b0*/  ISETP.LT.AND P1, PT, R29, UR6, !P1 ;  /* 0x000000061d007c0c */ /* 0x000fe2000cf21270 */
[----:B------:R-:W-:Y:S01]  /*279c0*/  IMAD.X R9, R11, 0x1, R0, P5 ;  /* 0x000000010b097824 */ /* 0x000fe200028e0600 */
[----:B------:R-:W-:Y:S01]  /*279d0*/  PRMT R17, R5, 0x7772, RZ ;  /* 0x0000777205117816 */ /* 0x000fe200000000ff */
[----:B------:R0:W-:Y:S01]  /*279e0*/  @P2 STG.E.U8 desc[UR8][R12.64], R19 ;  /* 0x000000130c002986 */ /* 0x0001e2000c101108 */
[CC--:B------:R-:W-:Y:S01]  /*279f0*/  IADD3 R10, P2, R16.reuse, R3.reuse, RZ ;  /* 0x00000003100a7210 */ /* 0x0c0fe20007f5e0ff */
[----:B-1----:R-:W-:Y:S01]  /*27a00*/  VIADD R15, R16, UR4 ;  /* 0x00000004100f7c36 */ /* 0x002fe20008000000 */
[----:B------:R-:W-:Y:S01]  /*27a10*/  ISETP.GE.AND P3, PT, R4, UR7, PT ;  /* 0x0000000704007c0c */ /* 0x000fe2000bf66270 */
[----:B------:R-:W-:Y:S01]  /*27a20*/  VIADD R14, R20, 0x76 ;  /* 0x00000076140e7836 */ /* 0x000fe20000000000 */
[----:B------:R-:W-:Y:S01]  /*27a30*/  ULDC UR7, c[0x0][0x228] ;  /* 0x00008a0000077ab9 */ /* 0x000fe20000000800 */
[----:B------:R1:W-:Y:S01]  /*27a40*/  @P6 STG.E.U8 desc[UR8][R8.64], R17 ;  /* 0x0000001108006986 */ /* 0x0003e2000c101108 */
[----:B------:R-:W-:Y:S01]  /*27a50*/  ISETP.LT.AND P5, PT, R18, UR7, !P4 ;  /* 0x0000000712007c0c */ /* 0x000fe2000e7a1270 */
[----:B------:R-:W-:Y:S01]  /*27a60*/  IMAD.X R11, R11, 0x1, R28, P2 ;  /* 0x000000010b0b7824 */ /* 0x000fe200010e061c */
[----:B------:R-:W-:Y:S01]  /*27a70*/  SHF.R.S32.HI R21, RZ, 0x1f, R15 ;  /* 0x0000001fff157819 */ /* 0x000fe2000001140f */
[----:B------:R-:W-:Y:S01]  /*27a80*/  ULDC UR4, c[0x0][0x248] ;  /* 0x0000920000047ab9 */ /* 0x000fe20000000800 */
[----:B------:R-:W-:Y:S01]  /*27a90*/  IADD3 R4, P6, R15, R2, RZ ;  /* 0x000000020f047210 */ /* 0x000fe20007fde0ff */
[----:B------:R-:W-:Y:S01]  /*27aa0*/  ULDC UR6, c[0x0][0x228] ;  /* 0x00008a0000067ab9 */ /* 0x000fe20000000800 */
[----:B------:R-:W-:Y:S01]  /*27ab0*/  ISETP.GE.AND P2, PT, R14, UR5, PT ;  /* 0x000000050e007c0c */ /* 0x000fe2000bf46270 */
[----:B------:R-:W-:Y:S01]  /*27ac0*/  ULDC UR5, c[0x0][0x228] ;  /* 0x00008a0000057ab9 */ /* 0x000fe20000000800 */
[----:B0-----:R-:W-:Y:S01]  /*27ad0*/  PRMT R13, R6, 0x7770, RZ ;  /* 0x00007770060d7816 */ /* 0x001fe200000000ff */
[C---:B------:R-:W-:Y:S01]  /*27ae0*/  VIADD R12, R20.reuse, 0x78 ;  /* 0x00000078140c7836 */ /* 0x040fe20000000000 */
[----:B-1----:R-:W-:Y:S01]  /*27af0*/  PRMT R17, R5, 0x7773, RZ ;  /* 0x0000777305117816 */ /* 0x002fe200000000ff */
[----:B------:R-:W-:Y:S01]  /*27b00*/  VIADD R8, R20, 0x77 ;  /* 0x0000007714087836 */ /* 0x000fe20000000000 */
[----:B------:R-:W-:Y:S01]  /*27b10*/  ISETP.LT.AND P4, PT, R29, UR5, !P4 ;  /* 0x000000051d007c0c */ /* 0x000fe2000e781270 */
[----:B------:R-:W-:Y:S01]  /*27b20*/  IMAD.X R5, R21, 0x1, R0, P6 ;  /* 0x0000000115057824 */ /* 0x000fe200030e0600 */
[----:B------:R-:W-:Y:S01]  /*27b30*/  ULDC UR5, c[0x0][0x228] ;  /* 0x00008a0000057ab9 */ /* 0x000fe20000000800 */
[----:B------:R0:W-:Y:S01]  /*27b40*/  @P1 STG.E.U8 desc[UR8][R10.64], R17 ;  /* 0x000000110a001986 */ /* 0x0001e2000c101108 */
[----:B------:R-:W-:Y:S01]  /*27b50*/  ISETP.GE.AND P1, PT, R8, UR13, PT ;  /* 0x0000000d08007c0c */ /* 0x000fe2000bf26270 */
[C---:B------:R-:W-:Y:S01]  /*27b60*/  VIADD R14, R15.reuse, UR4 ;  /* 0x000000040f0e7c36 */ /* 0x040fe20008000000 */
[----:B------:R-:W-:Y:S01]  /*27b70*/  IADD3 R8, P6, R15, R3, RZ ;  /* 0x000000030f087210 */ /* 0x000fe20007fde0ff */
[----:B------:R1:W-:Y:S01]  /*27b80*/  @P5 STG.E.U8 desc[UR8][R4.64], R13 ;  /* 0x0000000d04005986 */ /* 0x0003e2000c101108 */
[----:B------:R-:W-:Y:S01]  /*27b90*/  ISETP.LT.AND P5, PT, R18, UR5, !P3 ;  /* 0x0000000512007c0c */ /* 0x000fe2000dfa1270 */
[----:B------:R-:W-:Y:S01]  /*27ba0*/  ULDC UR4, c[0x0][0x228] ;  /* 0x00008a0000047ab9 */ /* 0x000fe20000000800 */
[----:B------:R-:W-:Y:S01]  /*27bb0*/  SHF.R.S32.HI R15, RZ, 0x1f, R14 ;  /* 0x0000001fff0f7819 */ /* 0x000fe2000001140e */
[----:B------:R-:W-:Y:S01]  /*27bc0*/  IMAD.X R9, R21, 0x1, R28, P6 ;  /* 0x0000000115097824 */ /* 0x000fe200030e061c */
[C---:B------:R-:W-:Y:S01]  /*27bd0*/  PRMT R19, R6.reuse, 0x7772, RZ ;  /* 0x0000777206137816 */ /* 0x040fe200000000ff */
[----:B------:R-:W-:Y:S01]  /*27be0*/  ULDC UR5, c[0x0][0x228] ;  /* 0x00008a0000057ab9 */ /* 0x000fe20000000800 */
[----:B------:R-:W-:Y:S01]  /*27bf0*/  PRMT R23, R7, 0x7770, RZ ;  /* 0x0000777007177816 */ /* 0x000fe200000000ff */
[----:B------:R-:W-:Y:S01]  /*27c00*/  ULDC UR7, c[0x0][0x228] ;  /* 0x00008a0000077ab9 */ /* 0x000fe20000000800 */
[----:B0-----:R-:W-:-:S02]  /*27c10*/  PRMT R11, R6, 0x7771, RZ ;  /* 0x00007771060b7816 */ /* 0x001fc400000000ff */
[----:B-1----:R-:W-:Y:S02]  /*27c20*/  IADD3 R4, P6, R14, R2, RZ ;  /* 0x000000020e047210 */ /* 0x002fe40007fde0ff */
[----:B------:R-:W-:Y:S01]  /*27c30*/  ISETP.LT.AND P3, PT, R29, UR4, !P3 ;  /* 0x000000041d007c0c */ /* 0x000fe2000df61270 */
[----:B------:R-:W-:Y:S01]  /*27c40*/  @P4 STG.E.U8 desc[UR8][R8.64], R11 ;  /* 0x0000000b08004986 */ /* 0x000fe2000c101108 */
[----:B------:R-:W-:Y:S01]  /*27c50*/  ISETP.GE.AND P4, PT, R12, UR11, PT ;  /* 0x0000000b0c007c0c */ /* 0x000fe2000bf86270 */
[----:B------:R-:W-:Y:S01]  /*27c60*/  IMAD.X R5, R15, 0x1, R0, P6 ;  /* 0x000000010f057824 */ /* 0x000fe200030e0600 */
[----:B------:R-:W-:Y:S01]  /*27c70*/  IADD3 R12, P6, R14, R3, RZ ;  /* 0x000000030e0c7210 */ /* 0x000fe20007fde0ff */
[----:B------:R-:W0:Y:S01]  /*27c80*/  LDS.128 R8, [R22+0x400] ;  /* 0x0004000016087984 */ /* 0x000e220000000c00 */
[----:B------:R-:W-:-:S03]  /*27c90*/  ULDC UR4, c[0x0][0x248] ;  /* 0x0000920000047ab9 */ /* 0x000fc60000000800 */
[----:B------:R-:W-:Y:S01]  /*27ca0*/  IMAD.X R13, R15, 0x1, R28, P6 ;  /* 0x000000010f0d7824 */ /* 0x000fe200030e061c */
[----:B------:R-:W-:Y:S01]  /*27cb0*/  PRMT R15, R6, 0x7773, RZ ;  /* 0x00007773060f7816 */ /* 0x000fe200000000ff */
[----:B------:R-:W-:Y:S01]  /*27cc0*/  VIADD R14, R14, UR4 ;  /* 0x000000040e0e7c36 */ /* 0x000fe20008000000 */
[----:B------:R1:W-:Y:S01]  /*27cd0*/  @P5 STG.E.U8 desc[UR8][R4.64], R19 ;  /* 0x0000001304005986 */ /* 0x0003e2000c101108 */
[----:B------:R-:W-:Y:S01]  /*27ce0*/  ISETP.LT.AND P5, PT, R18, UR5, !P2 ;  /* 0x0000000512007c0c */ /* 0x000fe2000d7a1270 */
[----:B------:R-:W-:Y:S01]  /*27cf0*/  ULDC UR4, c[0x0][0x248] ;  /* 0x0000920000047ab9 */ /* 0x000fe20000000800 */
[----:B------:R-:W-:Y:S01]  /*27d00*/  ULDC UR5, c[0x0][0x228] ;  /* 0x00008a0000057ab9 */ /* 0x000fe20000000800 */
[----:B------:R2:W-:Y:S01]  /*27d10*/  @P3 STG.E.U8 desc[UR8][R12.64], R15 ;  /* 0x0000000f0c003986 */ /* 0x0005e2000c101108 */
[----:B------:R-:W-:Y:S02]  /*27d20*/  SHF.R.S32.HI R21, RZ, 0x1f, R14 ;  /* 0x0000001fff157819 */ /* 0x000fe4000001140e */
[----:B------:R-:W-:-:S02]  /*27d30*/  IADD3 R16, P3, R14, R2, RZ ;  /* 0x000000020e107210 */ /* 0x000fc40007f7e0ff */
[----:B------:R-:W-:Y:S02]  /*27d40*/  ISETP.LT.AND P2, PT, R29, UR5, !P2 ;  /* 0x000000051d007c0c */ /* 0x000fe4000d741270 */
[----:B------:R-:W-:Y:S01]  /*27d50*/  ISETP.LT.AND P6, PT, R18, UR6, !P1 ;  /* 0x0000000612007c0c */ /* 0x000fe2000cfc1270 */
[----:B------:R-:W-:Y:S01]  /*27d60*/  IMAD.X R17, R21, 0x1, R0, P3 ;  /* 0x0000000115117824 */ /* 0x000fe200018e0600 */
[----:B-1----:R-:W-:Y:S01]  /*27d70*/  IADD3 R4, P3, R14, R3, RZ ;  /* 0x000000030e047210 */ /* 0x002fe20007f7e0ff */
[----:B------:R-:W-:Y:S01]  /*27d80*/  VIADD R6, R20, 0x79 ;  /* 0x0000007914067836 */ /* 0x000fe20000000000 */
[----:B------:R-:W-:Y:S01]  /*27d90*/  PRMT R19, R7, 0x7772, RZ ;  /* 0x0000777207137816 */ /* 0x000fe200000000ff */
[----:B--2---:R-:W-:Y:S01]  /*27da0*/  VIADD R12, R14, UR4 ;  /* 0x000000040e0c7c36 */ /* 0x004fe20008000000 */
[----:B------:R1:W-:Y:S01]  /*27db0*/  @P5 STG.E.U8 desc[UR8][R16.64], R23 ;  /* 0x0000001710005986 */ /* 0x0003e2000c101108 */
[----:B------:R-:W-:Y:S01]  /*27dc0*/  IMAD.X R5, R21, 0x1, R28, P3 ;  /* 0x0000000115057824 */ /* 0x000fe200018e061c */
[----:B------:R-:W-:Y:S01]  /*27dd0*/  ULDC UR4, c[0x0][0x248] ;  /* 0x0000920000047ab9 */ /* 0x000fe20000000800 */
[----:B------:R-:W-:Y:S01]  /*27de0*/  ULDC UR5, c[0x0][0x228] ;  /* 0x00008a0000057ab9 */ /* 0x000fe20000000800 */
[----:B------:R-:W-:Y:S01]  /*27df0*/  SHF.R.S32.HI R13, RZ, 0x1f, R12 ;  /* 0x0000001fff0d7819 */ /* 0x000fe2000001140c */
[----:B------:R-:W-:Y:S01]  /*27e00*/  ULDC UR6, c[0x0][0x228] ;  /* 0x00008a0000067ab9 */ /* 0x000fe20000000800 */
[----:B------:R-:W-:-:S02]  /*27e10*/  IADD3 R14, P5, R12, R2, RZ ;  /* 0x000000020c0e7210 */ /* 0x000fc40007fbe0ff */
[----:B------:R-:W-:-:S03]  /*27e20*/  PRMT R21, R7, 0x7771, RZ ;  /* 0x0000777107157816 */ /* 0x000fc600000000ff */
[----:B------:R-:W-:Y:S02]  /*27e30*/  IMAD.X R15, R13, 0x1, R0, P5 ;  /* 0x000000010d0f7824 */ /* 0x000fe400028e0600 */
[----:B-1----:R-:W-:Y:S01]  /*27e40*/  VIADD R16, R12, UR4 ;  /* 0x000000040c107c36 */ /* 0x002fe20008000000 */
[C---:B------:R-:W-:Y:S01]  /*27e50*/  ISETP.LT.AND P1, PT, R29.reuse, UR5, !P1 ;  /* 0x000000051d007c0c */ /* 0x040fe2000cf21270 */
[----:B------:R1:W-:Y:S01]  /*27e60*/  @P2 STG.E.U8 desc[UR8][R4.64], R21 ;  /* 0x0000001504002986 */ /* 0x0003e2000c101108 */
[----:B------:R-:W-:Y:S01]  /*27e70*/  ISETP.LT.AND P5, PT, R18, UR6, !P4 ;  /* 0x0000000612007c0c */ /* 0x000fe2000e7a1270 */
[----:B------:R-:W-:Y:S01]  /*27e80*/  ULDC UR5, c[0x0][0x228] ;  /* 0x00008a0000057ab9 */ /* 0x000fe20000000800 */
[----:B------:R-:W-:Y:S01]  /*27e90*/  ISETP.GE.AND P3, PT, R6, UR17, PT ;  /* 0x0000001106007c0c */ /* 0x000fe2000bf66270 */
[----:B------:R0:W-:Y:S01]  /*27ea0*/  @P6 STG.E.U8 desc[UR8][R14.64], R19 ;  /* 0x000000130e006986 */ /* 0x0001e2000c101108 */
[-C--:B------:R-:W-:Y:S01]  /*27eb0*/  IADD3 R12, P2, R12, R3.reuse, RZ ;  /* 0x000000030c0c7210 */ /* 0x080fe20007f5e0ff */
[----:B------:R-:W-:Y:S01]  /*27ec0*/  VIADD R6, R20, 0x7a ;  /* 0x0000007a14067836 */ /* 0x000fe20000000000 */
[----:B------:R-:W-:Y:S01]  /*27ed0*/  SHF.R.S32.HI R23, RZ, 0x1f, R16 ;  /* 0x0000001fff177819 */ /* 0x000fe20000011410 */
[----:B------:R-:W-:Y:S01]  /*27ee0*/  ULDC UR4, c[0x0][0x248] ;  /* 0x0000920000047ab9 */ /* 0x000fe20000000800 */
[----:B------:R-:W-:Y:S01]  /*27ef0*/  ISETP.LT.AND P4, PT, R29, UR5, !P4 ;  /* 0x000000051d007c0c */ /* 0x000fe2000e781270 */
[----:B------:R-:W-:Y:S01]  /*27f00*/  ULDC UR6, c[0x0][0x228] ;  /* 0x00008a0000067ab9 */ /* 0x000fe20000000800 */
[----:B-1----:R-:W-:Y:S01]  /*27f10*/  IADD3 R4, P6, R16, R2, RZ ;  /* 0x0000000210047210 */ /* 0x002fe20007fde0ff */
[----:B------:R-:W-:Y:S01]  /*27f20*/  IMAD.X R13, R13, 0x1, R28, P2 ;  /* 0x000000010d0d7824 */ /* 0x000fe200010e061c */
[----:B------:R-:W-:Y:S01]  /*27f30*/  ISETP.GE.AND P2, PT, R6, UR15, PT ;  /* 0x0000000f06007c0c */ /* 0x000fe2000bf46270 */
[----:B------:R-:W-:Y:S01]  /*27f40*/  VIADD R6, R20, 0x7b ;  /* 0x0000007b14067836 */ /* 0x000fe20000000000 */
[----:B------:R-:W-:Y:S01]  /*27f50*/  PRMT R7, R7, 0x7773, RZ ;  /* 0x0000777307077816 */ /* 0x000fe200000000ff */
[C---:B------:R-:W-:Y:S01]  /*27f60*/  IMAD.X R5, R23.reuse, 0x1, R0, P6 ;  /* 0x0000000117057824 */ /* 0x040fe200030e0600 */
[----:B0-----:R-:W-:Y:S01]  /*27f70*/  PRMT R19, R8, 0x7770, RZ ;  /* 0x0000777008137816 */ /* 0x001fe200000000ff */
[C---:B------:R-:W-:Y:S01]  /*27f80*/  VIADD R17, R16.reuse, UR4 ;  /* 0x0000000410117c36 */ /* 0x040fe20008000000 */
[----:B------:R-:W-:Y:S01]  /*27f90*/  IADD3 R14, P6, R16, R3, RZ ;  /* 0x00000003100e7210 */ /* 0x000fe20007fde0ff */
[----:B------:R0:W-:Y:S01]  /*27fa0*/  @P1 STG.E.U8 desc[UR8][R12.64], R7 ;  /* 0x000000070c001986 */ /* 0x0001e2000c101108 */
[----:B------:R-:W-:Y:S01]  /*27fb0*/  ULDC UR5, c[0x0][0x228] ;  /* 0x00008a0000057ab9 */ /* 0x000fe20000000800 */
[----:B------:R-:W-:Y:S01]  /*27fc0*/  ISETP.GE.AND P1, PT, R6, UR21, PT ;  /* 0x0000001506007c0c */ /* 0x000fe2000bf26270 */
[----:B------:R-:W-:Y:S01]  /*27fd0*/  VIADD R6, R20, 0x7c ;  /* 0x0000007c14067836 */ /* 0x000fe20000000000 */
[----:B------:R1:W-:Y:S01]  /*27fe0*/  @P5 STG.E.U8 desc[UR8][R4.64], R19 ;  /* 0x0000001304005986 */ /* 0x0003e2000c101108 */
[----:B------:R-:W-:Y:S01]  /*27ff0*/  IMAD.X R15, R23, 0x1, R28, P6 ;  /* 0x00000001170f7824 */ /* 0x000fe200030e061c */
[----:B------:R-:W-:Y:S01]  /*28000*/  PRMT R21, R8, 0x7771, RZ ;  /* 0x0000777108157816 */ /* 0x000fe200000000ff */
[----:B------:R-:W-:Y:S01]  /*28010*/  ULDC UR4, c[0x0][0x228] ;  /* 0x00008a0000047ab9 */ /* 0x000fe20000000800 */
[----:B------:R-:W-:Y:S01]  /*28020*/  ISETP.LT.AND P5, PT, R18, UR5, !P3 ;  /* 0x0000000512007c0c */ /* 0x000fe2000dfa1270 */
[----:B------:R-:W-:Y:S01]  /*28030*/  ULDC UR5, c[0x0][0x228] ;  /* 0x00008a0000057ab9 */ /* 0x000fe20000000800 */
[----:B0-----:R-:W-:-:S02]  /*28040*/  SHF.R.S32.HI R7, RZ, 0x1f, R17 ;  /* 0x0000001fff077819 */ /* 0x001fc40000011411 */
[-C--:B-1----:R-:W-:Y:S01]  /*28050*/  IADD3 R4, P6, R17, R2.reuse, RZ ;  /* 0x0000000211047210 */ /* 0x082fe20007fde0ff */
[----:B------:R0:W-:Y:S01]  /*28060*/  @P4 STG.E.U8 desc[UR8][R14.64], R21 ;  /* 0x000000150e004986 */ /* 0x0001e2000c101108 */
[----:B------:R-:W-:Y:S01]  /*28070*/  ISETP.LT.AND P3, PT, R29, UR4, !P3 ;  /* 0x000000041d007c0c */ /* 0x000fe2000df61270 */
[----:B------:R-:W-:Y:S01]  /*28080*/  ULDC UR4, c[0x0][0x248] ;  /* 0x0000920000047ab9 */ /* 0x000fe20000000800 */
[----:B------:R-:W-:Y:S01]  /*28090*/  ISETP.GE.AND P4, PT, R6, UR19, PT ;  /* 0x0000001306007c0c */ /* 0x000fe2000bf86270 */
[----:B------:R-:W-:Y:S01]  /*280a0*/  IMAD.X R5, R7, 0x1, R0, P6 ;  /* 0x0000000107057824 */ /* 0x000fe200030e0600 */
[C---:B------:R-:W-:Y:S02]  /*280b0*/  IADD3 R6, P6, R17.reuse, R3, RZ ;  /* 0x0000000311067210 */ /* 0x040fe40007fde0ff */
[C---:B------:R-:W-:Y:S01]  /*280c0*/  PRMT R19, R8.reuse, 0x7772, RZ ;  /* 0x0000777208137816 */ /* 0x040fe200000000ff */
[----:B------:R-:W-:Y:S01]  /*280d0*/  VIADD R12, R17, UR4 ;  /* 0x00000004110c7c36 */ /* 0x000fe20008000000 */
[----:B------:R-:W-:Y:S01]  /*280e0*/  PRMT R13, R8, 0x7773, RZ ;  /* 0x00007773080d7816 */ /* 0x000fe200000000ff */
[----:B------:R-:W-:Y:S01]  /*280f0*/  IMAD.X R7, R7, 0x1, R28, P6 ;  /* 0x0000000107077824 */ /* 0x000fe200030e061c */
[----:B------:R-:W-:Y:S01]  /*28100*/  ULDC UR4, c[0x0][0x248] ;  /* 0x0000920000047ab9 */ /* 0x000fe20000000800 */
[----:B------:R1:W-:Y:S01]  /*28110*/  @P5 STG.E.U8 desc[UR8][R4.64], R19 ;  /* 0x0000001304005986 */ /* 0x0003e2000c101108 */
[----:B------:R-:W-:Y:S01]  /*28120*/  ISETP.LT.AND P5, PT, R18, UR5, !P2 ;  /* 0x0000000512007c0c */ /* 0x000fe2000d7a1270 */
[----:B------:R-:W-:Y:S01]  /*28130*/  ULDC UR5, c[0x0][0x228] ;  /* 0x00008a0000057ab9 */ /* 0x000fe20000000800 */
[----:B------:R-:W-:Y:S01]  /*28140*/  SHF.R.S32.HI R17, RZ, 0x1f, R12 ;  /* 0x0000001fff117819 */ /* 0x000fe2000001140c */
[----:B------:R2:W-:Y:S01]  /*28150*/  @P3 STG.E.U8 desc[UR8][R6.64], R13 ;  /* 0x0000000d06003986 */ /* 0x0005e2000c101108 */
[----:B0-----:R-:W-:-:S02]  /*28160*/  IADD3 R14, P3, R12, R2, RZ ;  /* 0x000000020c0e7210 */ /* 0x001fc40007f7e0ff */
[----:B------:R-:W-:-:S03]  /*28170*/  PRMT R21, R9, 0x7770, RZ ;  /* 0x0000777009157816 */ /* 0x000fc600000000ff */
[----:B------:R-:W-:Y:S01]  /*28180*/  IMAD.X R15, R17, 0x1, R0, P3 ;  /* 0x00000001110f7824 */ /* 0x000fe200018e0600 */
[----:B------:R-:W-:Y:S01]  /*28190*/  ISETP.LT.AND P3, PT, R29, UR5, !P2 ;  /* 0x000000051d007c0c */ /* 0x000fe2000d761270 */
[----:B-1----:R-:W-:Y:S01]  /*281a0*/  VIADD R5, R12, UR4 ;  /* 0x000000040c057c36 */ /* 0x002fe20008000000 */
[----:B------:R-:W-:Y:S01]  /*281b0*/  ISETP.LT.AND P6, PT, R18, UR6, !P1 ;  /* 0x0000000612007c0c */ /* 0x000fe2000cfc1270 */
[----:B------:R-:W-:Y:S01]  /*281c0*/  VIADD R4, R20, 0x7d ;  /* 0x0000007d14047836 */ /* 0x000fe20000000000 */
[----:B------:R0:W-:Y:S01]  /*281d0*/  @P5 STG.E.U8 desc[UR8][R14.64], R21 ;  /* 0x000000150e005986 */ /* 0x0001e2000c101108 */
[-C--:B------:R-:W-:Y:S01]  /*281e0*/  IADD3 R12, P2, R12, R3.reuse, RZ ;  /* 0x000000030c0c7210 */ /* 0x080fe20007f5e0ff */
[----:B------:R-:W-:Y:S01]  /*281f0*/  ULDC UR4, c[0x0][0x248] ;  /* 0x0000920000047ab9 */ /* 0x000fe20000000800 */
[----:B------:R-:W-:Y:S01]  /*28200*/  SHF.R.S32.HI R23, RZ, 0x1f, R5 ;  /* 0x0000001fff177819 */ /* 0x000fe20000011405 */
[----:B------:R-:W-:Y:S01]  /*28210*/  ULDC UR5, c[0x0][0x228] ;  /* 0x00008a0000057ab9 */ /* 0x000fe20000000800 */
[----:B--2---:R-:W-:Y:S01]  /*28220*/  IADD3 R6, P5, R5, R2, RZ ;  /* 0x0000000205067210 */ /* 0x004fe20007fbe0ff */
[----:B------:R-:W-:Y:S01]  /*28230*/  IMAD.X R13, R17, 0x1, R28, P2 ;  /* 0x00000001110d7824 */ /* 0x000fe200010e061c */
[C---:B------:R-:W-:Y:S01]  /*28240*/  PRMT R19, R9.reuse, 0x7771, RZ ;  /* 0x0000777109137816 */ /* 0x040fe200000000ff */
[----:B------:R-:W-:Y:S01]  /*28250*/  VIADD R8, R20, 0x7e ;  /* 0x0000007e14087836 */ /* 0x000fe20000000000 */
[----:B------:R-:W-:Y:S01]  /*28260*/  PRMT R17, R9, 0x7772, RZ ;  /* 0x0000777209117816 */ /* 0x000fe200000000ff */
[----:B------:R-:W-:Y:S01]  /*28270*/  IMAD.X R7, R23, 0x1, R0, P5 ;  /* 0x0000000117077824 */ /* 0x000fe200028e0600 */
[----:B------:R-:W-:Y:S01]  /*28280*/  ULDC UR6, c[0x0][0x228] ;  /* 0x00008a0000067ab9 */ /* 0x000fe20000000800 */
[----:B0-----:R-:W-:Y:S01]  /*28290*/  VIADD R14, R5, UR4 ;  /* 0x00000004050e7c36 */ /* 0x001fe20008000000 */
[----:B------:R0:W-:Y:S01]  /*282a0*/  @P3 STG.E.U8 desc[UR8][R12.64], R19 ;  /* 0x000000130c003986 */ /* 0x0001e2000c101108 */
[----:B------:R-:W-:Y:S01]  /*282b0*/  ISETP.GE.AND P2, PT, R4, UR25, PT ;  /* 0x0000001904007c0c */ /* 0x000fe2000bf46270 */
[----:B------:R-:W-:Y:S01]  /*282c0*/  ULDC UR4, c[0x0][0x248] ;  /* 0x0000920000047ab9 */ /* 0x000fe20000000800 */
[----:B------:R-:W-:Y:S01]  /*282d0*/  ISETP.LT.AND P1, PT, R29, UR5, !P1 ;  /* 0x000000051d007c0c */ /* 0x000fe2000cf21270 */
[----:B------:R1:W-:Y:S01]  /*282e0*/  @P6 STG.E.U8 desc[UR8][R6.64], R17 ;  /* 0x0000001106006986 */ /* 0x0003e2000c101108 */
[----:B------:R-:W-:Y:S01]  /*282f0*/  IADD3 R4, P6, R5, R3, RZ ;  /* 0x0000000305047210 */ /* 0x000fe20007fde0ff */
[----:B------:R-:W-:Y:S01]  /*28300*/  ULDC UR5, c[0x0][0x248] ;  /* 0x0000920000057ab9 */ /* 0x000fe20000000800 */
[----:B------:R-:W-:Y:S01]  /*28310*/  ISETP.LT.AND P5, PT, R18, UR6, !P4 ;  /* 0x0000000612007c0c */ /* 0x000fe2000e7a1270 */
[----:B------:R-:W-:Y:S01]  /*28320*/  ULDC UR6, c[0x0][0x228] ;  /* 0x00008a0000067ab9 */ /* 0x000fe20000000800 */
[----:B------:R-:W-:-:S02]  /*28330*/  ISETP.LT.AND P4, PT, R29, UR7, !P4 ;  /* 0x000000071d007c0c */ /* 0x000fc4000e781270 */
[----:B0-----:R-:W-:Y:S02]  /*28340*/  SHF.R.S32.HI R19, RZ, 0x1f, R14 ;  /* 0x0000001fff137819 */ /* 0x001fe4000001140e */
[-C--:B-1----:R-:W-:Y:S01]  /*28350*/  IADD3 R6, P3, R14, R2.reuse, RZ ;  /* 0x000000020e067210 */ /* 0x082fe20007f7e0ff */
[----:B------:R-:W-:Y:S01]  /*28360*/  IMAD.X R5, R23, 0x1, R28, P6 ;  /* 0x0000000117057824 */ /* 0x000fe200030e061c */
[----:B------:R-:W-:Y:S01]  /*28370*/  ISETP.GE.AND P6, PT, R8, UR23, PT ;  /* 0x0000001708007c0c */ /* 0x000fe2000bfc6270 */
[----:B------:R-:W-:Y:S01]  /*28380*/  ULDC UR7, c[0x0][0x228] ;  /* 0x00008a0000077ab9 */ /* 0x000fe20000000800 */
[----:B------:R-:W-:Y:S01]  /*28390*/  PRMT R17, R9, 0x7773, RZ ;  /* 0x0000777309117816 */ /* 0x000fe200000000ff */
[C---:B------:R-:W-:Y:S01]  /*283a0*/  IMAD.X R7, R19.reuse, 0x1, R0, P3 ;  /* 0x0000000113077824 */ /* 0x040fe200018e0600 */
[C---:B------:R-:W-:Y:S01]  /*283b0*/  IADD3 R8, P3, R14.reuse, R3, RZ ;  /* 0x000000030e087210 */ /* 0x040fe20007f7e0ff */
[----:B------:R-:W-:Y:S01]  /*283c0*/  VIADD R14, R14, UR4 ;  /* 0x000000040e0e7c36 */ /* 0x000fe20008000000 */
[C---:B------:R-:W-:Y:S01]  /*283d0*/  PRMT R15, R10.reuse, 0x7770, RZ ;  /* 0x000077700a0f7816 */ /* 0x040fe200000000ff */
[----:B------:R0:W-:Y:S01]  /*283e0*/  @P1 STG.E.U8 desc[UR8][R4.64], R17 ;  /* 0x0000001104001986 */ /* 0x0001e2000c101108 */
[----:B------:R-:W-:Y:S01]  /*283f0*/  PRMT R13, R10, 0x7771, RZ ;  /* 0x000077710a0d7816 */ /* 0x000fe200000000ff */
[----:B------:R-:W-:Y:S01]  /*28400*/  IMAD.X R9, R19, 0x1, R28, P3 ;  /* 0x0000000113097824 */ /* 0x000fe200018e061c */
[----:B------:R-:W-:Y:S01]  /*28410*/  ULDC UR4, c[0x0][0x248] ;  /* 0x0000920000047ab9 */ /* 0x000fe20000000800 */
[----:B------:R-:W-:Y:S01]  /*28420*/  SHF.R.S32.HI R19, RZ, 0x1f, R14 ;  /* 0x0000001fff137819 */ /* 0x000fe2000001140e */
[C---:B------:R-:W-:Y:S01]  /*28430*/  VIADD R16, R14.reuse, UR4 ;  /* 0x000000040e107c36 */ /* 0x040fe20008000000 */
[----:B------:R1:W-:Y:S01]  /*28440*/  @P5 STG.E.U8 desc[UR8][R6.64], R15 ;  /* 0x0000000f06005986 */ /* 0x0003e2000c101108 */
[----:B------:R-:W-:Y:S01]  /*28450*/  ULDC UR4, c[0x0][0x228] ;  /* 0x00008a0000047ab9 */ /* 0x000fe20000000800 */
[----:B0-----:R-:W-:-:S02]  /*28460*/  IADD3 R4, P3, R14, R2, RZ ;  /* 0x000000020e047210 */ /* 0x001fc40007f7e0ff */
[----:B------:R0:W-:Y:S01]  /*28470*/  @P4 STG.E.U8 desc[UR8][R8.64], R13 ;  /* 0x0000000d08004986 */ /* 0x0001e2000c101108 */
[----:B------:R-:W-:Y:S02]  /*28480*/  SHF.R.S32.HI R17, RZ, 0x1f, R16 ;  /* 0x0000001fff117819 */ /* 0x000fe40000011410 */
[C---:B------:R-:W-:Y:S01]  /*28490*/  IMAD.X R5, R19.reuse, 0x1, R0, P3 ;  /* 0x0000000113057824 */ /* 0x040fe200018e0600 */
[----:B-1----:R-:W-:Y:S01]  /*284a0*/  IADD3 R6, P4, R14, R3, RZ ;  /* 0x000000030e067210 */ /* 0x002fe20007f9e0ff */
[----:B------:R-:W-:Y:S01]  /*284b0*/  VIADD R14, R16, UR5 ;  /* 0x00000005100e7c36 */ /* 0x000fe20008000000 */
[----:B------:R-:W-:Y:S01]  /*284c0*/  ISETP.LT.AND P5, PT, R18, UR6, !P2 ;  /* 0x0000000612007c0c */ /* 0x000fe2000d7a1270 */
[----:B------:R-:W-:Y:S01]  /*284d0*/  ULDC UR5, c[0x0][0x228] ;  /* 0x00008a0000057ab9 */ /* 0x000fe20000000800 */
[-C--:B0-----:R-:W-:Y:S01]  /*284e0*/  IADD3 R8, P3, R16, R2.reuse, RZ ;  /* 0x0000000210087210 */ /* 0x081fe20007f7e0ff */
[----:B------:R-:W-:Y:S01]  /*284f0*/  IMAD.X R7, R19, 0x1, R28, P4 ;  /* 0x0000000113077824 */ /* 0x000fe200020e061c */
[----:B------:R-:W-:-:S02]  /*28500*/  IADD3 R12, P4, R14, R2, RZ ;  /* 0x000000020e0c7210 */ /* 0x000fc40007f9e0ff */
[----:B------:R-:W-:Y:S01]  /*28510*/  SHF.R.S32.HI R15, RZ, 0x1f, R14 ;  /* 0x0000001fff0f7819 */ /* 0x000fe2000001140e */
[--C-:B------:R-:W-:Y:S01]  /*28520*/  IMAD.X R9, R17, 0x1, R0.reuse, P3 ;  /* 0x0000000111097824 */ /* 0x100fe200018e0600 */
[-C--:B------:R-:W-:Y:S02]  /*28530*/  IADD3 R14, P3, R14, R3.reuse, RZ ;  /* 0x000000030e0e7210 */ /* 0x080fe40007f7e0ff */
[----:B------:R-:W-:Y:S01]  /*28540*/  ISETP.LT.AND P2, PT, R29, UR4, !P2 ;  /* 0x000000041d007c0c */ /* 0x000fe2000d741270 */
[C---:B------:R-:W-:Y:S01]  /*28550*/  IMAD.X R13, R15.reuse, 0x1, R0, P4 ;  /* 0x000000010f0d7824 */ /* 0x040fe200020e0600 */
[----:B------:R-:W-:Y:S01]  /*28560*/  ULDC UR4, c[0x0][0x228] ;  /* 0x00008a0000047ab9 */ /* 0x000fe20000000800 */
[----:B------:R-:W-:Y:S01]  /*28570*/  ISETP.LT.AND P4, PT, R18, UR7, !P6 ;  /* 0x0000000712007c0c */ /* 0x000fe2000f781270 */
[----:B------:R-:W-:Y:S01]  /*28580*/  IMAD.X R15, R15, 0x1, R28, P3 ;  /* 0x000000010f0f7824 */ /* 0x000fe200018e061c */
[----:B------:R-:W-:Y:S02]  /*28590*/  IADD3 R2, P3, R16, R3, RZ ;  /* 0x0000000310027210 */ /* 0x000fe40007f7e0ff */
[----:B------:R-:W-:-:S02]  /*285a0*/  ISETP.LT.AND P6, PT, R29, UR4, !P6 ;  /* 0x000000041d007c0c */ /* 0x000fc4000f7c1270 */
[----:B------:R-:W-:Y:S02]  /*285b0*/  ISETP.LT.AND P1, PT, R18, UR10, !P0 ;  /* 0x0000000a12007c0c */ /* 0x000fe4000c721270 */
[----:B------:R-:W-:Y:S01]  /*285c0*/  ISETP.LT.AND P0, PT, R29, UR5, !P0 ;  /* 0x000000051d007c0c */ /* 0x000fe2000c701270 */
[----:B------:R-:W-:Y:S01]  /*285d0*/  IMAD.X R3, R17, 0x1, R28, P3 ;  /* 0x0000000111037824 */ /* 0x000fe200018e061c */
[C---:B------:R-:W-:Y:S02]  /*285e0*/  PRMT R25, R10.reuse, 0x7772, RZ ;  /* 0x000077720a197816 */ /* 0x040fe400000000ff */
[----:B------:R-:W-:Y:S02]  /*285f0*/  PRMT R23, R10, 0x7773, RZ ;  /* 0x000077730a177816 */ /* 0x000fe400000000ff */
[C---:B------:R-:W-:Y:S02]  /*28600*/  PRMT R17, R11.reuse, 0x7773, RZ ;  /* 0x000077730b117816 */ /* 0x040fe400000000ff */
[----:B------:R-:W-:-:S02]  /*28610*/  PRMT R19, R11, 0x7772, RZ ;  /* 0x000077720b137816 */ /* 0x000fc400000000ff */
[C---:B------:R-:W-:Y:S02]  /*28620*/  PRMT R21, R11.reuse, 0x7771, RZ ;  /* 0x000077710b157816 */ /* 0x040fe400000000ff */
[----:B------:R-:W-:Y:S01]  /*28630*/  PRMT R11, R11, 0x7770, RZ ;  /* 0x000077700b0b7816 */ /* 0x000fe200000000ff */
[----:B------:R0:W-:Y:S04]  /*28640*/  @P5 STG.E.U8 desc[UR8][R4.64], R25 ;  /* 0x0000001904005986 */ /* 0x0001e8000c101108 */
[----:B------:R0:W-:Y:S04]  /*28650*/  @P2 STG.E.U8 desc[UR8][R6.64], R23 ;  /* 0x0000001706002986 */ /* 0x0001e8000c101108 */
[----:B------:R0:W-:Y:S04]  /*28660*/  @P4 STG.E.U8 desc[UR8][R8.64], R11 ;  /* 0x0000000b08004986 */ /* 0x0001e8000c101108 */
[----:B------:R0:W-:Y:S04]  /*28670*/  @P6 STG.E.U8 desc[UR8][R2.64], R21 ;  /* 0x0000001502006986 */ /* 0x0001e8000c101108 */
[----:B------:R0:W-:Y:S01]  /*28680*/  @P1 STG.E.U8 desc[UR8][R12.64], R19 ;  /* 0x000000130c001986 */ /* 0x0001e2000c101108 */
[----:B------:R-:W-:Y:S05]  /*28690*/  @!P0 EXIT ;  /* 0x000000000000894d */ /* 0x000fea0003800000 */
[----:B------:R-:W-:Y:S01]  /*286a0*/  STG.E.U8 desc[UR8][R14.64], R17 ;  /* 0x000000110e007986 */ /* 0x000fe2000c101108 */
[----:B------:R-:W-:Y:S05]  /*286b0*/  EXIT ;  /* 0x000000000000794d */ /* 0x000fea0003800000 */
.L_x_2:
[----:B------:R-:W-:-:S00]  /*286c0*/  BRA `(.L_x_2) ;  /* 0xfffffffc00fc7947 */ /* 0x000fc0000383ffff */
[----:B------:R-:W-:-:S00]  /*286d0*/  NOP ;  /* 0x0000000000007918 */ /* 0x000fc00000000000 */
        /* <DEDUP_REMOVED lines=10> */
.L_x_3:


//--------------------- .nv.shared.matmul_kernel  --------------------------
	.section	.nv.shared.matmul_kernel,"aw",@nobits
	.sectionflags	@""
	.align	16
	.zero		1024


//--------------------- .nv.shared.reserved.0     --------------------------
	.section	.nv.shared.reserved.0,"aw",@nobits
	.weak		__nv_reservedSMEM_offset_0_alias
	.size		__nv_reservedSMEM_offset_0_alias, 0, 0
	.other		__nv_reservedSMEM_offset_0_alias,@"STO_CUDA_RESERVED_SHARED STV_DEFAULT"
__nv_reservedSMEM_offset_0_alias:
	.zero		0


//--------------------- .nv.constant0.matmul_kernel --------------------------
	.section	.nv.constant0.matmul_kernel,"a",@progbits
	.sectionflags	@""
	.align	4
.nv.constant0.matmul_kernel:
	.zero		608


//--------------------- SYMBOLS --------------------------

	.type		.nv.reservedSmem.offset0,@object
	.size		.nv.reservedSmem.offset0,0x4
